def attn_fwd(
    Q,
    K,
    V,
    Out,
    Lse,
    sm_scale,
    stride_qz,
    stride_qh,
    stride_qm,
    stride_qk,
    stride_kz,
    stride_kh,
    stride_kn,
    stride_kk,
    stride_vz,
    stride_vh,
    stride_vn,
    stride_vk,
    stride_oz,
    stride_oh,
    stride_om,
    stride_ok,
    seqlen_q,
    seqlen_k,
    BLOCK_M: tl.constexpr,
    BLOCK_N: tl.constexpr,
    HEAD_DIM: tl.constexpr,
    CAUSAL: tl.constexpr,
):
    start_m = tl.program_id(0)
    off_hz = tl.program_id(1)
    q_off = off_hz * stride_qh
    k_off = off_hz * stride_kh
    v_off = off_hz * stride_vh
    offs_m = start_m * BLOCK_M + tl.arange(0, BLOCK_M)
    offs_d = tl.arange(0, HEAD_DIM)
    offs_n = tl.arange(0, BLOCK_N)
    q_ptrs = Q + q_off + offs_m[:, None] * stride_qm + offs_d[None, :] * stride_qk
    k_ptrs = K + k_off + offs_d[:, None] * stride_kk + offs_n[None, :] * stride_kn
    v_ptrs = V + v_off + offs_n[:, None] * stride_vn + offs_d[None, :] * stride_vk
    m_i = tl.full([BLOCK_M], float("-inf"), dtype=tl.float32)
    l_i = tl.zeros([BLOCK_M], dtype=tl.float32) + 1.0
    acc = tl.zeros([BLOCK_M, HEAD_DIM], dtype=tl.float32)
    q = tl.load(q_ptrs)
    acc, l_i, m_i = _attn_fwd_inner(
        acc,
        l_i,
        m_i,
        q,
        k_ptrs,
        v_ptrs,
        sm_scale,
        stride_kn,
        stride_vn,
        start_m,
        seqlen_k,
        BLOCK_M,
        BLOCK_N,
        HEAD_DIM,
        CAUSAL,
    )
    acc = acc / l_i[:, None]
    lse = m_i + tl.math.log2(l_i) / 1.4426950408889634
    o_ptrs = (
        Out
        + off_hz * stride_oh
        + offs_m[:, None] * stride_om
        + offs_d[None, :] * stride_ok
    )
    tl.store(o_ptrs, acc.to(Out.dtype.element_ty))
    tl.store(Lse + off_hz * seqlen_q + offs_m, lse)

# config = {"BLOCK_M": 256, "BLOCK_N": 128, "HEAD_DIM": 128, "arch": "sm_100", "causal": true, "dtype": "fp8e4m3", "num_stages": 2, "num_warps": 16}
# arch = sm_100


// ===== COMPILED SASS (sm_100a) =====

	.target	sm_100a

	.elftype	@"ET_EXEC"


//--------------------- .note.nv.tkinfo           --------------------------
	.section	.note.nv.tkinfo,"",@"SHT_NOTE"
	.sectionflags	@"SHF_NOTE_NV_TKINFO"
	.tkinfo
        /*0018*/ 	.word	0x00000081
        /*0030*/ 	.string	""
        /*0030*/ 	.string	"ptxas-blackwell"
        /*0030*/ 	.string	"Cuda compilation tools, release 12.9, V12.9.86"
        /*0030*/ 	.string	"Build cuda_12.9.r12.9/compiler.36037853_0"
        /*0030*/ 	.string	"-v  -suppress-debug-info  -lineinfo  -arch sm_100a "



//--------------------- .note.nv.cuver            --------------------------
	.section	.note.nv.cuver,"",@"SHT_NOTE"
	.sectionflags	@"SHF_NOTE_NV_CUVER"
        /*0018*/ 	.short	0x0001
        /*001a*/ 	.short	0x0064
        /*001c*/ 	.short	0x0001
        /*001e*/ 	.short	0x0000
        /*0020*/ 	.short	0x0001
        /*0022*/ 	.short	0x0000


//--------------------- .nv.info                  --------------------------
	.section	.nv.info,"",@"SHT_CUDA_INFO"
	.align	4


	//----- nvinfo : EIATTR_REGCOUNT
	.align		4
        /*0000*/ 	.byte	0x04, 0x2f
        /*0002*/ 	.short	(.L_2 - .L_1)
	.align		4
.L_1:
        /*0004*/ 	.word	index@(attn_fwd)
        /*0008*/ 	.word	0x00000080


	//----- nvinfo : EIATTR_FRAME_SIZE
	.align		4
.L_2:
        /*000c*/ 	.byte	0x04, 0x11
        /*000e*/ 	.short	(.L_4 - .L_3)
	.align		4
.L_3:
        /*0010*/ 	.word	index@(attn_fwd)
        /*0014*/ 	.word	0x000004a8


	//----- nvinfo : EIATTR_MIN_STACK_SIZE
	.align		4
.L_4:
        /*0018*/ 	.byte	0x04, 0x12
        /*001a*/ 	.short	(.L_6 - .L_5)
	.align		4
.L_5:
        /*001c*/ 	.word	index@(attn_fwd)
        /*0020*/ 	.word	0x000004a8
.L_6:


//--------------------- .nv.info.attn_fwd         --------------------------
	.section	.nv.info.attn_fwd,"",@"SHT_CUDA_INFO"
	.sectionflags	@""
	.align	4


	//----- nvinfo : EIATTR_CUDA_API_VERSION
	.align		4
        /*0000*/ 	.byte	0x04, 0x37
        /*0002*/ 	.short	(.L_8 - .L_7)
.L_7:
        /*0004*/ 	.word	0x00000081


	//----- nvinfo : EIATTR_KPARAM_INFO
	.align		4
.L_8:
        /*0008*/ 	.byte	0x04, 0x17
        /*000a*/ 	.short	(.L_10 - .L_9)
.L_9:
        /*000c*/ 	.word	0x00000000
        /*0010*/ 	.short	0x0019
        /*0012*/ 	.short	0x0080
        /*0014*/ 	.byte	0x00, 0xf4, 0x21, 0x00


	//----- nvinfo : EIATTR_KPARAM_INFO
	.align		4
.L_10:
        /*0018*/ 	.byte	0x04, 0x17
        /*001a*/ 	.short	(.L_12 - .L_11)
.L_11:
        /*001c*/ 	.word	0x00000000
        /*0020*/ 	.short	0x0018
        /*0022*/ 	.short	0x0078
        /*0024*/ 	.byte	0x00, 0xf4, 0x21, 0x00


	//----- nvinfo : EIATTR_KPARAM_INFO
	.align		4
.L_12:
        /*0028*/ 	.byte	0x04, 0x17
        /*002a*/ 	.short	(.L_14 - .L_13)
.L_13:
        /*002c*/ 	.word	0x00000000
        /*0030*/ 	.short	0x0017
        /*0032*/ 	.short	0x0070
        /*0034*/ 	.byte	0x00, 0xf0, 0x11, 0x00


	//----- nvinfo : EIATTR_KPARAM_INFO
	.align		4
.L_14:
        /*0038*/ 	.byte	0x04, 0x17
        /*003a*/ 	.short	(.L_16 - .L_15)
.L_15:
        /*003c*/ 	.word	0x00000000
        /*0040*/ 	.short	0x0016
        /*0042*/ 	.short	0x006c
        /*0044*/ 	.byte	0x00, 0xf0, 0x11, 0x00


	//----- nvinfo : EIATTR_KPARAM_INFO
	.align		4
.L_16:
        /*0048*/ 	.byte	0x04, 0x17
        /*004a*/ 	.short	(.L_18 - .L_17)
.L_17:
        /*004c*/ 	.word	0x00000000
        /*0050*/ 	.short	0x0015
        /*0052*/ 	.short	0x0068
        /*0054*/ 	.byte	0x00, 0xf0, 0x11, 0x00


	//----- nvinfo : EIATTR_KPARAM_INFO
	.align		4
.L_18:
        /*0058*/ 	.byte	0x04, 0x17
        /*005a*/ 	.short	(.L_20 - .L_19)
.L_19:
        /*005c*/ 	.word	0x00000000
        /*0060*/ 	.short	0x0014
        /*0062*/ 	.short	0x0064
        /*0064*/ 	.byte	0x00, 0xf0, 0x11, 0x00


	//----- nvinfo : EIATTR_KPARAM_INFO
	.align		4
.L_20:
        /*0068*/ 	.byte	0x04, 0x17
        /*006a*/ 	.short	(.L_22 - .L_21)
.L_21:
        /*006c*/ 	.word	0x00000000
        /*0070*/ 	.short	0x0013
        /*0072*/ 	.short	0x0060
        /*0074*/ 	.byte	0x00, 0xf0, 0x11, 0x00


	//----- nvinfo : EIATTR_KPARAM_INFO
	.align		4
.L_22:
        /*0078*/ 	.byte	0x04, 0x17
        /*007a*/ 	.short	(.L_24 - .L_23)
.L_23:
        /*007c*/ 	.word	0x00000000
        /*0080*/ 	.short	0x0012
        /*0082*/ 	.short	0x005c
        /*0084*/ 	.byte	0x00, 0xf0, 0x11, 0x00


	//----- nvinfo : EIATTR_KPARAM_INFO
	.align		4
.L_24:
        /*0088*/ 	.byte	0x04, 0x17
        /*008a*/ 	.short	(.L_26 - .L_25)
.L_25:
        /*008c*/ 	.word	0x00000000
        /*0090*/ 	.short	0x0011
        /*0092*/ 	.short	0x0058
        /*0094*/ 	.byte	0x00, 0xf0, 0x11, 0x00


	//----- nvinfo : EIATTR_KPARAM_INFO
	.align		4
.L_26:
        /*0098*/ 	.byte	0x04, 0x17
        /*009a*/ 	.short	(.L_28 - .L_27)
.L_27:
        /*009c*/ 	.word	0x00000000
        /*00a0*/ 	.short	0x0010
        /*00a2*/ 	.short	0x0054
        /*00a4*/ 	.byte	0x00, 0xf0, 0x11, 0x00


	//----- nvinfo : EIATTR_KPARAM_INFO
	.align		4
.L_28:
        /*00a8*/ 	.byte	0x04, 0x17
        /*00aa*/ 	.short	(.L_30 - .L_29)
.L_29:
        /*00ac*/ 	.word	0x00000000
        /*00b0*/ 	.short	0x000f
        /*00b2*/ 	.short	0x0050
        /*00b4*/ 	.byte	0x00, 0xf0, 0x11, 0x00


	//----- nvinfo : EIATTR_KPARAM_INFO
	.align		4
.L_30:
        /*00b8*/ 	.byte	0x04, 0x17
        /*00ba*/ 	.short	(.L_32 - .L_31)
.L_31:
        /*00bc*/ 	.word	0x00000000
        /*00c0*/ 	.short	0x000e
        /*00c2*/ 	.short	0x004c
        /*00c4*/ 	.byte	0x00, 0xf0, 0x11, 0x00


	//----- nvinfo : EIATTR_KPARAM_INFO
	.align		4
.L_32:
        /*00c8*/ 	.byte	0x04, 0x17
        /*00ca*/ 	.short	(.L_34 - .L_33)
.L_33:
        /*00cc*/ 	.word	0x00000000
        /*00d0*/ 	.short	0x000d
        /*00d2*/ 	.short	0x0048
        /*00d4*/ 	.byte	0x00, 0xf0, 0x11, 0x00


	//----- nvinfo : EIATTR_KPARAM_INFO
	.align		4
.L_34:
        /*00d8*/ 	.byte	0x04, 0x17
        /*00da*/ 	.short	(.L_36 - .L_35)
.L_35:
        /*00dc*/ 	.word	0x00000000
        /*00e0*/ 	.short	0x000c
        /*00e2*/ 	.short	0x0044
        /*00e4*/ 	.byte	0x00, 0xf0, 0x11, 0x00


	//----- nvinfo : EIATTR_KPARAM_INFO
	.align		4
.L_36:
        /*00e8*/ 	.byte	0x04, 0x17
        /*00ea*/ 	.short	(.L_38 - .L_37)
.L_37:
        /*00ec*/ 	.word	0x00000000
        /*00f0*/ 	.short	0x000b
        /*00f2*/ 	.short	0x0040
        /*00f4*/ 	.byte	0x00, 0xf0, 0x11, 0x00


	//----- nvinfo : EIATTR_KPARAM_INFO
	.align		4
.L_38:
        /*00f8*/ 	.byte	0x04, 0x17
        /*00fa*/ 	.short	(.L_40 - .L_39)
.L_39:
        /*00fc*/ 	.word	0x00000000
        /*0100*/ 	.short	0x000a
        /*0102*/ 	.short	0x003c
        /*0104*/ 	.byte	0x00, 0xf0, 0x11, 0x00


	//----- nvinfo : EIATTR_KPARAM_INFO
	.align		4
.L_40:
        /*0108*/ 	.byte	0x04, 0x17
        /*010a*/ 	.short	(.L_42 - .L_41)
.L_41:
        /*010c*/ 	.word	0x00000000
        /*0110*/ 	.short	0x0009
        /*0112*/ 	.short	0x0038
        /*0114*/ 	.byte	0x00, 0xf0, 0x11, 0x00


	//----- nvinfo : EIATTR_KPARAM_INFO
	.align		4
.L_42:
        /*0118*/ 	.byte	0x04, 0x17
        /*011a*/ 	.short	(.L_44 - .L_43)
.L_43:
        /*011c*/ 	.word	0x00000000
        /*0120*/ 	.short	0x0008
        /*0122*/ 	.short	0x0034
        /*0124*/ 	.byte	0x00, 0xf0, 0x11, 0x00


	//----- nvinfo : EIATTR_KPARAM_INFO
	.align		4
.L_44:
        /*0128*/ 	.byte	0x04, 0x17
        /*012a*/ 	.short	(.L_46 - .L_45)
.L_45:
        /*012c*/ 	.word	0x00000000
        /*0130*/ 	.short	0x0007
        /*0132*/ 	.short	0x0030
        /*0134*/ 	.byte	0x00, 0xf0, 0x11, 0x00


	//----- nvinfo : EIATTR_KPARAM_INFO
	.align		4
.L_46:
        /*0138*/ 	.byte	0x04, 0x17
        /*013a*/ 	.short	(.L_48 - .L_47)
.L_47:
        /*013c*/ 	.word	0x00000000
        /*0140*/ 	.short	0x0006
        /*0142*/ 	.short	0x002c
        /*0144*/ 	.byte	0x00, 0xf0, 0x11, 0x00


	//----- nvinfo : EIATTR_KPARAM_INFO
	.align		4
.L_48:
        /*0148*/ 	.byte	0x04, 0x17
        /*014a*/ 	.short	(.L_50 - .L_49)
.L_49:
        /*014c*/ 	.word	0x00000000
        /*0150*/ 	.short	0x0005
        /*0152*/ 	.short	0x0028
        /*0154*/ 	.byte	0x00, 0xf0, 0x11, 0x00


	//----- nvinfo : EIATTR_KPARAM_INFO
	.align		4
.L_50:
        /*0158*/ 	.byte	0x04, 0x17
        /*015a*/ 	.short	(.L_52 - .L_51)
.L_51:
        /*015c*/ 	.word	0x00000000
        /*0160*/ 	.short	0x0004
        /*0162*/ 	.short	0x0020
        /*0164*/ 	.byte	0x00, 0xf4, 0x21, 0x00


	//----- nvinfo : EIATTR_KPARAM_INFO
	.align		4
.L_52:
        /*0168*/ 	.byte	0x04, 0x17
        /*016a*/ 	.short	(.L_54 - .L_53)
.L_53:
        /*016c*/ 	.word	0x00000000
        /*0170*/ 	.short	0x0003
        /*0172*/ 	.short	0x0018
        /*0174*/ 	.byte	0x00, 0xf4, 0x21, 0x00


	//----- nvinfo : EIATTR_KPARAM_INFO
	.align		4
.L_54:
        /*0178*/ 	.byte	0x04, 0x17
        /*017a*/ 	.short	(.L_56 - .L_55)
.L_55:
        /*017c*/ 	.word	0x00000000
        /*0180*/ 	.short	0x0002
        /*0182*/ 	.short	0x0010
        /*0184*/ 	.byte	0x00, 0xf4, 0x21, 0x00


	//----- nvinfo : EIATTR_KPARAM_INFO
	.align		4
.L_56:
        /*0188*/ 	.byte	0x04, 0x17
        /*018a*/ 	.short	(.L_58 - .L_57)
.L_57:
        /*018c*/ 	.word	0x00000000
        /*0190*/ 	.short	0x0001
        /*0192*/ 	.short	0x0008
        /*0194*/ 	.byte	0x00, 0xf4, 0x21, 0x00


	//----- nvinfo : EIATTR_KPARAM_INFO
	.align		4
.L_58:
        /*0198*/ 	.byte	0x04, 0x17
        /*019a*/ 	.short	(.L_60 - .L_59)
.L_59:
        /*019c*/ 	.word	0x00000000
        /*01a0*/ 	.short	0x0000
        /*01a2*/ 	.short	0x0000
        /*01a4*/ 	.byte	0x00, 0xf4, 0x21, 0x00


	//----- nvinfo : EIATTR_SPARSE_MMA_MASK
	.align		4
.L_60:
        /*01a8*/ 	.byte	0x03, 0x50
        /*01aa*/ 	.short	0x0000


	//----- nvinfo : EIATTR_MAXREG_COUNT
	.align		4
        /*01ac*/ 	.byte	0x03, 0x1b
        /*01ae*/ 	.short	0x0080


	//----- nvinfo : EIATTR_NUM_BARRIERS
	.align		4
        /*01b0*/ 	.byte	0x02, 0x4c
        /*01b2*/ 	.byte	0x01
	.zero		1


	//----- nvinfo : EIATTR_ANNOTATIONS
	.align		4
        /*01b4*/ 	.byte	0x04, 0x55
        /*01b6*/ 	.short	(.L_62 - .L_61)


	//   ....[0]....
.L_61:
        /*01b8*/ 	.word	0x00000001
        /*01bc*/ 	.byte	0xf0, 0x1b, 0x00, 0x00, 0x01, 0x00, 0x00, 0x00, 0x00, 0x1c, 0x00, 0x00, 0x01, 0x00, 0x00, 0x00
        /* <DEDUP_REMOVED lines=412> */
        /*1b8c*/ 	.byte	0x30, 0xfd, 0x00, 0x00, 0x01, 0x00, 0x00, 0x00, 0x40, 0xfd, 0x00, 0x00


	//----- nvinfo : EIATTR_COOP_GROUP_MASK_REGIDS
	.align		4
.L_62:
        /*1b98*/ 	.byte	0x04, 0x29
        /*1b9a*/ 	.short	(.L_64 - .L_63)


	//   ....[0]....
.L_63:
        /*1b9c*/ 	.word	0xffffffff


	//   ....[1]....
        /*1ba0*/ 	.word	0xffffffff


	//   ....[2]....
        /*1ba4*/ 	.word	0xffffffff


	//   ....[3]....
        /*1ba8*/ 	.word	0xffffffff


	//   ....[4]....
        /*1bac*/ 	.word	0xffffffff


	//   ....[5]....
        /*1bb0*/ 	.word	0xffffffff


	//   ....[6]....
        /*1bb4*/ 	.word	0xffffffff


	//   ....[7]....
        /*1bb8*/ 	.word	0xffffffff


	//   ....[8]....
        /*1bbc*/ 	.word	0xffffffff


	//   ....[9]....
        /*1bc0*/ 	.word	0xffffffff


	//   ....[10]....
        /*1bc4*/ 	.word	0xffffffff


	//   ....[11]....
        /*1bc8*/ 	.word	0xffffffff


	//   ....[12]....
        /*1bcc*/ 	.word	0xffffffff


	//   ....[13]....
        /*1bd0*/ 	.word	0xffffffff


	//   ....[14]....
        /*1bd4*/ 	.word	0xffffffff


	//   ....[15]....
        /*1bd8*/ 	.word	0xffffffff


	//   ....[16]....
        /*1bdc*/ 	.word	0xffffffff


	//   ....[17]....
        /*1be0*/ 	.word	0xffffffff


	//   ....[18]....
        /*1be4*/ 	.word	0xffffffff


	//   ....[19]....
        /*1be8*/ 	.word	0xffffffff


	//   ....[20]....
        /*1bec*/ 	.word	0xffffffff


	//   ....[21]....
        /*1bf0*/ 	.word	0xffffffff


	//   ....[22]....
        /*1bf4*/ 	.word	0xffffffff


	//   ....[23]....
        /*1bf8*/ 	.word	0xffffffff


	//   ....[24]....
        /*1bfc*/ 	.word	0xffffffff


	//   ....[25]....
        /*1c00*/ 	.word	0xffffffff


	//   ....[26]....
        /*1c04*/ 	.word	0xffffffff


	//   ....[27]....
        /*1c08*/ 	.word	0xffffffff


	//   ....[28]....
        /*1c0c*/ 	.word	0xffffffff


	//   ....[29]....
        /*1c10*/ 	.word	0xffffffff


	//   ....[30]....
        /*1c14*/ 	.word	0xffffffff


	//   ....[31]....
        /*1c18*/ 	.word	0xffffffff


	//   ....[32]....
        /*1c1c*/ 	.word	0xffffffff


	//   ....[33]....
        /*1c20*/ 	.word	0xffffffff


	//   ....[34]....
        /*1c24*/ 	.word	0xffffffff


	//   ....[35]....
        /*1c28*/ 	.word	0xffffffff


	//   ....[36]....
        /*1c2c*/ 	.word	0xffffffff


	//   ....[37]....
        /*1c30*/ 	.word	0xffffffff


	//   ....[38]....
        /*1c34*/ 	.word	0xffffffff


	//   ....[39]....
        /*1c38*/ 	.word	0xffffffff


	//----- nvinfo : EIATTR_COOP_GROUP_INSTR_OFFSETS
	.align		4
.L_64:
        /*1c3c*/ 	.byte	0x04, 0x28
        /*1c3e*/ 	.short	(.L_66 - .L_65)


	//   ....[0]....
.L_65:
        /*1c40*/ 	.word	0x0000a190


	//   ....[1]....
        /*1c44*/ 	.word	0x0000a280


	//   ....[2]....
        /*1c48*/ 	.word	0x0000a3f0


	//   ....[3]....
        /*1c4c*/ 	.word	0x0000a520


	//   ....[4]....
        /*1c50*/ 	.word	0x0000abb0


	//   ....[5]....
        /*1c54*/ 	.word	0x0000ae70


	//   ....[6]....
        /*1c58*/ 	.word	0x0000ae80


	//   ....[7]....
        /*1c5c*/ 	.word	0x0000af90


	//   ....[8]....
        /*1c60*/ 	.word	0x0000afa0


	//   ....[9]....
        /*1c64*/ 	.word	0x0000afb0


	//   ....[10]....
        /*1c68*/ 	.word	0x0000afc0


	//   ....[11]....
        /*1c6c*/ 	.word	0x0000afd0


	//   ....[12]....
        /*1c70*/ 	.word	0x0000c9b0


	//   ....[13]....
        /*1c74*/ 	.word	0x0000c9c0


	//   ....[14]....
        /*1c78*/ 	.word	0x0000ca90


	//   ....[15]....
        /*1c7c*/ 	.word	0x0000cae0


	//   ....[16]....
        /*1c80*/ 	.word	0x0000cb10


	//   ....[17]....
        /*1c84*/ 	.word	0x0000cb20


	//   ....[18]....
        /*1c88*/ 	.word	0x0000cb30


	//   ....[19]....
        /*1c8c*/ 	.word	0x0000cb50


	//   ....[20]....
        /*1c90*/ 	.word	0x0000cb70


	//   ....[21]....
        /*1c94*/ 	.word	0x0000cb80


	//   ....[22]....
        /*1c98*/ 	.word	0x0000cb90


	//   ....[23]....
        /*1c9c*/ 	.word	0x0000cba0


	//   ....[24]....
        /*1ca0*/ 	.word	0x0000cc10


	//   ....[25]....
        /*1ca4*/ 	.word	0x0000cc20


	//   ....[26]....
        /*1ca8*/ 	.word	0x0000cc40


	//   ....[27]....
        /*1cac*/ 	.word	0x0000cc50


	//   ....[28]....
        /*1cb0*/ 	.word	0x0000cc60


	//   ....[29]....
        /*1cb4*/ 	.word	0x0000cc70


	//   ....[30]....
        /*1cb8*/ 	.word	0x0000cc90


	//   ....[31]....
        /*1cbc*/ 	.word	0x0000cca0


	//   ....[32]....
        /*1cc0*/ 	.word	0x0000ccb0


	//   ....[33]....
        /*1cc4*/ 	.word	0x0000ccc0


	//   ....[34]....
        /*1cc8*/ 	.word	0x0000ccd0


	//   ....[35]....
        /*1ccc*/ 	.word	0x0000cce0


	//   ....[36]....
        /*1cd0*/ 	.word	0x0000f690


	//   ....[37]....
        /*1cd4*/ 	.word	0x0000f6a0


	//   ....[38]....
        /*1cd8*/ 	.word	0x0000f760


	//   ....[39]....
        /*1cdc*/ 	.word	0x0000f780


	//----- nvinfo : EIATTR_VRC_CTA_INIT_COUNT
	.align		4
.L_66:
        /*1ce0*/ 	.byte	0x02, 0x4a
	.zero		1
	.zero		1


	//----- nvinfo : EIATTR_EXIT_INSTR_OFFSETS
	.align		4
        /*1ce4*/ 	.byte	0x04, 0x1c
        /*1ce6*/ 	.short	(.L_68 - .L_67)


	//   ....[0]....
.L_67:
        /*1ce8*/ 	.word	0x00013120


	//   ....[1]....
        /*1cec*/ 	.word	0x00013150


	//----- nvinfo : EIATTR_REQNTID
	.align		4
.L_68:
        /*1cf0*/ 	.byte	0x04, 0x10
        /*1cf2*/ 	.short	(.L_70 - .L_69)
.L_69:
        /*1cf4*/ 	.word	0x00000200
        /*1cf8*/ 	.word	0x00000001
        /*1cfc*/ 	.word	0x00000001


	//----- nvinfo : EIATTR_CBANK_PARAM_SIZE
	.align		4
.L_70:
        /*1d00*/ 	.byte	0x03, 0x19
        /*1d02*/ 	.short	0x0088


	//----- nvinfo : EIATTR_PARAM_CBANK
	.align		4
        /*1d04*/ 	.byte	0x04, 0x0a
        /*1d06*/ 	.short	(.L_72 - .L_71)
	.align		4
.L_71:
        /*1d08*/ 	.word	index@(.nv.constant0.attn_fwd)
        /*1d0c*/ 	.short	0x0380
        /*1d0e*/ 	.short	0x0088


	//----- nvinfo : EIATTR_SW_WAR
	.align		4
.L_72:
        /*1d10*/ 	.byte	0x04, 0x36
        /*1d12*/ 	.short	(.L_74 - .L_73)
.L_73:
        /*1d14*/ 	.word	0x00000008
.L_74:


//--------------------- .nv.compat                --------------------------
	.section	.nv.compat,"",@"SHT_CUDA_COMPAT_INFO"
	.align	4
        /*0000*/ 	.byte	0x02, 0x02, 0x02, 0x00, 0x02, 0x05, 0x05, 0x00, 0x02, 0x03, 0x00, 0x00, 0x02, 0x06, 0x01, 0x00


//--------------------- .nv.callgraph             --------------------------
	.section	.nv.callgraph,"",@"SHT_CUDA_CALLGRAPH"
	.align	4
	.sectionentsize	8
	.align		4
        /*0000*/ 	.word	0x00000000
	.align		4
        /*0004*/ 	.word	0xffffffff
	.align		4
        /*0008*/ 	.word	0x00000000
	.align		4
        /*000c*/ 	.word	0xfffffffe
	.align		4
        /*0010*/ 	.word	0x00000000
	.align		4
        /*0014*/ 	.word	0xfffffffd
	.align		4
        /*0018*/ 	.word	0x00000000
	.align		4
        /*001c*/ 	.word	0xfffffffc


//--------------------- .nv.constant4             --------------------------
	.section	.nv.constant4,"a",@progbits
	.align	8
	.align		8
.nv.constant4:
        /*0000*/ 	.dword	_$_str


//--------------------- .text.attn_fwd            --------------------------
	.section	.text.attn_fwd,"ax",@progbits
	.align	128
        .global         attn_fwd
        .type           attn_fwd,@function
        .size           attn_fwd,(.L_x_3 - attn_fwd)
        .other          attn_fwd,@"STO_CUDA_ENTRY STV_DEFAULT"
attn_fwd:
.text.attn_fwd:
[----:B------:R-:W0:Y:S01]  /*0000*/  LDC R1, c[0x0][0x37c] ;  /* 0x0000df00ff017b82 */ /* 0x000e220000000800 */
[----:B------:R-:W1:Y:S07]  /*0010*/  S2R R0, SR_CTAID.X ;  /* 0x0000000000007919 */ /* 0x000e6e0000002500 */
[----:B------:R-:W2:Y:S01]  /*0020*/  S2UR UR8, SR_CTAID.Y ;  /* 0x00000000000879c3 */ /* 0x000ea20000002600 */
[----:B------:R-:W2:Y:S01]  /*0030*/  LDCU.64 UR4, c[0x0][0x3b0] ;  /* 0x00007600ff0477ac */ /* 0x000ea20008000a00 */
[----:B0-----:R-:W-:Y:S01]  /*0040*/  VIADD R1, R1, 0xfffffb58 ;  /* 0xfffffb5801017836 */ /* 0x001fe20000000000 */
[----:B------:R-:W1:Y:S01]  /*0050*/  S2R R76, SR_TID.X ;  /* 0x00000000004c7919 */ /* 0x000e620000002100 */
[----:B------:R-:W0:Y:S04]  /*0060*/  LDCU.64 UR12, c[0x0][0x358] ;  /* 0x00006b00ff0c77ac */ /* 0x000e280008000a00 */
[----:B------:R-:W3:Y:S08]  /*0070*/  LDC.64 R6, c[0x0][0x380] ;  /* 0x0000e000ff067b82 */ /* 0x000ef00000000a00 */
[----:B------:R-:W4:Y:S01]  /*0080*/  LDC R58, c[0x0][0x3b8] ;  /* 0x0000ee00ff3a7b82 */ /* 0x000f220000000800 */
[----:B--2---:R-:W-:Y:S01]  /*0090*/  UIMAD UR4, UR8, UR4, URZ ;  /* 0x00000004080472a4 */ /* 0x004fe2000f8e02ff */
[----:B-1----:R-:W-:-:S02]  /*00a0*/  PRMT R2, R76, 0x6540, R0 ;  /* 0x000065404c027816 */ /* 0x002fc40000000000 */
[----:B------:R-:W-:-:S03]  /*00b0*/  SHF.R.U32.HI R5, RZ, 0x8, R76 ;  /* 0x00000008ff057819 */ /* 0x000fc6000001164c */
[----:B------:R-:W-:Y:S01]  /*00c0*/  IMAD R3, R2, UR5, RZ ;  /* 0x0000000502037c24 */ /* 0x000fe2000f8e02ff */
[----:B------:R-:W-:Y:S01]  /*00d0*/  SGXT.U32 R5, R5, 0x1 ;  /* 0x000000010505781a */ /* 0x000fe20000000000 */
[----:B------:R-:W-:-:S03]  /*00e0*/  USHF.R.S32.HI UR5, URZ, 0x1f, UR4 ;  /* 0x0000001fff057899 */ /* 0x000fc60008011404 */
[----:B---3--:R-:W-:Y:S01]  /*00f0*/  IADD3 R57, P0, P1, R3, UR4, R6 ;  /* 0x0000000403397c10 */ /* 0x008fe2000f91e006 */
[----:B----4-:R-:W-:Y:S01]  /*0100*/  IMAD R5, R5, R58, RZ ;  /* 0x0000003a05057224 */ /* 0x010fe200078e02ff */
[----:B------:R-:W-:-:S04]  /*0110*/  SHF.R.S32.HI R54, RZ, 0x1f, R3 ;  /* 0x0000001fff367819 */ /* 0x000fc80000011403 */
[----:B------:R-:W-:Y:S01]  /*0120*/  IADD3.X R54, PT, PT, R54, UR5, R7, P0, P1 ;  /* 0x0000000536367c10 */ /* 0x000fe200087e2407 */
[----:B------:R-:W-:Y:S01]  /*0130*/  IMAD R7, R58, 0x2, R5 ;  /* 0x000000023a077824 */ /* 0x000fe200078e0205 */
[----:B------:R-:W-:-:S04]  /*0140*/  IADD3 R2, P0, PT, R5, R57, RZ ;  /* 0x0000003905027210 */ /* 0x000fc80007f1e0ff */
[----:B------:R-:W-:Y:S01]  /*0150*/  LEA.HI.X.SX32 R3, R5, R54, 0x1, P0 ;  /* 0x0000003605037211 */ /* 0x000fe200000f0eff */
[----:B------:R-:W-:Y:S01]  /*0160*/  IMAD R5, R58, 0x2, R7 ;  /* 0x000000023a057824 */ /* 0x000fe200078e0207 */
[----:B------:R-:W-:-:S03]  /*0170*/  IADD3 R18, P0, PT, R7, R57, RZ ;  /* 0x0000003907127210 */ /* 0x000fc60007f1e0ff */
[----:B0-----:R0:W2:Y:S01]  /*0180*/  LDG.E.U8 R23, desc[UR12][R2.64] ;  /* 0x0000000c02177981 */ /* 0x0010a2000c1e1100 */
[----:B------:R-:W-:Y:S01]  /*0190*/  LEA.HI.X.SX32 R19, R7, R54, 0x1, P0 ;  /* 0x0000003607137211 */ /* 0x000fe200000f0eff */
[----:B------:R-:W-:Y:S01]  /*01a0*/  IMAD R7, R58, 0x2, R5 ;  /* 0x000000023a077824 */ /* 0x000fe200078e0205 */
[----:B------:R-:W-:-:S03]  /*01b0*/  IADD3 R4, P0, PT, R5, R57, RZ ;  /* 0x0000003905047210 */ /* 0x000fc60007f1e0ff */
[C---:B------:R-:W-:Y:S01]  /*01c0*/  IMAD R9, R58.reuse, 0x2, R7 ;  /* 0x000000023a097824 */ /* 0x040fe200078e0207 */
[-C--:B------:R-:W-:Y:S01]  /*01d0*/  LEA.HI.X.SX32 R5, R5, R54.reuse, 0x1, P0 ;  /* 0x0000003605057211 */ /* 0x080fe200000f0eff */
[----:B------:R-:W2:Y:S01]  /*01e0*/  LDG.E.U8 R18, desc[UR12][R18.64] ;  /* 0x0000000c12127981 */ /* 0x000ea2000c1e1100 */
[-C--:B------:R-:W-:Y:S01]  /*01f0*/  IADD3 R36, P0, PT, R7, R57.reuse, RZ ;  /* 0x0000003907247210 */ /* 0x080fe20007f1e0ff */
[C---:B------:R-:W-:Y:S01]  /*0200*/  IMAD R11, R58.reuse, 0x2, R9 ;  /* 0x000000023a0b7824 */ /* 0x040fe200078e0209 */
[-C--:B------:R-:W-:Y:S01]  /*0210*/  IADD3 R6, P1, PT, R9, R57.reuse, RZ ;  /* 0x0000003909067210 */ /* 0x080fe20007f3e0ff */
[----:B------:R-:W3:Y:S01]  /*0220*/  LDG.E.U8 R17, desc[UR12][R4.64] ;  /* 0x0000000c04117981 */ /* 0x000ee2000c1e1100 */
[-C--:B------:R-:W-:Y:S01]  /*0230*/  LEA.HI.X.SX32 R37, R7, R54.reuse, 0x1, P0 ;  /* 0x0000003607257211 */ /* 0x080fe200000f0eff */
[C---:B0-----:R-:W-:Y:S01]  /*0240*/  IMAD R3, R58.reuse, 0x2, R11 ;  /* 0x000000023a037824 */ /* 0x041fe200078e020b */
[----:B------:R-:W-:Y:S02]  /*0250*/  IADD3 R8, P0, PT, R11, R57, RZ ;  /* 0x000000390b087210 */ /* 0x000fe40007f1e0ff */
[-C--:B------:R-:W-:Y:S01]  /*0260*/  LEA.HI.X.SX32 R7, R9, R54.reuse, 0x1, P1 ;  /* 0x0000003609077211 */ /* 0x080fe200008f0eff */
[----:B------:R-:W3:Y:S01]  /*0270*/  LDG.E.U8 R36, desc[UR12][R36.64] ;  /* 0x0000000c24247981 */ /* 0x000ee2000c1e1100 */
[----:B------:R-:W-:Y:S01]  /*0280*/  LEA.HI.X.SX32 R9, R11, R54, 0x1, P0 ;  /* 0x000000360b097211 */ /* 0x000fe200000f0eff */
[----:B------:R-:W-:-:S02]  /*0290*/  IMAD R11, R58, 0x2, R3 ;  /* 0x000000023a0b7824 */ /* 0x000fc400078e0203 */
[----:B------:R0:W4:Y:S02]  /*02a0*/  LDG.E.U8 R16, desc[UR12][R6.64] ;  /* 0x0000000c06107981 */ /* 0x000124000c1e1100 */
[C---:B------:R-:W-:Y:S01]  /*02b0*/  IMAD R13, R58.reuse, 0x2, R11 ;  /* 0x000000023a0d7824 */ /* 0x040fe200078e020b */
[C---:B------:R-:W-:Y:S01]  /*02c0*/  IADD3 R30, P0, PT, R3.reuse, R57, RZ ;  /* 0x00000039031e7210 */ /* 0x040fe20007f1e0ff */
[----:B------:R1:W4:Y:S02]  /*02d0*/  LDG.E.U8 R19, desc[UR12][R8.64] ;  /* 0x0000000c08137981 */ /* 0x000324000c1e1100 */
[----:B------:R-:W-:Y:S01]  /*02e0*/  IMAD R15, R58, 0x2, R13 ;  /* 0x000000023a0f7824 */ /* 0x000fe200078e020d */
[----:B------:R-:W-:-:S03]  /*02f0*/  LEA.HI.X.SX32 R31, R3, R54, 0x1, P0 ;  /* 0x00000036031f7211 */ /* 0x000fc600000f0eff */
[C---:B0-----:R-:W-:Y:S01]  /*0300*/  IMAD R7, R58.reuse, 0x2, R15 ;  /* 0x000000023a077824 */ /* 0x041fe200078e020f */
[-C--:B------:R-:W-:Y:S01]  /*0310*/  IADD3 R2, P0, PT, R11, R57.reuse, RZ ;  /* 0x000000390b027210 */ /* 0x080fe20007f1e0ff */
[----:B------:R-:W5:Y:S02]  /*0320*/  LDG.E.U8 R30, desc[UR12][R30.64] ;  /* 0x0000000c1e1e7981 */ /* 0x000f64000c1e1100 */
[C---:B-1----:R-:W-:Y:S01]  /*0330*/  IMAD R9, R58.reuse, 0x2, R7 ;  /* 0x000000023a097824 */ /* 0x042fe200078e0207 */
[-C--:B------:R-:W-:Y:S02]  /*0340*/  IADD3 R4, P1, PT, R13, R57.reuse, RZ ;  /* 0x000000390d047210 */ /* 0x080fe40007f3e0ff */
[-C--:B------:R-:W-:Y:S01]  /*0350*/  LEA.HI.X.SX32 R3, R11, R54.reuse, 0x1, P0 ;  /* 0x000000360b037211 */ /* 0x080fe200000f0eff */
[C---:B------:R-:W-:Y:S01]  /*0360*/  IMAD R11, R58.reuse, 0x2, R9 ;  /* 0x000000023a0b7824 */ /* 0x040fe200078e0209 */
[-C--:B------:R-:W-:Y:S02]  /*0370*/  IADD3 R52, P0, PT, R15, R57.reuse, RZ ;  /* 0x000000390f347210 */ /* 0x080fe40007f1e0ff */
[-C--:B------:R-:W-:Y:S01]  /*0380*/  LEA.HI.X.SX32 R5, R13, R54.reuse, 0x1, P1 ;  /* 0x000000360d057211 */ /* 0x080fe200008f0eff */
[----:B------:R-:W-:Y:S01]  /*0390*/  IMAD R13, R58, 0x2, R11 ;  /* 0x000000023a0d7824 */ /* 0x000fe200078e020b */
[----:B------:R-:W-:Y:S01]  /*03a0*/  LEA.HI.X.SX32 R53, R15, R54, 0x1, P0 ;  /* 0x000000360f357211 */ /* 0x000fe200000f0eff */
[----:B------:R0:W5:Y:S01]  /*03b0*/  LDG.E.U8 R49, desc[UR12][R2.64] ;  /* 0x0000000c02317981 */ /* 0x000162000c1e1100 */
[----:B------:R-:W-:-:S03]  /*03c0*/  IADD3 R6, P0, PT, R7, R57, RZ ;  /* 0x0000003907067210 */ /* 0x000fc60007f1e0ff */
[----:B------:R1:W3:Y:S01]  /*03d0*/  LDG.E.U8 R21, desc[UR12][R4.64] ;  /* 0x0000000c04157981 */ /* 0x0002e2000c1e1100 */
[-C--:B------:R-:W-:Y:S02]  /*03e0*/  LEA.HI.X.SX32 R7, R7, R54.reuse, 0x1, P0 ;  /* 0x0000003607077211 */ /* 0x080fe400000f0eff */
[CC--:B------:R-:W-:Y:S01]  /*03f0*/  IADD3 R8, P0, PT, R9.reuse, R57.reuse, RZ ;  /* 0x0000003909087210 */ /* 0x0c0fe20007f1e0ff */
[----:B------:R-:W3:Y:S01]  /*0400*/  LDG.E.U8 R52, desc[UR12][R52.64] ;  /* 0x0000000c34347981 */ /* 0x000ee2000c1e1100 */
[C---:B0-----:R-:W-:Y:S02]  /*0410*/  IMAD R3, R58.reuse, 0x2, R13 ;  /* 0x000000023a037824 */ /* 0x041fe400078e020d */
[----:B------:R-:W-:Y:S01]  /*0420*/  LEA.HI.X.SX32 R9, R9, R54, 0x1, P0 ;  /* 0x0000003609097211 */ /* 0x000fe200000f0eff */
[----:B------:R0:W5:Y:S01]  /*0430*/  LDG.E.U8 R33, desc[UR12][R6.64] ;  /* 0x0000000c06217981 */ /* 0x000162000c1e1100 */
[----:B-1----:R-:W-:Y:S01]  /*0440*/  IMAD R5, R58, 0x2, R3 ;  /* 0x000000023a057824 */ /* 0x002fe200078e0203 */
[----:B------:R-:W-:-:S02]  /*0450*/  IADD3 R50, P0, PT, R13, R57, RZ ;  /* 0x000000390d327210 */ /* 0x000fc40007f1e0ff */
[----:B------:R-:W5:Y:S01]  /*0460*/  LDG.E.U8 R48, desc[UR12][R8.64] ;  /* 0x0000000c08307981 */ /* 0x000f62000c1e1100 */
[----:B------:R-:W-:Y:S01]  /*0470*/  IMAD R15, R58, 0x2, R5 ;  /* 0x000000023a0f7824 */ /* 0x000fe200078e0205 */
[----:B------:R-:W-:-:S03]  /*0480*/  LEA.HI.X.SX32 R51, R13, R54, 0x1, P0 ;  /* 0x000000360d337211 */ /* 0x000fc600000f0eff */
[C---:B------:R-:W-:Y:S01]  /*0490*/  IMAD R13, R58.reuse, 0x2, R15 ;  /* 0x000000023a0d7824 */ /* 0x040fe200078e020f */
[-C--:B------:R-:W-:Y:S01]  /*04a0*/  IADD3 R46, P0, PT, R3, R57.reuse, RZ ;  /* 0x00000039032e7210 */ /* 0x080fe20007f1e0ff */
[----:B------:R-:W5:Y:S02]  /*04b0*/  LDG.E.U8 R50, desc[UR12][R50.64] ;  /* 0x0000000c32327981 */ /* 0x000f64000c1e1100 */
[C---:B0-----:R-:W-:Y:S01]  /*04c0*/  IMAD R7, R58.reuse, 0x2, R13 ;  /* 0x000000023a077824 */ /* 0x041fe200078e020d */
[-C--:B------:R-:W-:Y:S02]  /*04d0*/  IADD3 R10, P1, PT, R11, R57.reuse, RZ ;  /* 0x000000390b0a7210 */ /* 0x080fe40007f3e0ff */
[-C--:B------:R-:W-:Y:S01]  /*04e0*/  LEA.HI.X.SX32 R47, R3, R54.reuse, 0x1, P0 ;  /* 0x00000036032f7211 */ /* 0x080fe200000f0eff */
[C---:B------:R-:W-:Y:S01]  /*04f0*/  IMAD R25, R58.reuse, 0x2, R7 ;  /* 0x000000023a197824 */ /* 0x040fe200078e0207 */
[-C--:B------:R-:W-:Y:S02]  /*0500*/  LEA.HI.X.SX32 R11, R11, R54.reuse, 0x1, P1 ;  /* 0x000000360b0b7211 */ /* 0x080fe400008f0eff */
[C---:B------:R-:W-:Y:S01]  /*0510*/  IADD3 R2, P0, PT, R5.reuse, R57, RZ ;  /* 0x0000003905027210 */ /* 0x040fe20007f1e0ff */
[----:B------:R-:W-:Y:S01]  /*0520*/  IMAD R31, R58, 0x2, R25 ;  /* 0x000000023a1f7824 */ /* 0x000fe200078e0219 */
[----:B------:R-:W5:Y:S02]  /*0530*/  LDG.E.U8 R46, desc[UR12][R46.64] ;  /* 0x0000000c2e2e7981 */ /* 0x000f64000c1e1100 */
[----:B------:R-:W-:-:S02]  /*0540*/  LEA.HI.X.SX32 R3, R5, R54, 0x1, P0 ;  /* 0x0000003605037211 */ /* 0x000fc400000f0eff */
[----:B------:R0:W5:Y:S01]  /*0550*/  LDG.E.U8 R27, desc[UR12][R10.64] ;  /* 0x0000000c0a1b7981 */ /* 0x000162000c1e1100 */
[-C--:B------:R-:W-:Y:S02]  /*0560*/  IADD3 R4, P0, PT, R13, R57.reuse, RZ ;  /* 0x000000390d047210 */ /* 0x080fe40007f1e0ff */
[-C--:B------:R-:W-:Y:S01]  /*0570*/  IADD3 R28, P1, PT, R15, R57.reuse, RZ ;  /* 0x000000390f1c7210 */ /* 0x080fe20007f3e0ff */
[----:B------:R1:W5:Y:S01]  /*0580*/  LDG.E.U8 R45, desc[UR12][R2.64] ;  /* 0x0000000c022d7981 */ /* 0x000362000c1e1100 */
[----:B------:R-:W-:Y:S01]  /*0590*/  LEA.HI.X.SX32 R5, R13, R54, 0x1, P0 ;  /* 0x000000360d057211 */ /* 0x000fe200000f0eff */
[----:B0-----:R-:W-:Y:S01]  /*05a0*/  IMAD R11, R58, 0x2, R31 ;  /* 0x000000023a0b7824 */ /* 0x001fe200078e021f */
[----:B------:R-:W-:-:S03]  /*05b0*/  IADD3 R6, P0, PT, R7, R57, RZ ;  /* 0x0000003907067210 */ /* 0x000fc60007f1e0ff */
[----:B------:R0:W5:Y:S01]  /*05c0*/  LDG.E.U8 R53, desc[UR12][R4.64] ;  /* 0x0000000c04357981 */ /* 0x000162000c1e1100 */
[----:B------:R-:W-:Y:S01]  /*05d0*/  IMAD R13, R58, 0x2, R11 ;  /* 0x000000023a0d7824 */ /* 0x000fe200078e020b */
[----:B------:R-:W-:-:S03]  /*05e0*/  LEA.HI.X.SX32 R29, R15, R54, 0x1, P1 ;  /* 0x000000360f1d7211 */ /* 0x000fc600008f0eff */
[C---:B------:R-:W-:Y:S01]  /*05f0*/  IMAD R15, R58.reuse, 0x2, R13 ;  /* 0x000000023a0f7824 */ /* 0x040fe200078e020d */
[-C--:B------:R-:W-:Y:S01]  /*0600*/  LEA.HI.X.SX32 R7, R7, R54.reuse, 0x1, P0 ;  /* 0x0000003607077211 */ /* 0x080fe200000f0eff */
[----:B------:R-:W5:Y:S01]  /*0610*/  LDG.E.U8 R28, desc[UR12][R28.64] ;  /* 0x0000000c1c1c7981 */ /* 0x000f62000c1e1100 */
[-C--:B------:R-:W-:Y:S01]  /*0620*/  IADD3 R8, P0, PT, R25, R57.reuse, RZ ;  /* 0x0000003919087210 */ /* 0x080fe20007f1e0ff */
[C---:B------:R-:W-:Y:S01]  /*0630*/  IMAD R37, R58.reuse, 0x2, R15 ;  /* 0x000000023a257824 */ /* 0x040fe200078e020f */
[-C--:B------:R-:W-:Y:S01]  /*0640*/  IADD3 R34, P1, PT, R31, R57.reuse, RZ ;  /* 0x000000391f227210 */ /* 0x080fe20007f3e0ff */
[----:B------:R0:W5:Y:S01]  /*0650*/  LDG.E.U8 R20, desc[UR12][R6.64] ;  /* 0x0000000c06147981 */ /* 0x000162000c1e1100 */
[----:B------:R-:W-:Y:S01]  /*0660*/  LEA.HI.X.SX32 R9, R25, R54, 0x1, P0 ;  /* 0x0000003619097211 */ /* 0x000fe200000f0eff */
[----:B------:R-:W-:Y:S01]  /*0670*/  IMAD R25, R58, 0x2, R37 ;  /* 0x000000023a197824 */ /* 0x000fe200078e0225 */
[----:B-1----:R-:W-:-:S03]  /*0680*/  IADD3 R2, P0, PT, R11, R57, RZ ;  /* 0x000000390b027210 */ /* 0x002fc60007f1e0ff */
[----:B------:R-:W-:Y:S01]  /*0690*/  IMAD R39, R58, 0x2, R25 ;  /* 0x000000023a277824 */ /* 0x000fe200078e0219 */
[----:B------:R-:W-:-:S03]  /*06a0*/  LEA.HI.X.SX32 R3, R11, R54, 0x1, P0 ;  /* 0x000000360b037211 */ /* 0x000fc600000f0eff */
[C---:B------:R-:W-:Y:S01]  /*06b0*/  IMAD R11, R58.reuse, 0x2, R39 ;  /* 0x000000023a0b7824 */ /* 0x040fe200078e0227 */
[C---:B0-----:R-:W-:Y:S01]  /*06c0*/  IADD3 R4, P0, PT, R13.reuse, R57, RZ ;  /* 0x000000390d047210 */ /* 0x041fe20007f1e0ff */
[----:B------:R-:W5:Y:S02]  /*06d0*/  LDG.E.U8 R51, desc[UR12][R2.64] ;  /* 0x0000000c02337981 */ /* 0x000f64000c1e1100 */
        /* <DEDUP_REMOVED lines=9> */
[-C--:B------:R-:W-:Y:S01]  /*0770*/  LEA.HI.X.SX32 R7, R37, R54.reuse, 0x1, P1 ;  /* 0x0000003625077211 */ /* 0x080fe200008f0eff */
[C---:B------:R-:W-:Y:S02]  /*0780*/  IMAD R37, R58.reuse, 0x2, R59 ;  /* 0x000000023a257824 */ /* 0x040fe400078e023b */
[----:B------:R-:W5:Y:S02]  /*0790*/  LDG.E.U8 R34, desc[UR12][R34.64] ;  /* 0x0000000c22227981 */ /* 0x000f64000c1e1100 */
[C---:B------:R-:W-:Y:S01]  /*07a0*/  IMAD R63, R58.reuse, 0x2, R37 ;  /* 0x000000023a3f7824 */ /* 0x040fe200078e0225 */
[-C--:B------:R-:W-:Y:S01]  /*07b0*/  LEA.HI.X.SX32 R43, R15, R54.reuse, 0x1, P0 ;  /* 0x000000360f2b7211 */ /* 0x080fe200000f0eff */
[----:B------:R1:W5:Y:S02]  /*07c0*/  LDG.E.U8 R26, desc[UR12][R6.64] ;  /* 0x0000000c061a7981 */ /* 0x000364000c1e1100 */
[C---:B------:R-:W-:Y:S01]  /*07d0*/  IMAD R65, R58.reuse, 0x2, R63 ;  /* 0x000000023a417824 */ /* 0x040fe200078e023f */
[C---:B0-----:R-:W-:Y:S01]  /*07e0*/  IADD3 R8, P0, PT, R25.reuse, R57, RZ ;  /* 0x0000003919087210 */ /* 0x041fe20007f1e0ff */
[----:B------:R-:W5:Y:S02]  /*07f0*/  LDG.E.U8 R42, desc[UR12][R42.64] ;  /* 0x0000000c2a2a7981 */ /* 0x000f64000c1e1100 */
[----:B------:R-:W-:Y:S01]  /*0800*/  IMAD R69, R58, 0x2, R65 ;  /* 0x000000023a457824 */ /* 0x000fe200078e0241 */
[----:B------:R-:W-:-:S02]  /*0810*/  LEA.HI.X.SX32 R9, R25, R54, 0x1, P0 ;  /* 0x0000003619097211 */ /* 0x000fc400000f0eff */
[-C--:B------:R-:W-:Y:S01]  /*0820*/  IADD3 R2, P0, PT, R39, R57.reuse, RZ ;  /* 0x0000003927027210 */ /* 0x080fe20007f1e0ff */
[C---:B------:R-:W-:Y:S01]  /*0830*/  IMAD R71, R58.reuse, 0x2, R69 ;  /* 0x000000023a477824 */ /* 0x040fe200078e0245 */
[-C--:B------:R-:W-:Y:S01]  /*0840*/  IADD3 R4, P1, PT, R55, R57.reuse, RZ ;  /* 0x0000003937047210 */ /* 0x080fe20007f3e0ff */
[----:B------:R0:W5:Y:S01]  /*0850*/  LDG.E.U8 R47, desc[UR12][R8.64] ;  /* 0x0000000c082f7981 */ /* 0x000162000c1e1100 */
[-C--:B------:R-:W-:Y:S01]  /*0860*/  LEA.HI.X.SX32 R3, R39, R54.reuse, 0x1, P0 ;  /* 0x0000003627037211 */ /* 0x080fe200000f0eff */
[C---:B------:R-:W-:Y:S01]  /*0870*/  IMAD R73, R58.reuse, 0x2, R71 ;  /* 0x000000023a497824 */ /* 0x040fe200078e0247 */
[-C--:B------:R-:W-:Y:S02]  /*0880*/  IADD3 R40, P0, PT, R11, R57.reuse, RZ ;  /* 0x000000390b287210 */ /* 0x080fe40007f1e0ff */
[-C--:B------:R-:W-:Y:S01]  /*0890*/  LEA.HI.X.SX32 R5, R55, R54.reuse, 0x1, P1 ;  /* 0x0000003637057211 */ /* 0x080fe200008f0eff */
[C---:B------:R-:W-:Y:S01]  /*08a0*/  IMAD R55, R58.reuse, 0x2, R73 ;  /* 0x000000023a377824 */ /* 0x040fe200078e0249 */
[-C--:B------:R-:W-:Y:S01]  /*08b0*/  LEA.HI.X.SX32 R41, R11, R54.reuse, 0x1, P0 ;  /* 0x000000360b297211 */ /* 0x080fe200000f0eff */
[----:B------:R0:W5:Y:S01]  /*08c0*/  LDG.E.U8 R35, desc[UR12][R2.64] ;  /* 0x0000000c02237981 */ /* 0x000162000c1e1100 */
[-C--:B-1----:R-:W-:Y:S01]  /*08d0*/  IADD3 R6, P0, PT, R13, R57.reuse, RZ ;  /* 0x000000390d067210 */ /* 0x082fe20007f1e0ff */
[C---:B------:R-:W-:Y:S01]  /*08e0*/  IMAD R61, R58.reuse, 0x2, R55 ;  /* 0x000000023a3d7824 */ /* 0x040fe200078e0237 */
[-C--:B------:R-:W-:Y:S01]  /*08f0*/  IADD3 R10, P1, PT, R63, R57.reuse, RZ ;  /* 0x000000393f0a7210 */ /* 0x080fe20007f3e0ff */
[----:B------:R-:W5:Y:S01]  /*0900*/  LDG.E.U8 R25, desc[UR12][R4.64] ;  /* 0x0000000c04197981 */ /* 0x000f62000c1e1100 */
[-C--:B------:R-:W-:Y:S01]  /*0910*/  LEA.HI.X.SX32 R7, R13, R54.reuse, 0x1, P0 ;  /* 0x000000360d077211 */ /* 0x080fe200000f0eff */
[C---:B------:R-:W-:Y:S01]  /*0920*/  IMAD R15, R58.reuse, 0x2, R61 ;  /* 0x000000023a0f7824 */ /* 0x040fe200078e023d */
[CC--:B0-----:R-:W-:Y:S01]  /*0930*/  IADD3 R8, P0, PT, R59.reuse, R57.reuse, RZ ;  /* 0x000000393b087210 */ /* 0x0c1fe20007f1e0ff */
[----:B------:R-:W5:Y:S03]  /*0940*/  LDG.E.U8 R40, desc[UR12][R40.64] ;  /* 0x0000000c28287981 */ /* 0x000f66000c1e1100 */
[-C--:B------:R-:W-:Y:S01]  /*0950*/  LEA.HI.X.SX32 R9, R59, R54.reuse, 0x1, P0 ;  /* 0x000000363b097211 */ /* 0x080fe200000f0eff */
[C---:B------:R-:W-:Y:S01]  /*0960*/  IMAD R59, R58.reuse, 0x2, R15 ;  /* 0x000000023a3b7824 */ /* 0x040fe200078e020f */
[CC--:B------:R-:W-:Y:S01]  /*0970*/  IADD3 R2, P0, PT, R37.reuse, R57.reuse, RZ ;  /* 0x0000003925027210 */ /* 0x0c0fe20007f1e0ff */
[----:B------:R0:W5:Y:S02]  /*0980*/  LDG.E.U8 R44, desc[UR12][R6.64] ;  /* 0x0000000c062c7981 */ /* 0x000164000c1e1100 */
[C---:B------:R-:W-:Y:S01]  /*0990*/  IMAD R77, R58.reuse, 0x2, R59 ;  /* 0x000000023a4d7824 */ /* 0x040fe200078e023b */
[-C--:B------:R-:W-:Y:S01]  /*09a0*/  LEA.HI.X.SX32 R3, R37, R54.reuse, 0x1, P0 ;  /* 0x0000003625037211 */ /* 0x080fe200000f0eff */
[----:B------:R1:W5:Y:S01]  /*09b0*/  LDG.E.U8 R39, desc[UR12][R8.64] ;  /* 0x0000000c08277981 */ /* 0x000362000c1e1100 */
[-C--:B------:R-:W-:Y:S01]  /*09c0*/  IADD3 R12, P0, PT, R65, R57.reuse, RZ ;  /* 0x00000039410c7210 */ /* 0x080fe20007f1e0ff */
[C---:B------:R-:W-:Y:S01]  /*09d0*/  IMAD R67, R58.reuse, 0x2, R77 ;  /* 0x000000023a437824 */ /* 0x040fe200078e024d */
[-C--:B------:R-:W-:Y:S01]  /*09e0*/  LEA.HI.X.SX32 R11, R63, R54.reuse, 0x1, P1 ;  /* 0x000000363f0b7211 */ /* 0x080fe200008f0eff */
[----:B------:R-:W5:Y:S01]  /*09f0*/  LDG.E.U8 R38, desc[UR12][R2.64] ;  /* 0x0000000c02267981 */ /* 0x000f62000c1e1100 */
[-C--:B------:R-:W-:Y:S01]  /*0a00*/  LEA.HI.X.SX32 R13, R65, R54.reuse, 0x1, P0 ;  /* 0x00000036410d7211 */ /* 0x080fe200000f0eff */
[C---:B------:R-:W-:Y:S01]  /*0a10*/  IMAD R65, R58.reuse, 0x2, R67 ;  /* 0x000000023a417824 */ /* 0x040fe200078e0243 */
[-C--:B------:R-:W-:Y:S01]  /*0a20*/  IADD3 R62, P1, PT, R71, R57.reuse, RZ ;  /* 0x00000039473e7210 */ /* 0x080fe20007f3e0ff */
[----:B------:R-:W5:Y:S02]  /*0a30*/  LDG.E.U8 R32, desc[UR12][R10.64] ;  /* 0x0000000c0a207981 */ /* 0x000f64000c1e1100 */
[C---:B------:R-:W-:Y:S01]  /*0a40*/  IMAD R79, R58.reuse, 0x2, R65 ;  /* 0x000000023a4f7824 */ /* 0x040fe200078e0241 */
[----:B0-----:R-:W-:Y:S01]  /*0a50*/  IADD3 R6, P0, PT, R69, R57, RZ ;  /* 0x0000003945067210 */ /* 0x001fe20007f1e0ff */
[----:B------:R0:W5:Y:S02]  /*0a60*/  LDG.E.U8 R43, desc[UR12][R12.64] ;  /* 0x0000000c0c2b7981 */ /* 0x000164000c1e1100 */
[----:B------:R-:W-:Y:S01]  /*0a70*/  IMAD R81, R58, 0x2, R79 ;  /* 0x000000023a517824 */ /* 0x000fe200078e024f */
[----:B------:R-:W-:-:S03]  /*0a80*/  LEA.HI.X.SX32 R63, R71, R54, 0x1, P1 ;  /* 0x00000036473f7211 */ /* 0x000fc600008f0eff */
[C---:B------:R-:W-:Y:S01]  /*0a90*/  IMAD R71, R58.reuse, 0x2, R81 ;  /* 0x000000023a477824 */ /* 0x040fe200078e0251 */
[-C--:B------:R-:W-:Y:S01]  /*0aa0*/  LEA.HI.X.SX32 R7, R69, R54.reuse, 0x1, P0 ;  /* 0x0000003645077211 */ /* 0x080fe200000f0eff */
[----:B------:R-:W5:Y:S02]  /*0ab0*/  LDG.E.U8 R37, desc[UR12][R62.64] ;  /* 0x0000000c3e257981 */ /* 0x000f64000c1e1100 */
[C---:B------:R-:W-:Y:S01]  /*0ac0*/  IMAD R69, R58.reuse, 0x2, R71 ;  /* 0x000000023a457824 */ /* 0x040fe200078e0247 */
[CC--:B-1----:R-:W-:Y:S01]  /*0ad0*/  IADD3 R8, P0, PT, R73.reuse, R57.reuse, RZ ;  /* 0x0000003949087210 */ /* 0x0c2fe20007f1e0ff */
[----:B------:R1:W5:Y:S02]  /*0ae0*/  LDG.E.U8 R24, desc[UR12][R6.64] ;  /* 0x0000000c06187981 */ /* 0x000364000c1e1100 */
[C---:B------:R-:W-:Y:S01]  /*0af0*/  IMAD R83, R58.reuse, 0x2, R69 ;  /* 0x000000023a537824 */ /* 0x040fe200078e0245 */
[-C--:B------:R-:W-:Y:S02]  /*0b00*/  LEA.HI.X.SX32 R9, R73, R54.reuse, 0x1, P0 ;  /* 0x0000003649097211 */ /* 0x080fe400000f0eff */
[-C--:B------:R-:W-:Y:S01]  /*0b10*/  IADD3 R74, P0, PT, R55, R57.reuse, RZ ;  /* 0x00000039374a7210 */ /* 0x080fe20007f1e0ff */
[C---:B0-----:R-:W-:Y:S01]  /*0b20*/  IMAD R13, R58.reuse, 0x2, R83 ;  /* 0x000000023a0d7824 */ /* 0x041fe200078e0253 */
[-C--:B------:R-:W-:Y:S01]  /*0b30*/  IADD3 R4, P1, PT, R59, R57.reuse, RZ ;  /* 0x000000393b047210 */ /* 0x080fe20007f3e0ff */
[----:B------:R0:W5:Y:S01]  /*0b40*/  LDG.E.U8 R22, desc[UR12][R8.64] ;  /* 0x0000000c08167981 */ /* 0x000162000c1e1100 */
[----:B------:R-:W-:Y:S01]  /*0b50*/  LEA.HI.X.SX32 R75, R55, R54, 0x1, P0 ;  /* 0x00000036374b7211 */ /* 0x000fe200000f0eff */
[----:B------:R-:W-:Y:S01]  /*0b60*/  IMAD R85, R58, 0x2, R13 ;  /* 0x000000023a557824 */ /* 0x000fe200078e020d */
[----:B------:R-:W-:-:S03]  /*0b70*/  IADD3 R2, P0, PT, R77, R57, RZ ;  /* 0x000000394d027210 */ /* 0x000fc60007f1e0ff */
[C---:B------:R-:W-:Y:S01]  /*0b80*/  IMAD R73, R58.reuse, 0x2, R85 ;  /* 0x000000023a497824 */ /* 0x040fe200078e0255 */
[-C--:B------:R-:W-:Y:S01]  /*0b90*/  LEA.HI.X.SX32 R3, R77, R54.reuse, 0x1, P0 ;  /* 0x000000364d037211 */ /* 0x080fe200000f0eff */
[----:B------:R0:W5:Y:S01]  /*0ba0*/  LDG.E.U8 R41, desc[UR12][R74.64] ;  /* 0x0000000c4a297981 */ /* 0x000162000c1e1100 */
[-C--:B------:R-:W-:Y:S01]  /*0bb0*/  IADD3 R10, P0, PT, R79, R57.reuse, RZ ;  /* 0x000000394f0a7210 */ /* 0x080fe20007f1e0ff */
[C---:B------:R-:W-:Y:S01]  /*0bc0*/  IMAD R77, R58.reuse, 0x2, R73 ;  /* 0x000000023a4d7824 */ /* 0x040fe200078e0249 */
[-C--:B------:R-:W-:Y:S01]  /*0bd0*/  LEA.HI.X.SX32 R5, R59, R54.reuse, 0x1, P1 ;  /* 0x000000363b057211 */ /* 0x080fe200008f0eff */
[----:B------:R-:W5:Y:S01]  /*0be0*/  LDG.E.U8 R56, desc[UR12][R2.64] ;  /* 0x0000000c02387981 */ /* 0x000f62000c1e1100 */
[-C--:B-1----:R-:W-:Y:S02]  /*0bf0*/  IADD3 R6, P1, PT, R81, R57.reuse, RZ ;  /* 0x0000003951067210 */ /* 0x082fe40007f3e0ff */
[-C--:B------:R-:W-:Y:S01]  /*0c00*/  LEA.HI.X.SX32 R11, R79, R54.reuse, 0x1, P0 ;  /* 0x000000364f0b7211 */ /* 0x080fe200000f0eff */
[C---:B------:R-:W-:Y:S01]  /*0c10*/  IMAD R79, R58.reuse, 0x2, R77 ;  /* 0x000000023a4f7824 */ /* 0x040fe200078e024d */
[----:B------:R-:W-:Y:S01]  /*0c20*/  LEA.HI.X.SX32 R7, R81, R54, 0x1, P1 ;  /* 0x0000003651077211 */ /* 0x000fe200008f0eff */
[----:B------:R1:W5:Y:S01]  /*0c30*/  LDG.E.U8 R55, desc[UR12][R4.64] ;  /* 0x0000000c04377981 */ /* 0x000362000c1e1100 */
[----:B0-----:R-:W-:Y:S01]  /*0c40*/  IADD3 R8, P0, PT, R83, R57, RZ ;  /* 0x0000003953087210 */ /* 0x001fe20007f1e0ff */
[----:B------:R-:W-:-:S02]  /*0c50*/  IMAD R81, R58, 0x2, R79 ;  /* 0x000000023a517824 */ /* 0x000fc400078e024f */
[----:B------:R0:W5:Y:S01]  /*0c60*/  LDG.E.U8 R59, desc[UR12][R10.64] ;  /* 0x0000000c0a3b7981 */ /* 0x000162000c1e1100 */
[-C--:B------:R-:W-:Y:S01]  /*0c70*/  LEA.HI.X.SX32 R9, R83, R54.reuse, 0x1, P0 ;  /* 0x0000003653097211 */ /* 0x080fe200000f0eff */
[C---:B------:R-:W-:Y:S01]  /*0c80*/  IMAD R83, R58.reuse, 0x2, R81 ;  /* 0x000000023a537824 */ /* 0x040fe200078e0251 */
[-C--:B------:R-:W-:Y:S01]  /*0c90*/  IADD3 R12, P1, PT, R77, R57.reuse, RZ ;  /* 0x000000394d0c7210 */ /* 0x080fe20007f3e0ff */
[----:B------:R0:W5:Y:S02]  /*0ca0*/  LDG.E.U8 R60, desc[UR12][R6.64] ;  /* 0x0000000c063c7981 */ /* 0x000164000c1e1100 */
[C---:B------:R-:W-:Y:S01]  /*0cb0*/  IMAD R75, R58.reuse, 0x2, R83 ;  /* 0x000000023a4b7824 */ /* 0x040fe200078e0253 */
[C---:B------:R-:W-:Y:S01]  /*0cc0*/  IADD3 R62, P0, PT, R13.reuse, R57, RZ ;  /* 0x000000390d3e7210 */ /* 0x040fe20007f1e0ff */
[----:B------:R0:W5:Y:S02]  /*0cd0*/  LDG.E.U8 R64, desc[UR12][R8.64] ;  /* 0x0000000c08407981 */ /* 0x000164000c1e1100 */
[----:B------:R-:W-:Y:S01]  /*0ce0*/  IMAD R87, R58, 0x2, R75 ;  /* 0x000000023a577824 */ /* 0x000fe200078e024b */
[----:B------:R-:W-:-:S03]  /*0cf0*/  LEA.HI.X.SX32 R63, R13, R54, 0x1, P0 ;  /* 0x000000360d3f7211 */ /* 0x000fc600000f0eff */
[C---:B------:R-:W-:Y:S01]  /*0d00*/  IMAD R89, R58.reuse, 0x2, R87 ;  /* 0x000000023a597824 */ /* 0x040fe200078e0257 */
[-C--:B-1----:R-:W-:Y:S02]  /*0d10*/  IADD3 R4, P0, PT, R79, R57.reuse, RZ ;  /* 0x000000394f047210 */ /* 0x082fe40007f1e0ff */
[-C--:B------:R-:W-:Y:S01]  /*0d20*/  LEA.HI.X.SX32 R13, R77, R54.reuse, 0x1, P1 ;  /* 0x000000364d0d7211 */ /* 0x080fe200008f0eff */
[C---:B------:R-:W-:Y:S01]  /*0d30*/  IMAD R91, R58.reuse, 0x2, R89 ;  /* 0x000000023a5b7824 */ /* 0x040fe200078e0259 */
[-C--:B------:R-:W-:Y:S01]  /*0d40*/  LEA.HI.X.SX32 R5, R79, R54.reuse, 0x1, P0 ;  /* 0x000000364f057211 */ /* 0x080fe200000f0eff */
[----:B------:R-:W5:Y:S01]  /*0d50*/  LDG.E.U8 R63, desc[UR12][R62.64] ;  /* 0x0000000c3e3f7981 */ /* 0x000f62000c1e1100 */
[CC--:B------:R-:W-:Y:S01]  /*0d60*/  IADD3 R2, P0, PT, R75.reuse, R57.reuse, RZ ;  /* 0x000000394b027210 */ /* 0x0c0fe20007f1e0ff */
[C---:B0-----:R-:W-:Y:S02]  /*0d70*/  IMAD R11, R58.reuse, 0x2, R91 ;  /* 0x000000023a0b7824 */ /* 0x041fe400078e025b */
[----:B------:R0:W5:Y:S01]  /*0d80*/  LDG.E.U8 R66, desc[UR12][R12.64] ;  /* 0x0000000c0c427981 */ /* 0x000162000c1e1100 */
[----:B------:R-:W-:Y:S01]  /*0d90*/  LEA.HI.X.SX32 R3, R75, R54, 0x1, P0 ;  /* 0x000000364b037211 */ /* 0x000fe200000f0eff */
[----:B------:R-:W-:Y:S01]  /*0da0*/  IMAD R93, R58, 0x2, R11 ;  /* 0x000000023a5d7824 */ /* 0x000fe200078e020b */
[-C--:B------:R-:W-:Y:S01]  /*0db0*/  IADD3 R6, P0, PT, R87, R57.reuse, RZ ;  /* 0x0000003957067210 */ /* 0x080fe20007f1e0ff */
[----:B------:R1:W5:Y:S01]  /*0dc0*/  LDG.E.U8 R75, desc[UR12][R4.64] ;  /* 0x0000000c044b7981 */ /* 0x000362000c1e1100 */
[----:B------:R-:W-:-:S02]  /*0dd0*/  IADD3 R8, P1, PT, R11, R57, RZ ;  /* 0x000000390b087210 */ /* 0x000fc40007f3e0ff */
[-C--:B------:R-:W-:Y:S01]  /*0de0*/  LEA.HI.X.SX32 R7, R87, R54.reuse, 0x1, P0 ;  /* 0x0000003657077211 */ /* 0x080fe200000f0eff */
[----:B------:R1:W5:Y:S01]  /*0df0*/  LDG.E.U8 R62, desc[UR12][R2.64] ;  /* 0x0000000c023e7981 */ /* 0x000362000c1e1100 */
[-C--:B------:R-:W-:Y:S02]  /*0e00*/  IADD3 R10, P0, PT, R93, R57.reuse, RZ ;  /* 0x000000395d0a7210 */ /* 0x080fe40007f1e0ff */
[-C--:B------:R-:W-:Y:S01]  /*0e10*/  LEA.HI.X.SX32 R9, R11, R54.reuse, 0x1, P1 ;  /* 0x000000360b097211 */ /* 0x080fe200008f0eff */
[----:B------:R-:W5:Y:S01]  /*0e20*/  LDG.E.U8 R77, desc[UR12][R6.64] ;  /* 0x0000000c064d7981 */ /* 0x000f62000c1e1100 */
[-C--:B------:R-:W-:Y:S02]  /*0e30*/  LEA.HI.X.SX32 R11, R93, R54.reuse, 0x1, P0 ;  /* 0x000000365d0b7211 */ /* 0x080fe400000f0eff */
[CC--:B0-----:R-:W-:Y:S01]  /*0e40*/  IADD3 R12, P0, PT, R61.reuse, R57.reuse, RZ ;  /* 0x000000393d0c7210 */ /* 0x0c1fe20007f1e0ff */
[----:B------:R0:W5:Y:S03]  /*0e50*/  LDG.E.U8 R68, desc[UR12][R8.64] ;  /* 0x0000000c08447981 */ /* 0x000166000c1e1100 */
[----:B------:R-:W-:Y:S01]  /*0e60*/  LEA.HI.X.SX32 R13, R61, R54, 0x1, P0 ;  /* 0x000000363d0d7211 */ /* 0x000fe200000f0eff */
[----:B------:R-:W5:Y:S01]  /*0e70*/  LDG.E.U8 R79, desc[UR12][R10.64] ;  /* 0x0000000c0a4f7981 */ /* 0x000f62000c1e1100 */
[----:B------:R-:W-:-:S02]  /*0e80*/  IADD3 R14, P0, PT, R15, R57, RZ ;  /* 0x000000390f0e7210 */ /* 0x000fc40007f1e0ff */
[-C--:B-1----:R-:W-:Y:S01]  /*0e90*/  IADD3 R4, P1, PT, R67, R57.reuse, RZ ;  /* 0x0000003943047210 */ /* 0x082fe20007f3e0ff */
[----:B------:R-:W-:Y:S01]  /*0ea0*/  IMAD R93, R58, 0x2, R93 ;  /* 0x000000023a5d7824 */ /* 0x000fe200078e025d */
[-C--:B------:R-:W-:Y:S01]  /*0eb0*/  LEA.HI.X.SX32 R15, R15, R54.reuse, 0x1, P0 ;  /* 0x000000360f0f7211 */ /* 0x080fe200000f0eff */
[----:B------:R-:W5:Y:S01]  /*0ec0*/  LDG.E.U8 R61, desc[UR12][R12.64] ;  /* 0x0000000c0c3d7981 */ /* 0x000f62000c1e1100 */
[-C--:B------:R-:W-:Y:S02]  /*0ed0*/  IADD3 R2, P0, PT, R65, R57.reuse, RZ ;  /* 0x0000003941027210 */ /* 0x080fe40007f1e0ff */
[-C--:B------:R-:W-:Y:S01]  /*0ee0*/  LEA.HI.X.SX32 R5, R67, R54.reuse, 0x1, P1 ;  /* 0x0000003643057211 */ /* 0x080fe200008f0eff */
[----:B------:R1:W5:Y:S01]  /*0ef0*/  LDG.E.U8 R70, desc[UR12][R14.64] ;  /* 0x0000000c0e467981 */ /* 0x000362000c1e1100 */
[-C--:B------:R-:W-:Y:S02]  /*0f00*/  LEA.HI.X.SX32 R3, R65, R54.reuse, 0x1, P0 ;  /* 0x0000003641037211 */ /* 0x080fe400000f0eff */
[CC--:B0-----:R-:W-:Y:S01]  /*0f10*/  IADD3 R8, P0, PT, R69.reuse, R57.reuse, RZ ;  /* 0x0000003945087210 */ /* 0x0c1fe20007f1e0ff */
[----:B------:R0:W5:Y:S03]  /*0f20*/  LDG.E.U8 R65, desc[UR12][R4.64] ;  /* 0x0000000c04417981 */ /* 0x000166000c1e1100 */
[----:B------:R-:W-:Y:S01]  /*0f30*/  LEA.HI.X.SX32 R9, R69, R54, 0x1, P0 ;  /* 0x0000003645097211 */ /* 0x000fe200000f0eff */
[----:B------:R2:W5:Y:S01]  /*0f40*/  LDG.E.U8 R72, desc[UR12][R2.64] ;  /* 0x0000000c02487981 */ /* 0x000562000c1e1100 */
[----:B-1----:R-:W-:-:S02]  /*0f50*/  IADD3 R14, P0, PT, R73, R57, RZ ;  /* 0x00000039490e7210 */ /* 0x002fc40007f1e0ff */
[-C--:B------:R-:W-:Y:S01]  /*0f60*/  IADD3 R6, P1, PT, R71, R57.reuse, RZ ;  /* 0x0000003947067210 */ /* 0x080fe20007f3e0ff */
[----:B------:R-:W-:Y:S01]  /*0f70*/  IMAD R58, R58, 0x2, R93 ;  /* 0x000000023a3a7824 */ /* 0x000fe200078e025d */
[-C--:B------:R-:W-:Y:S01]  /*0f80*/  LEA.HI.X.SX32 R15, R73, R54.reuse, 0x1, P0 ;  /* 0x00000036490f7211 */ /* 0x080fe200000f0eff */
[----:B------:R-:W5:Y:S01]  /*0f90*/  LDG.E.U8 R74, desc[UR12][R8.64] ;  /* 0x0000000c084a7981 */ /* 0x000f62000c1e1100 */
[-C--:B0-----:R-:W-:Y:S02]  /*0fa0*/  IADD3 R4, P0, PT, R83, R57.reuse, RZ ;  /* 0x0000003953047210 */ /* 0x081fe40007f1e0ff */
[-C--:B------:R-:W-:Y:S01]  /*0fb0*/  LEA.HI.X.SX32 R7, R71, R54.reuse, 0x1, P1 ;  /* 0x0000003647077211 */ /* 0x080fe200008f0eff */
[----:B------:R-:W5:Y:S01]  /*0fc0*/  LDG.E.U8 R14, desc[UR12][R14.64] ;  /* 0x0000000c0e0e7981 */ /* 0x000f62000c1e1100 */
[----:B------:R-:W-:Y:S02]  /*0fd0*/  LEA.HI.X.SX32 R5, R83, R54, 0x1, P0 ;  /* 0x0000003653057211 */ /* 0x000fe400000f0eff */
[-C--:B------:R-:W-:Y:S01]  /*0fe0*/  IADD3 R10, P1, PT, R85, R57.reuse, RZ ;  /* 0x00000039550a7210 */ /* 0x080fe20007f3e0ff */
[----:B------:R0:W5:Y:S01]  /*0ff0*/  LDG.E.U8 R67, desc[UR12][R6.64] ;  /* 0x0000000c06437981 */ /* 0x000162000c1e1100 */
[----:B--2---:R-:W-:-:S02]  /*1000*/  IADD3 R2, P0, PT, R89, R57, RZ ;  /* 0x0000003959027210 */ /* 0x004fc40007f1e0ff */
[-C--:B------:R-:W-:Y:S01]  /*1010*/  LEA.HI.X.SX32 R11, R85, R54.reuse, 0x1, P1 ;  /* 0x00000036550b7211 */ /* 0x080fe200008f0eff */
[----:B------:R-:W2:Y:S01]  /*1020*/  LDG.E.U8 R5, desc[UR12][R4.64] ;  /* 0x0000000c04057981 */ /* 0x000ea2000c1e1100 */
[-C--:B------:R-:W-:Y:S02]  /*1030*/  LEA.HI.X.SX32 R3, R89, R54.reuse, 0x1, P0 ;  /* 0x0000003659037211 */ /* 0x080fe400000f0eff */
[-C--:B------:R-:W-:Y:S01]  /*1040*/  IADD3 R12, P1, PT, R81, R57.reuse, RZ ;  /* 0x00000039510c7210 */ /* 0x080fe20007f3e0ff */
[----:B------:R1:W2:Y:S01]  /*1050*/  LDG.E.U8 R69, desc[UR12][R10.64] ;  /* 0x0000000c0a457981 */ /* 0x0002a2000c1e1100 */
[----:B0-----:R-:W-:Y:S02]  /*1060*/  IADD3 R6, P0, PT, R91, R57, RZ ;  /* 0x000000395b067210 */ /* 0x001fe40007f1e0ff */
[-C--:B------:R-:W-:Y:S01]  /*1070*/  LEA.HI.X.SX32 R13, R81, R54.reuse, 0x1, P1 ;  /* 0x00000036510d7211 */ /* 0x080fe200008f0eff */
[----:B------:R-:W2:Y:S01]  /*1080*/  LDG.E.U8 R2, desc[UR12][R2.64] ;  /* 0x0000000c02027981 */ /* 0x000ea2000c1e1100 */
[----:B------:R-:W-:-:S02]  /*1090*/  LEA.HI.X.SX32 R7, R91, R54, 0x1, P0 ;  /* 0x000000365b077211 */ /* 0x000fc400000f0eff */
[CC--:B------:R-:W-:Y:S01]  /*10a0*/  IADD3 R8, P1, PT, R93.reuse, R57.reuse, RZ ;  /* 0x000000395d087210 */ /* 0x0c0fe20007f3e0ff */
[----:B------:R0:W2:Y:S01]  /*10b0*/  LDG.E.U8 R12, desc[UR12][R12.64] ;  /* 0x0000000c0c0c7981 */ /* 0x0000a2000c1e1100 */
[C---:B-1----:R-:W-:Y:S02]  /*10c0*/  IADD3 R10, P0, PT, R58.reuse, R57, RZ ;  /* 0x000000393a0a7210 */ /* 0x042fe40007f1e0ff */
[-C--:B------:R-:W-:Y:S01]  /*10d0*/  LEA.HI.X.SX32 R9, R93, R54.reuse, 0x1, P1 ;  /* 0x000000365d097211 */ /* 0x080fe200008f0eff */
[----:B------:R-:W2:Y:S01]  /*10e0*/  LDG.E.U8 R7, desc[UR12][R6.64] ;  /* 0x0000000c06077981 */ /* 0x000ea2000c1e1100 */
[----:B------:R-:W-:-:S03]  /*10f0*/  LEA.HI.X.SX32 R11, R58, R54, 0x1, P0 ;  /* 0x000000363a0b7211 */ /* 0x000fc600000f0eff */
[----:B------:R1:W2:Y:S04]  /*1100*/  LDG.E.U8 R8, desc[UR12][R8.64] ;  /* 0x0000000c08087981 */ /* 0x0002a8000c1e1100 */
[----:B------:R1:W2:Y:S01]  /*1110*/  LDG.E.U8 R11, desc[UR12][R10.64] ;  /* 0x0000000c0a0b7981 */ /* 0x0002a2000c1e1100 */
[----:B------:R-:W1:Y:S01]  /*1120*/  S2UR UR7, SR_CgaCtaId ;  /* 0x00000000000779c3 */ /* 0x000e620000008800 */
[----:B------:R-:W-:Y:S02]  /*1130*/  LOP3.LUT R4, R76, 0xff, RZ, 0xc0, !PT ;  /* 0x000000ff4c047812 */ /* 0x000fe400078ec0ff */
[----:B0-----:R-:W-:Y:S01]  /*1140*/  SHF.R.S32.HI R13, RZ, 0x8, R76 ;  /* 0x00000008ff0d7819 */ /* 0x001fe2000001144c */
[----:B------:R-:W-:Y:S01]  /*1150*/  UMOV UR4, 0x400 ;  /* 0x0000040000047882 */ /* 0x000fe20000000000 */
[----:B----4-:R-:W-:-:S02]  /*1160*/  IMAD R16, R19, 0x100, R16 ;  /* 0x0000010013107824 */ /* 0x010fc400078e0210 */
[----:B------:R-:W-:Y:S01]  /*1170*/  IMAD.SHL.U32 R4, R4, 0x2, RZ ;  /* 0x0000000204047824 */ /* 0x000fe200078e00ff */
[----:B------:R-:W-:Y:S01]  /*1180*/  SGXT R13, R13, 0x1 ;  /* 0x000000010d0d781a */ /* 0x000fe20000000200 */
[----:B------:R-:W-:Y:S01]  /*1190*/  IMAD R18, R18, 0x100, R23 ;  /* 0x0000010012127824 */ /* 0x000fe200078e0217 */
[----:B------:R-:W-:Y:S01]  /*11a0*/  F2FP.F16.E4M3.UNPACK_B R16, R16 ;  /* 0x00000010ff10723e */ /* 0x000fe200020006ff */
[----:B---3--:R-:W-:Y:S01]  /*11b0*/  IMAD R21, R52, 0x100, R21 ;  /* 0x0000010034157824 */ /* 0x008fe200078e0215 */
[----:B------:R-:W-:-:S04]  /*11c0*/  LOP3.LUT R3, R4, 0x210, R13, 0x78, !PT ;  /* 0x0000021004037812 */ /* 0x000fc800078e780d */
[----:B------:R-:W-:Y:S01]  /*11d0*/  F2FP.F16.E4M3.UNPACK_B R21, R21 ;  /* 0x00000015ff15723e */ /* 0x000fe200020006ff */
[----:B-1----:R-:W-:Y:S01]  /*11e0*/  ULEA UR7, UR7, UR4, 0x18 ;  /* 0x0000000407077291 */ /* 0x002fe2000f8ec0ff */
[----:B------:R-:W-:Y:S02]  /*11f0*/  F2FP.F16.E4M3.UNPACK_B R18, R18 ;  /* 0x00000012ff12723e */ /* 0x000fe400020006ff */
[----:B------:R-:W-:Y:S02]  /*1200*/  LOP3.LUT R4, R3, 0x20, RZ, 0x3c, !PT ;  /* 0x0000002003047812 */ /* 0x000fe400078e3cff */
[----:B------:R-:W-:Y:S02]  /*1210*/  PRMT R9, R16, 0x7632, R9 ;  /* 0x0000763210097816 */ /* 0x000fe40000000009 */
[----:B------:R-:W-:Y:S02]  /*1220*/  PRMT R10, R21, 0x7632, R10 ;  /* 0x00007632150a7816 */ /* 0x000fe4000000000a */
[----:B------:R0:W-:Y:S01]  /*1230*/  STS.U16 [R3+UR7+0x1000], R16 ;  /* 0x0010001003007988 */ /* 0x0001e20008000407 */
[----:B------:R-:W-:Y:S01]  /*1240*/  PRMT R6, R18, 0x7632, R6 ;  /* 0x0000763212067816 */ /* 0x000fe20000000006 */
[----:B-----5:R-:W-:-:S05]  /*1250*/  IMAD R27, R50, 0x100, R27 ;  /* 0x00000100321b7824 */ /* 0x020fca00078e021b */
[----:B------:R-:W-:Y:S01]  /*1260*/  F2FP.F16.E4M3.UNPACK_B R27, R27 ;  /* 0x0000001bff1b723e */ /* 0x000fe200020006ff */
[----:B------:R1:W-:Y:S03]  /*1270*/  STS.U16 [R3+UR7], R18 ;  /* 0x0000001203007988 */ /* 0x0003e60008000407 */
[----:B------:R-:W-:Y:S01]  /*1280*/  PRMT R13, R27, 0x7632, R13 ;  /* 0x000076321b0d7816 */ /* 0x000fe2000000000d */
[----:B------:R-:W-:-:S05]  /*1290*/  IMAD R28, R53, 0x100, R28 ;  /* 0x00000100351c7824 */ /* 0x000fca00078e021c */
[----:B------:R-:W-:Y:S01]  /*12a0*/  F2FP.F16.E4M3.UNPACK_B R28, R28 ;  /* 0x0000001cff1c723e */ /* 0x000fe200020006ff */
[----:B------:R-:W-:-:S03]  /*12b0*/  IMAD R17, R36, 0x100, R17 ;  /* 0x0000010024117824 */ /* 0x000fc600078e0211 */
[----:B------:R-:W-:Y:S01]  /*12c0*/  PRMT R15, R28, 0x7632, R15 ;  /* 0x000076321c0f7816 */ /* 0x000fe2000000000f */
[----:B------:R3:W-:Y:S01]  /*12d0*/  STS.U16 [R3+UR7+0x2000], R21 ;  /* 0x0020001503007988 */ /* 0x0007e20008000407 */
[----:B------:R-:W-:Y:S02]  /*12e0*/  IMAD R30, R49, 0x100, R30 ;  /* 0x00000100311e7824 */ /* 0x000fe400078e021e */
[----:B------:R-:W-:Y:S01]  /*12f0*/  IMAD R33, R48, 0x100, R33 ;  /* 0x0000010030217824 */ /* 0x000fe200078e0221 */
[----:B------:R-:W-:Y:S01]  /*1300*/  STS.U16 [R3+UR7+0x3000], R27 ;  /* 0x0030001b03007988 */ /* 0x000fe20008000407 */
[----:B------:R-:W-:-:S03]  /*1310*/  IMAD R45, R45, 0x100, R46 ;  /* 0x000001002d2d7824 */ /* 0x000fc600078e022e */
[----:B------:R-:W-:Y:S01]  /*1320*/  STS.U16 [R3+UR7+0x4000], R28 ;  /* 0x0040001c03007988 */ /* 0x000fe20008000407 */
[----:B------:R-:W-:-:S05]  /*1330*/  IMAD R34, R51, 0x100, R34 ;  /* 0x0000010033227824 */ /* 0x000fca00078e0222 */
[----:B------:R-:W-:Y:S01]  /*1340*/  F2FP.F16.E4M3.UNPACK_B R34, R34 ;  /* 0x00000022ff22723e */ /* 0x000fe200020006ff */
[----:B------:R-:W-:-:S03]  /*1350*/  IMAD R20, R31, 0x100, R20 ;  /* 0x000001001f147824 */ /* 0x000fc600078e0214 */
[----:B0-----:R-:W-:Y:S01]  /*1360*/  PRMT R16, R34, 0x7632, R16 ;  /* 0x0000763222107816 */ /* 0x001fe20000000010 */
[----:B------:R-:W-:-:S05]  /*1370*/  IMAD R26, R47, 0x100, R26 ;  /* 0x000001002f1a7824 */ /* 0x000fca00078e021a */
[----:B------:R-:W-:Y:S01]  /*1380*/  F2FP.F16.E4M3.UNPACK_B R26, R26 ;  /* 0x0000001aff1a723e */ /* 0x000fe200020006ff */
[----:B------:R-:W-:Y:S01]  /*1390*/  STS.U16 [R3+UR7+0x5000], R34 ;  /* 0x0050002203007988 */ /* 0x000fe20008000407 */
[----:B------:R-:W-:-:S03]  /*13a0*/  IMAD R29, R42, 0x100, R29 ;  /* 0x000001002a1d7824 */ /* 0x000fc600078e021d */
[----:B------:R-:W-:Y:S01]  /*13b0*/  STS.U16 [R3+UR7+0x6000], R26 ;  /* 0x0060001a03007988 */ /* 0x000fe20008000407 */
[----:B------:R-:W-:-:S05]  /*13c0*/  IMAD R25, R44, 0x100, R25 ;  /* 0x000001002c197824 */ /* 0x000fca00078e0219 */
[----:B------:R-:W-:Y:S01]  /*13d0*/  F2FP.F16.E4M3.UNPACK_B R25, R25 ;  /* 0x00000019ff19723e */ /* 0x000fe200020006ff */
[----:B------:R-:W-:-:S05]  /*13e0*/  IMAD R32, R43, 0x100, R32 ;  /* 0x000001002b207824 */ /* 0x000fca00078e0220 */
[----:B------:R-:W-:Y:S01]  /*13f0*/  F2FP.F16.E4M3.UNPACK_B R32, R32 ;  /* 0x00000020ff20723e */ /* 0x000fe200020006ff */
[----:B------:R-:W-:Y:S01]  /*1400*/  STS.U16 [R3+UR7+0x7000], R25 ;  /* 0x0070001903007988 */ /* 0x000fe20008000407 */
[----:B------:R-:W-:-:S03]  /*1410*/  IMAD R35, R40, 0x100, R35 ;  /* 0x0000010028237824 */ /* 0x000fc600078e0223 */
[----:B------:R-:W-:Y:S01]  /*1420*/  STS.U16 [R3+UR7+0x8000], R32 ;  /* 0x0080002003007988 */ /* 0x000fe20008000407 */
[----:B------:R-:W-:Y:S01]  /*1430*/  IMAD R38, R38, 0x100, R39 ;  /* 0x0000010026267824 */ /* 0x000fe200078e0227 */
[----:B-1----:R-:W-:Y:S01]  /*1440*/  PRMT R18, R26, 0x7632, R18 ;  /* 0x000076321a127816 */ /* 0x002fe20000000012 */
[----:B------:R-:W-:Y:S01]  /*1450*/  IMAD R24, R37, 0x100, R24 ;  /* 0x0000010025187824 */ /* 0x000fe200078e0218 */
[----:B------:R-:W-:Y:S01]  /*1460*/  PRMT R19, R25, 0x7632, R19 ;  /* 0x0000763219137816 */ /* 0x000fe20000000013 */
[----:B------:R-:W-:-:S05]  /*1470*/  IMAD R22, R41, 0x100, R22 ;  /* 0x0000010029167824 */ /* 0x000fca00078e0216 */
[----:B------:R-:W-:Y:S01]  /*1480*/  F2FP.F16.E4M3.UNPACK_B R22, R22 ;  /* 0x00000016ff16723e */ /* 0x000fe200020006ff */
[----:B------:R-:W-:Y:S02]  /*1490*/  IMAD R55, R56, 0x100, R55 ;  /* 0x0000010038377824 */ /* 0x000fe400078e0237 */
[----:B------:R-:W-:-:S03]  /*14a0*/  IMAD R59, R60, 0x100, R59 ;  /* 0x000001003c3b7824 */ /* 0x000fc600078e023b */
[----:B------:R-:W-:Y:S02]  /*14b0*/  F2FP.F16.E4M3.UNPACK_B R55, R55 ;  /* 0x00000037ff37723e */ /* 0x000fe400020006ff */
[----:B------:R-:W-:Y:S01]  /*14c0*/  F2FP.F16.E4M3.UNPACK_B R59, R59 ;  /* 0x0000003bff3b723e */ /* 0x000fe200020006ff */
[----:B------:R-:W-:Y:S01]  /*14d0*/  STS.U16 [R3+UR7+0x9000], R22 ;  /* 0x0090001603007988 */ /* 0x000fe20008000407 */
[----:B------:R-:W-:Y:S02]  /*14e0*/  IMAD R63, R63, 0x100, R64 ;  /* 0x000001003f3f7824 */ /* 0x000fe400078e0240 */
[----:B------:R-:W-:-:S03]  /*14f0*/  IMAD R66, R75, 0x100, R66 ;  /* 0x000001004b427824 */ /* 0x000fc600078e0242 */
[----:B------:R-:W-:Y:S01]  /*1500*/  F2FP.F16.E4M3.UNPACK_B R63, R63 ;  /* 0x0000003fff3f723e */ /* 0x000fe200020006ff */
[----:B------:R-:W-:Y:S01]  /*1510*/  IMAD R62, R77, 0x100, R62 ;  /* 0x000001004d3e7824 */ /* 0x000fe200078e023e */
[----:B------:R-:W-:Y:S01]  /*1520*/  F2FP.F16.E4M3.UNPACK_B R66, R66 ;  /* 0x00000042ff42723e */ /* 0x000fe200020006ff */
[----:B------:R-:W-:-:S03]  /*1530*/  IMAD R68, R79, 0x100, R68 ;  /* 0x000001004f447824 */ /* 0x000fc600078e0244 */
[----:B------:R-:W-:Y:S02]  /*1540*/  F2FP.F16.E4M3.UNPACK_B R62, R62 ;  /* 0x0000003eff3e723e */ /* 0x000fe400020006ff */
[----:B------:R-:W-:Y:S01]  /*1550*/  F2FP.F16.E4M3.UNPACK_B R68, R68 ;  /* 0x00000044ff44723e */ /* 0x000fe200020006ff */
[----:B------:R-:W-:Y:S01]  /*1560*/  STS.U16 [R3+UR7+0xa000], R55 ;  /* 0x00a0003703007988 */ /* 0x000fe20008000407 */
[----:B---3--:R-:W-:-:S03]  /*1570*/  PRMT R21, R55, 0x7632, R21 ;  /* 0x0000763237157816 */ /* 0x008fc60000000015 */
[----:B------:R-:W-:Y:S01]  /*1580*/  STS.U16 [R3+UR7+0xb000], R59 ;  /* 0x00b0003b03007988 */ /* 0x000fe20008000407 */
[----:B------:R-:W-:-:S03]  /*1590*/  PRMT R23, R63, 0x7632, R23 ;  /* 0x000076323f177816 */ /* 0x000fc60000000017 */
[----:B------:R-:W-:Y:S01]  /*15a0*/  STS.U16 [R3+UR7+0xc000], R63 ;  /* 0x00c0003f03007988 */ /* 0x000fe20008000407 */
[----:B------:R-:W-:-:S03]  /*15b0*/  IMAD R61, R70, 0x100, R61 ;  /* 0x00000100463d7824 */ /* 0x000fc600078e023d */
[----:B------:R-:W-:Y:S01]  /*15c0*/  STS.U16 [R3+UR7+0xd000], R66 ;  /* 0x00d0004203007988 */ /* 0x000fe20008000407 */
[----:B------:R-:W-:-:S03]  /*15d0*/  IMAD R65, R72, 0x100, R65 ;  /* 0x0000010048417824 */ /* 0x000fc600078e0241 */
[----:B------:R-:W-:Y:S04]  /*15e0*/  STS.U16 [R3+UR7+0xe000], R62 ;  /* 0x00e0003e03007988 */ /* 0x000fe80008000407 */
[----:B------:R-:W-:Y:S04]  /*15f0*/  STS.U16 [R3+UR7+0xf000], R68 ;  /* 0x00f0004403007988 */ /* 0x000fe80008000407 */
[----:B------:R0:W-:Y:S01]  /*1600*/  STS.U16 [R4+UR7+0x2400], R10 ;  /* 0x0024000a04007988 */ /* 0x0001e20008000407 */
[----:B------:R-:W-:Y:S01]  /*1610*/  F2FP.F16.E4M3.UNPACK_B R17, R17 ;  /* 0x00000011ff11723e */ /* 0x000fe200020006ff */
[----:B------:R-:W-:-:S02]  /*1620*/  IMAD R67, R74, 0x100, R67 ;  /* 0x000001004a437824 */ /* 0x000fc400078e0243 */
[----:B------:R1:W-:Y:S01]  /*1630*/  STS.U16 [R4+UR7+0x1400], R9 ;  /* 0x0014000904007988 */ /* 0x0003e20008000407 */
[----:B------:R-:W-:-:S03]  /*1640*/  F2FP.F16.E4M3.UNPACK_B R30, R30 ;  /* 0x0000001eff1e723e */ /* 0x000fc600020006ff */
[----:B------:R3:W-:Y:S01]  /*1650*/  STS.U16 [R4+UR7+0x3400], R13 ;  /* 0x0034000d04007988 */ /* 0x0007e20008000407 */
[----:B0-----:R-:W-:Y:S01]  /*1660*/  PRMT R10, R22, 0x7632, R10 ;  /* 0x00007632160a7816 */ /* 0x001fe2000000000a */
[----:B--2---:R-:W-:Y:S02]  /*1670*/  IMAD R14, R14, 0x100, R69 ;  /* 0x000001000e0e7824 */ /* 0x004fe400078e0245 */
[----:B------:R0:W-:Y:S01]  /*1680*/  STS.U16 [R4+UR7+0x4400], R15 ;  /* 0x0044000f04007988 */ /* 0x0001e20008000407 */
[----:B------:R-:W-:Y:S02]  /*1690*/  PRMT R22, R59, 0x7632, R22 ;  /* 0x000076323b167816 */ /* 0x000fe40000000016 */
[----:B-1----:R-:W-:Y:S01]  /*16a0*/  PRMT R9, R32, 0x7632, R9 ;  /* 0x0000763220097816 */ /* 0x002fe20000000009 */
[----:B------:R1:W-:Y:S01]  /*16b0*/  STS.U16 [R4+UR7+0x5400], R16 ;  /* 0x0054001004007988 */ /* 0x0003e20008000407 */
[----:B------:R-:W-:Y:S01]  /*16c0*/  IMAD R5, R5, 0x100, R12 ;  /* 0x0000010005057824 */ /* 0x000fe200078e020c */
[----:B---3--:R-:W-:Y:S01]  /*16d0*/  PRMT R13, R66, 0x7632, R13 ;  /* 0x00007632420d7816 */ /* 0x008fe2000000000d */
[----:B------:R-:W-:Y:S01]  /*16e0*/  IMAD R2, R7, 0x100, R2 ;  /* 0x0000010007027824 */ /* 0x000fe200078e0202 */
[----:B0-----:R-:W-:Y:S01]  /*16f0*/  PRMT R15, R62, 0x7632, R15 ;  /* 0x000076323e0f7816 */ /* 0x001fe2000000000f */
[----:B------:R0:W-:Y:S01]  /*1700*/  STS.U16 [R4+UR7+0x400], R6 ;  /* 0x0004000604007988 */ /* 0x0001e20008000407 */
[----:B-1----:R-:W-:Y:S01]  /*1710*/  PRMT R16, R68, 0x7632, R16 ;  /* 0x0000763244107816 */ /* 0x002fe20000000010 */
[----:B------:R-:W-:Y:S01]  /*1720*/  IMAD R8, R11, 0x100, R8 ;  /* 0x000001000b087824 */ /* 0x000fe200078e0208 */
[----:B------:R-:W-:-:S02]  /*1730*/  F2FP.F16.E4M3.UNPACK_B R33, R33 ;  /* 0x00000021ff21723e */ /* 0x000fc400020006ff */
[----:B------:R-:W-:Y:S02]  /*1740*/  F2FP.F16.E4M3.UNPACK_B R45, R45 ;  /* 0x0000002dff2d723e */ /* 0x000fe400020006ff */
[----:B0-----:R-:W-:Y:S02]  /*1750*/  LOP3.LUT R6, R3, 0x40, RZ, 0x3c, !PT ;  /* 0x0000004003067812 */ /* 0x001fe400078e3cff */
[----:B------:R-:W-:Y:S02]  /*1760*/  F2FP.F16.E4M3.UNPACK_B R20, R20 ;  /* 0x00000014ff14723e */ /* 0x000fe400020006ff */
[----:B------:R-:W-:Y:S02]  /*1770*/  F2FP.F16.E4M3.UNPACK_B R29, R29 ;  /* 0x0000001dff1d723e */ /* 0x000fe400020006ff */
[----:B------:R-:W-:Y:S02]  /*1780*/  F2FP.F16.E4M3.UNPACK_B R5, R5 ;  /* 0x00000005ff05723e */ /* 0x000fe400020006ff */
[----:B------:R-:W-:-:S02]  /*1790*/  F2FP.F16.E4M3.UNPACK_B R2, R2 ;  /* 0x00000002ff02723e */ /* 0x000fc400020006ff */
[----:B------:R-:W-:Y:S01]  /*17a0*/  F2FP.F16.E4M3.UNPACK_B R8, R8 ;  /* 0x00000008ff08723e */ /* 0x000fe200020006ff */
[----:B------:R-:W-:Y:S01]  /*17b0*/  STS.U16 [R4+UR7+0x6400], R18 ;  /* 0x0064001204007988 */ /* 0x000fe20008000407 */
[----:B------:R-:W-:Y:S02]  /*17c0*/  F2FP.F16.E4M3.UNPACK_B R35, R35 ;  /* 0x00000023ff23723e */ /* 0x000fe400020006ff */
[----:B------:R-:W-:Y:S01]  /*17d0*/  F2FP.F16.E4M3.UNPACK_B R38, R38 ;  /* 0x00000026ff26723e */ /* 0x000fe200020006ff */
[----:B------:R-:W-:Y:S01]  /*17e0*/  STS.U16 [R4+UR7+0x7400], R19 ;  /* 0x0074001304007988 */ /* 0x000fe20008000407 */
[----:B------:R-:W-:Y:S02]  /*17f0*/  F2FP.F16.E4M3.UNPACK_B R65, R65 ;  /* 0x00000041ff41723e */ /* 0x000fe400020006ff */
[----:B------:R-:W-:Y:S01]  /*1800*/  F2FP.F16.E4M3.UNPACK_B R24, R24 ;  /* 0x00000018ff18723e */ /* 0x000fe200020006ff */
[----:B------:R0:W-:Y:S01]  /*1810*/  STS.U16 [R4+UR7+0x8400], R9 ;  /* 0x0084000904007988 */ /* 0x0001e20008000407 */
[----:B------:R-:W-:-:S02]  /*1820*/  F2FP.F16.E4M3.UNPACK_B R61, R61 ;  /* 0x0000003dff3d723e */ /* 0x000fc400020006ff */
[----:B------:R-:W-:Y:S01]  /*1830*/  F2FP.F16.E4M3.UNPACK_B R67, R67 ;  /* 0x00000043ff43723e */ /* 0x000fe200020006ff */
[----:B------:R1:W-:Y:S01]  /*1840*/  STS.U16 [R4+UR7+0x9400], R10 ;  /* 0x0094000a04007988 */ /* 0x0003e20008000407 */
[----:B------:R-:W-:Y:S02]  /*1850*/  F2FP.F16.E4M3.UNPACK_B R14, R14 ;  /* 0x0000000eff0e723e */ /* 0x000fe400020006ff */
[----:B------:R-:W-:Y:S01]  /*1860*/  LOP3.LUT R3, R3, 0x60, RZ, 0x3c, !PT ;  /* 0x0000006003037812 */ /* 0x000fe200078e3cff */
[----:B------:R-:W-:Y:S01]  /*1870*/  STS.U16 [R4+UR7+0xa400], R21 ;  /* 0x00a4001504007988 */ /* 0x000fe20008000407 */
[----:B------:R-:W-:Y:S02]  /*1880*/  PRMT R7, R30, 0x7632, R7 ;  /* 0x000076321e077816 */ /* 0x000fe40000000007 */
[----:B0-----:R-:W-:Y:S01]  /*1890*/  PRMT R9, R33, 0x7632, R9 ;  /* 0x0000763221097816 */ /* 0x001fe20000000009 */
[----:B------:R-:W-:Y:S01]  /*18a0*/  STS.U16 [R4+UR7+0xb400], R22 ;  /* 0x00b4001604007988 */ /* 0x000fe20008000407 */
[----:B------:R-:W-:-:S02]  /*18b0*/  PRMT R11, R20, 0x7632, R11 ;  /* 0x00007632140b7816 */ /* 0x000fc4000000000b */
[----:B-1----:R-:W-:Y:S01]  /*18c0*/  PRMT R10, R45, 0x7632, R10 ;  /* 0x000076322d0a7816 */ /* 0x002fe2000000000a */
[----:B------:R-:W-:Y:S01]  /*18d0*/  STS.U16 [R4+UR7+0xc400], R23 ;  /* 0x00c4001704007988 */ /* 0x000fe20008000407 */
[----:B------:R-:W-:-:S03]  /*18e0*/  PRMT R12, R29, 0x7632, R12 ;  /* 0x000076321d0c7816 */ /* 0x000fc6000000000c */
[----:B------:R-:W-:Y:S04]  /*18f0*/  STS.U16 [R4+UR7+0xd400], R13 ;  /* 0x00d4000d04007988 */ /* 0x000fe80008000407 */
[----:B------:R-:W-:Y:S04]  /*1900*/  STS.U16 [R4+UR7+0xe400], R15 ;  /* 0x00e4000f04007988 */ /* 0x000fe80008000407 */
[----:B------:R0:W-:Y:S04]  /*1910*/  STS.U16 [R4+UR7+0xf400], R16 ;  /* 0x00f4001004007988 */ /* 0x0001e80008000407 */
[----:B------:R1:W-:Y:S04]  /*1920*/  STS.U16 [R6+UR7+0xd800], R5 ;  /* 0x00d8000506007988 */ /* 0x0003e80008000407 */
[----:B------:R2:W-:Y:S01]  /*1930*/  STS.U16 [R6+UR7+0xe800], R2 ;  /* 0x00e8000206007988 */ /* 0x0005e20008000407 */
[----:B0-----:R-:W-:-:S03]  /*1940*/  PRMT R4, R17, 0x7632, R4 ;  /* 0x0000763211047816 */ /* 0x001fc60000000004 */
[----:B------:R0:W-:Y:S01]  /*1950*/  STS.U16 [R6+UR7+0xf800], R8 ;  /* 0x00f8000806007988 */ /* 0x0001e20008000407 */
[----:B-1----:R-:W-:-:S03]  /*1960*/  PRMT R5, R38, 0x7632, R5 ;  /* 0x0000763226057816 */ /* 0x002fc60000000005 */
[----:B------:R-:W-:Y:S01]  /*1970*/  STS.U16 [R6+UR7+0x800], R17 ;  /* 0x0008001106007988 */ /* 0x000fe20008000407 */
[----:B--2---:R-:W-:-:S03]  /*1980*/  PRMT R2, R35, 0x7632, R2 ;  /* 0x0000763223027816 */ /* 0x004fc60000000002 */
[----:B------:R-:W-:Y:S01]  /*1990*/  STS.U16 [R6+UR7+0x1800], R30 ;  /* 0x0018001e06007988 */ /* 0x000fe20008000407 */
[----:B0-----:R-:W-:-:S03]  /*19a0*/  PRMT R8, R65, 0x7632, R8 ;  /* 0x0000763241087816 */ /* 0x001fc60000000008 */
[----:B------:R-:W-:Y:S04]  /*19b0*/  STS.U16 [R6+UR7+0x2800], R33 ;  /* 0x0028002106007988 */ /* 0x000fe80008000407 */
        /* <DEDUP_REMOVED lines=15> */
[----:B------:R1:W-:Y:S01]  /*1ab0*/  STS.U16 [R3+UR7+0x3c00], R10 ;  /* 0x003c000a03007988 */ /* 0x0003e20008000407 */
[----:B--2---:R-:W-:-:S03]  /*1ac0*/  PRMT R7, R67, 0x7632, R7 ;  /* 0x0000763243077816 */ /* 0x004fc60000000007 */
[----:B------:R2:W-:Y:S01]  /*1ad0*/  STS.U16 [R3+UR7+0x4c00], R11 ;  /* 0x004c000b03007988 */ /* 0x0005e20008000407 */
[----:B0-----:R-:W-:-:S03]  /*1ae0*/  PRMT R9, R14, 0x7632, R9 ;  /* 0x000076320e097816 */ /* 0x001fc60000000009 */
[----:B------:R0:W-:Y:S01]  /*1af0*/  STS.U16 [R3+UR7+0x5c00], R12 ;  /* 0x005c000c03007988 */ /* 0x0001e20008000407 */
[----:B-1----:R-:W-:Y:S02]  /*1b00*/  PRMT R10, R5, 0x7632, R10 ;  /* 0x00007632050a7816 */ /* 0x002fe4000000000a */
[----:B--2---:R-:W-:Y:S02]  /*1b10*/  PRMT R11, R2, 0x7632, R11 ;  /* 0x00007632020b7816 */ /* 0x004fe4000000000b */
[----:B0-----:R-:W-:Y:S01]  /*1b20*/  PRMT R12, R8, 0x7632, R12 ;  /* 0x00007632080c7816 */ /* 0x001fe2000000000c */
[----:B------:R0:W-:Y:S04]  /*1b30*/  STS.U16 [R3+UR7+0x6c00], R2 ;  /* 0x006c000203007988 */ /* 0x0001e80008000407 */
[----:B------:R-:W-:Y:S04]  /*1b40*/  STS.U16 [R3+UR7+0x7c00], R5 ;  /* 0x007c000503007988 */ /* 0x000fe80008000407 */
[----:B------:R-:W-:Y:S01]  /*1b50*/  STS.U16 [R3+UR7+0x8c00], R4 ;  /* 0x008c000403007988 */ /* 0x000fe20008000407 */
[----:B0-----:R-:W-:-:S03]  /*1b60*/  IMAD.MOV.U32 R2, RZ, RZ, 0x3f800000 ;  /* 0x3f800000ff027424 */ /* 0x001fc600078e00ff */
[----:B------:R-:W-:Y:S04]  /*1b70*/  STS.U16 [R3+UR7+0x9c00], R6 ;  /* 0x009c000603007988 */ /* 0x000fe80008000407 */
[----:B------:R-:W-:Y:S04]  /*1b80*/  STS.U16 [R3+UR7+0xac00], R8 ;  /* 0x00ac000803007988 */ /* 0x000fe80008000407 */
[----:B------:R-:W-:Y:S04]  /*1b90*/  STS.U16 [R3+UR7+0xbc00], R7 ;  /* 0x00bc000703007988 */ /* 0x000fe80008000407 */
[----:B------:R-:W-:Y:S04]  /*1ba0*/  STS.U16 [R3+UR7+0xcc00], R9 ;  /* 0x00cc000903007988 */ /* 0x000fe80008000407 */
[----:B------:R-:W-:Y:S04]  /*1bb0*/  STS.U16 [R3+UR7+0xdc00], R10 ;  /* 0x00dc000a03007988 */ /* 0x000fe80008000407 */
[----:B------:R-:W-:Y:S04]  /*1bc0*/  STS.U16 [R3+UR7+0xec00], R11 ;  /* 0x00ec000b03007988 */ /* 0x000fe80008000407 */
[----:B------:R0:W-:Y:S02]  /*1bd0*/  STS.U16 [R3+UR7+0xfc00], R12 ;  /* 0x00fc000c03007988 */ /* 0x0001e40008000407 */
[----:B0-----:R-:W-:-:S05]  /*1be0*/  IMAD.MOV.U32 R3, RZ, RZ, 0x3f800000 ;  /* 0x3f800000ff037424 */ /* 0x001fca00078e00ff */
[----:B------:R0:W-:Y:S04]  /*1bf0*/  STL [R1+0x1ec], R3 ;  /* 0x0001ec0301007387 */ /* 0x0001e80000100800 */
[----:B------:R1:W-:Y:S04]  /*1c00*/  STL [R1+0x1e8], R2 ;  /* 0x0001e80201007387 */ /* 0x0003e80000100800 */
[----:B------:R1:W-:Y:S04]  /*1c10*/  STL [R1+0x90], RZ ;  /* 0x000090ff01007387 */ /* 0x0003e80000100800 */
        /* <DEDUP_REMOVED lines=54> */
[----:B------:R1:W-:Y:S01]  /*1f80*/  STL [R1+0x16c], RZ ;  /* 0x00016cff01007387 */ /* 0x0003e20000100800 */
[----:B------:R-:W-:-:S03]  /*1f90*/  IMAD.SHL.U32 R4, R0, 0x100, RZ ;  /* 0x0000010000047824 */ /* 0x000fc600078e00ff */
[----:B------:R1:W-:Y:S04]  /*1fa0*/  STL [R1+0x170], RZ ;  /* 0x000170ff01007387 */ /* 0x0003e80000100800 */
[----:B------:R1:W-:Y:S04]  /*1fb0*/  STL [R1+0x174], RZ ;  /* 0x000174ff01007387 */ /* 0x0003e80000100800 */
[----:B------:R1:W-:Y:S04]  /*1fc0*/  STL [R1+0x178], RZ ;  /* 0x000178ff01007387 */ /* 0x0003e80000100800 */
[----:B------:R1:W-:Y:S01]  /*1fd0*/  STL [R1+0x17c], RZ ;  /* 0x00017cff01007387 */ /* 0x0003e20000100800 */
[----:B------:R-:W-:-:S03]  /*1fe0*/  VIADD R0, R4, 0x100 ;  /* 0x0000010004007836 */ /* 0x000fc60000000000 */
[----:B------:R1:W-:Y:S04]  /*1ff0*/  STL [R1+0x180], RZ ;  /* 0x000180ff01007387 */ /* 0x0003e80000100800 */
[----:B------:R1:W-:Y:S04]  /*2000*/  STL [R1+0x184], RZ ;  /* 0x000184ff01007387 */ /* 0x0003e80000100800 */
[----:B------:R1:W-:Y:S04]  /*2010*/  STL [R1+0x188], RZ ;  /* 0x000188ff01007387 */ /* 0x0003e80000100800 */
[----:B------:R1:W-:Y:S01]  /*2020*/  STL [R1+0x18c], RZ ;  /* 0x00018cff01007387 */ /* 0x0003e20000100800 */
[----:B------:R-:W-:Y:S01]  /*2030*/  ISETP.GE.AND P0, PT, R0, 0x1, PT ;  /* 0x000000010000780c */ /* 0x000fe20003f06270 */
[----:B------:R-:W-:Y:S01]  /*2040*/  IMAD.MOV.U32 R125, RZ, RZ, -0x800000 ;  /* 0xff800000ff7d7424 */ /* 0x000fe200078e00ff */
[----:B0-----:R-:W-:Y:S01]  /*2050*/  LOP3.LUT R3, R76, 0x7, RZ, 0xc0, !PT ;  /* 0x000000074c037812 */ /* 0x001fe200078ec0ff */
[----:B------:R-:W-:-:S02]  /*2060*/  IMAD.MOV.U32 R124, RZ, RZ, -0x800000 ;  /* 0xff800000ff7c7424 */ /* 0x000fc400078e00ff */
[----:B------:R-:W-:-:S08]  /*2070*/  IMAD.SHL.U32 R0, R76, 0x2, RZ ;  /* 0x000000024c007824 */ /* 0x000fd000078e00ff */
[----:B-1----:R-:W-:Y:S05]  /*2080*/  @!P0 BRA `(.L_x_0) ;  /* 0x000000d800248947 */ /* 0x002fea0003800000 */
[----:B------:R-:W0:Y:S01]  /*2090*/  LDC.64 R6, c[0x0][0x3c0] ;  /* 0x0000f000ff067b82 */ /* 0x000e220000000a00 */
[--C-:B------:R-:W-:Y:S01]  /*20a0*/  SHF.R.S32.HI R2, RZ, 0x1, R76.reuse ;  /* 0x00000001ff027819 */ /* 0x100fe2000001144c */
[----:B------:R-:W-:Y:S01]  /*20b0*/  IMAD R3, R3, 0x90, RZ ;  /* 0x0000009003037824 */ /* 0x000fe200078e02ff */
[----:B------:R-:W-:Y:S01]  /*20c0*/  SHF.R.S32.HI R5, RZ, 0x3, R76 ;  /* 0x00000003ff057819 */ /* 0x000fe2000001144c */
[----:B------:R-:W1:Y:S01]  /*20d0*/  LDCU UR4, c[0x0][0x3c8] ;  /* 0x00007900ff0477ac */ /* 0x000e620008000800 */
[----:B------:R-:W-:Y:S01]  /*20e0*/  SGXT R2, R2, 0x1 ;  /* 0x000000010202781a */ /* 0x000fe20000000200 */
[----:B------:R-:W-:Y:S01]  /*20f0*/  IMAD.SHL.U32 R14, R76, 0x400, RZ ;  /* 0x000004004c0e7824 */ /* 0x000fe200078e00ff */
[----:B------:R-:W-:Y:S01]  /*2100*/  SGXT R5, R5, 0x1 ;  /* 0x000000010505781a */ /* 0x000fe20000000200 */
[----:B------:R-:W2:Y:S01]  /*2110*/  LDCU.64 UR10, c[0x0][0x3d0] ;  /* 0x00007a00ff0a77ac */ /* 0x000ea20008000a00 */
[----:B------:R-:W-:Y:S01]  /*2120*/  LOP3.LUT R2, R2, 0x840, RZ, 0xc0, !PT ;  /* 0x0000084002027812 */ /* 0x000fe200078ec0ff */
[----:B------:R-:W3:Y:S01]  /*2130*/  LDC R8, c[0x0][0x3d8] ;  /* 0x0000f600ff087b82 */ /* 0x000ee20000000800 */
[----:B------:R-:W-:Y:S01]  /*2140*/  LOP3.LUT R0, R3, 0x30, R0, 0x78, !PT ;  /* 0x0000003003007812 */ /* 0x000fe200078e7800 */
[----:B------:R-:W4:Y:S01]  /*2150*/  LDCU.64 UR14, c[0x0][0x388] ;  /* 0x00007100ff0e77ac */ /* 0x000f220008000a00 */
[----:B------:R-:W-:-:S02]  /*2160*/  LOP3.LUT R16, R2, 0x420, R5, 0xf8, !PT ;  /* 0x0000042002107812 */ /* 0x000fc400078ef805 */
[----:B------:R-:W-:Y:S01]  /*2170*/  LOP3.LUT R2, R76, 0x1, RZ, 0xc0, !PT ;  /* 0x000000014c027812 */ /* 0x000fe200078ec0ff */
[----:B------:R-:W-:Y:S01]  /*2180*/  UMOV UR6, URZ ;  /* 0x000000ff00067c82 */ /* 0x000fe20008000000 */
[--C-:B------:R-:W-:Y:S02]  /*2190*/  SHF.R.U32.HI R10, RZ, 0x2, R76.reuse ;  /* 0x00000002ff0a7819 */ /* 0x100fe4000001164c */
[----:B------:R-:W-:Y:S01]  /*21a0*/  SHF.R.U32.HI R5, RZ, 0x1, R76 ;  /* 0x00000001ff057819 */ /* 0x000fe2000001164c */
[----:B------:R-:W-:Y:S01]  /*21b0*/  IMAD.MOV R2, RZ, RZ, -R2 ;  /* 0x000000ffff027224 */ /* 0x000fe200078e0a02 */
[----:B------:R-:W-:Y:S02]  /*21c0*/  SGXT.U32 R10, R10, 0x3 ;  /* 0x000000030a0a781a */ /* 0x000fe40000000000 */
[----:B------:R-:W-:Y:S01]  /*21d0*/  SHF.R.U32.HI R29, RZ, 0x7, R76 ;  /* 0x00000007ff1d7819 */ /* 0x000fe2000001164c */
[----:B0-----:R0:W-:Y:S01]  /*21e0*/  STL [R1+0x1e4], R7 ;  /* 0x0001e40701007387 */ /* 0x0011e20000100800 */
[----:B------:R-:W-:Y:S01]  /*21f0*/  IMAD.MOV.U32 R28, RZ, RZ, R7 ;  /* 0x000000ffff1c7224 */ /* 0x000fe200078e0007 */
[----:B------:R-:W-:Y:S01]  /*2200*/  LOP3.LUT R0, R0, 0x40, RZ, 0x3c, !PT ;  /* 0x0000004000007812 */ /* 0x000fe200078e3cff */
[----:B------:R-:W-:Y:S01]  /*2210*/  IMAD.MOV.U32 R17, RZ, RZ, R6 ;  /* 0x000000ffff117224 */ /* 0x000fe200078e0006 */
[----:B------:R-:W-:-:S02]  /*2220*/  LOP3.LUT R6, R76, 0x7f, RZ, 0xc0, !PT ;  /* 0x0000007f4c067812 */ /* 0x000fc400078ec0ff */
[----:B------:R-:W-:Y:S02]  /*2230*/  SGXT.U32 R29, R29, 0x2 ;  /* 0x000000021d1d781a */ /* 0x000fe40000000000 */
[----:B------:R-:W-:Y:S02]  /*2240*/  LOP3.LUT P6, RZ, R76, 0x1, RZ, 0xc0, !PT ;  /* 0x000000014cff7812 */ /* 0x000fe400078cc0ff */
[----:B0-----:R-:W-:Y:S01]  /*2250*/  LOP3.LUT R7, R2, 0x210, RZ, 0xc0, !PT ;  /* 0x0000021002077812 */ /* 0x001fe200078ec0ff */
[C---:B------:R-:W-:Y:S01]  /*2260*/  IMAD R9, R29.reuse, R28, RZ ;  /* 0x0000001c1d097224 */ /* 0x040fe200078e02ff */
[----:B------:R-:W0:Y:S01]  /*2270*/  LDC.64 R2, c[0x0][0x390] ;  /* 0x0000e400ff027b82 */ /* 0x000e220000000a00 */
[----:B---3--:R-:W-:Y:S01]  /*2280*/  IMAD R29, R29, R8, RZ ;  /* 0x000000081d1d7224 */ /* 0x008fe200078e02ff */
[----:B------:R-:W-:Y:S01]  /*2290*/  LOP3.LUT R15, R7, 0x1f0, R76, 0x78, !PT ;  /* 0x000001f0070f7812 */ /* 0x000fe200078e784c */
[----:B------:R-:W-:Y:S01]  /*22a0*/  IMAD R11, R28, 0x4, R9 ;  /* 0x000000041c0b7824 */ /* 0x000fe200078e0209 */
[----:B------:R-:W-:Y:S01]  /*22b0*/  LOP3.LUT R7, R10, 0xf0, R5, 0xf8, !PT ;  /* 0x000000f00a077812 */ /* 0x000fe200078ef805 */
[----:B------:R-:W-:Y:S01]  /*22c0*/  IMAD R5, R17, UR8, RZ ;  /* 0x0000000811057c24 */ /* 0x000fe2000f8e02ff */
[----:B------:R-:W-:Y:S01]  /*22d0*/  LOP3.LUT R16, R15, R16, RZ, 0x3c, !PT ;  /* 0x000000100f107212 */ /* 0x000fe200078e3cff */
[----:B-1----:R-:W-:Y:S01]  /*22e0*/  IMAD R10, R6, UR4, RZ ;  /* 0x00000004060a7c24 */ /* 0x002fe2000f8e02ff */
[----:B------:R-:W-:Y:S01]  /*22f0*/  LOP3.LUT R15, R14, 0x1000, RZ, 0xc0, !PT ;  /* 0x000010000e0f7812 */ /* 0x000fe200078ec0ff */
[----:B--2---:R-:W-:Y:S01]  /*2300*/  UIMAD UR4, UR8, UR10, URZ ;  /* 0x0000000a080472a4 */ /* 0x004fe2000f8e02ff */
[----:B------:R-:W-:Y:S01]  /*2310*/  LOP3.LUT R17, R7, R4, RZ, 0xfc, !PT ;  /* 0x0000000407117212 */ /* 0x000fe200078efcff */
[----:B------:R-:W-:Y:S01]  /*2320*/  IMAD R12, R28, 0x4, R11 ;  /* 0x000000041c0c7824 */ /* 0x000fe200078e020b */
[----:B------:R-:W-:Y:S01]  /*2330*/  IADD3 R7, PT, PT, R16, UR7, R15 ;  /* 0x0000000710077c10 */ /* 0x000fe2000fffe00f */
[----:B------:R-:W-:Y:S01]  /*2340*/  IMAD R15, R6, UR11, RZ ;  /* 0x0000000b060f7c24 */ /* 0x000fe2000f8e02ff */
[----:B------:R-:W-:Y:S01]  /*2350*/  SHF.R.S32.HI R16, RZ, 0x1f, R10 ;  /* 0x0000001fff107819 */ /* 0x000fe2000001140a */
[----:B------:R1:W-:Y:S01]  /*2360*/  STL [R1+0x80], R17 ;  /* 0x0000801101007387 */ /* 0x0003e20000100800 */
[----:B----4-:R-:W-:Y:S01]  /*2370*/  IADD3 R31, P0, P1, R10, UR14, R5 ;  /* 0x0000000e0a1f7c10 */ /* 0x010fe2000f91e005 */
[C---:B------:R-:W-:Y:S01]  /*2380*/  IMAD R13, R28.reuse, 0x4, R12 ;  /* 0x000000041c0d7824 */ /* 0x040fe200078e020c */
[----:B------:R-:W-:Y:S01]  /*2390*/  SHF.R.S32.HI R26, RZ, 0x1f, R15 ;  /* 0x0000001fff1a7819 */ /* 0x000fe2000001140f */
[----:B------:R2:W-:Y:S01]  /*23a0*/  STL [R1+0x1c0], R7 ;  /* 0x0001c00701007387 */ /* 0x0005e20000100800 */
[----:B------:R-:W-:Y:S01]  /*23b0*/  USHF.R.S32.HI UR5, URZ, 0x1f, UR4 ;  /* 0x0000001fff057899 */ /* 0x000fe20008011404 */
[----:B------:R-:W-:Y:S01]  /*23c0*/  IMAD R14, R28, 0x4, R13 ;  /* 0x000000041c0e7824 */ /* 0x000fe200078e020d */
[----:B------:R-:W3:Y:S01]  /*23d0*/  LDCU UR10, c[0x0][0x3a8] ;  /* 0x00007500ff0a77ac */ /* 0x000ee20008000800 */
[----:B------:R-:W-:-:S02]  /*23e0*/  IMAD R27, R8, 0x4, R29 ;  /* 0x00000004081b7824 */ /* 0x000fc400078e021d */
[----:B------:R-:W-:Y:S02]  /*23f0*/  IMAD R4, R28, 0x4, R14 ;  /* 0x000000041c047824 */ /* 0x000fe400078e020e */
[----:B-1----:R-:W-:Y:S01]  /*2400*/  IMAD R17, R8, 0x4, R27 ;  /* 0x0000000408117824 */ /* 0x002fe200078e021b */
[----:B--2---:R-:W-:Y:S01]  /*2410*/  SHF.R.S32.HI R7, RZ, 0x1f, R5 ;  /* 0x0000001fff077819 */ /* 0x004fe20000011405 */
[----:B------:R-:W-:Y:S02]  /*2420*/  IMAD R10, R28, 0x4, R4 ;  /* 0x000000041c0a7824 */ /* 0x000fe400078e0204 */
[----:B------:R-:W-:Y:S01]  /*2430*/  IMAD R25, R8, 0x4, R17 ;  /* 0x0000000408197824 */ /* 0x000fe200078e0211 */
[----:B------:R-:W-:Y:S01]  /*2440*/  IADD3.X R33, PT, PT, R16, UR15, R7, P0, P1 ;  /* 0x0000000f10217c10 */ /* 0x000fe200087e2407 */
[----:B------:R-:W-:Y:S01]  /*2450*/  IMAD R5, R28, 0x4, R10 ;  /* 0x000000041c057824 */ /* 0x000fe200078e020a */
[----:B0-----:R-:W-:Y:S01]  /*2460*/  IADD3 R7, P0, P1, R15, UR4, R2 ;  /* 0x000000040f077c10 */ /* 0x001fe2000f91e002 */
[----:B------:R-:W-:Y:S01]  /*2470*/  IMAD R23, R8, 0x4, R25 ;  /* 0x0000000408177824 */ /* 0x000fe200078e0219 */
[----:B------:R-:W-:Y:S01]  /*2480*/  IADD3 R15, P2, PT, R9, R31, RZ ;  /* 0x0000001f090f7210 */ /* 0x000fe20007f5e0ff */
[----:B------:R-:W-:Y:S01]  /*2490*/  IMAD R6, R28, 0x4, R5 ;  /* 0x000000041c067824 */ /* 0x000fe200078e0205 */
[----:B------:R-:W-:-:S02]  /*24a0*/  UMOV UR4, URZ ;  /* 0x000000ff00047c82 */ /* 0x000fc40008000000 */
[----:B------:R-:W-:Y:S01]  /*24b0*/  LEA.HI.X.SX32 R9, R9, R33, 0x1, P2 ;  /* 0x0000002109097211 */ /* 0x000fe200010f0eff */
[----:B------:R0:W-:Y:S01]  /*24c0*/  STL [R1+0x1f4], R15 ;  /* 0x0001f40f01007387 */ /* 0x0001e20000100800 */
[----:B------:R-:W-:-:S04]  /*24d0*/  IMAD R2, R28, 0x4, R6 ;  /* 0x000000041c027824 */ /* 0x000fc800078e0206 */
[----:B------:R-:W-:-:S04]  /*24e0*/  IMAD R16, R28, 0x4, R2 ;  /* 0x000000041c107824 */ /* 0x000fc800078e0202 */
[----:B------:R-:W-:Y:S01]  /*24f0*/  IMAD R18, R28, 0x4, R16 ;  /* 0x000000041c127824 */ /* 0x000fe200078e0210 */
[----:B0-----:R-:W-:-:S04]  /*2500*/  IADD3 R15, P3, PT, R11, R31, RZ ;  /* 0x0000001f0b0f7210 */ /* 0x001fc80007f7e0ff */
[----:B------:R-:W-:Y:S01]  /*2510*/  LEA.HI.X.SX32 R11, R11, R33, 0x1, P3 ;  /* 0x000000210b0b7211 */ /* 0x000fe200018f0eff */
[----:B------:R-:W-:Y:S04]  /*2520*/  STL [R1+0x1fc], R15 ;  /* 0x0001fc0f01007387 */ /* 0x000fe80000100800 */
[----:B------:R0:W-:Y:S04]  /*2530*/  STL [R1+0x1f0], R9 ;  /* 0x0001f00901007387 */ /* 0x0001e80000100800 */
[----:B------:R1:W-:Y:S01]  /*2540*/  STL [R1+0x1f8], R11 ;  /* 0x0001f80b01007387 */ /* 0x0003e20000100800 */
[----:B0-----:R-:W-:-:S02]  /*2550*/  IADD3 R9, P2, PT, R12, R31, RZ ;  /* 0x0000001f0c097210 */ /* 0x001fc40007f5e0ff */
[----:B-1----:R-:W-:-:S03]  /*2560*/  IADD3 R11, P3, PT, R13, R31, RZ ;  /* 0x0000001f0d0b7210 */ /* 0x002fc60007f7e0ff */
[----:B------:R0:W-:Y:S04]  /*2570*/  STL [R1+0x204], R9 ;  /* 0x0002040901007387 */ /* 0x0001e80000100800 */
[----:B------:R1:W-:Y:S01]  /*2580*/  STL [R1+0x20c], R11 ;  /* 0x00020c0b01007387 */ /* 0x0003e20000100800 */
[----:B0-----:R-:W-:Y:S01]  /*2590*/  LEA.HI.X.SX32 R9, R12, R33, 0x1, P2 ;  /* 0x000000210c097211 */ /* 0x001fe200010f0eff */
[----:B------:R-:W-:Y:S01]  /*25a0*/  IMAD R12, R28, 0x4, R18 ;  /* 0x000000041c0c7824 */ /* 0x000fe200078e0212 */
[----:B-1----:R-:W-:-:S03]  /*25b0*/  IADD3 R11, P2, PT, R14, R31, RZ ;  /* 0x0000001f0e0b7210 */ /* 0x002fc60007f5e0ff */
[----:B------:R0:W-:Y:S01]  /*25c0*/  STL [R1+0x200], R9 ;  /* 0x0002000901007387 */ /* 0x0001e20000100800 */
[----:B------:R-:W-:Y:S01]  /*25d0*/  IMAD R20, R28, 0x4, R12 ;  /* 0x000000041c147824 */ /* 0x000fe200078e020c */
[----:B------:R-:W-:Y:S02]  /*25e0*/  IADD3 R32, P4, PT, R12, R31, RZ ;  /* 0x0000001f0c207210 */ /* 0x000fe40007f9e0ff */
[----:B0-----:R-:W-:Y:S02]  /*25f0*/  LEA.HI.X.SX32 R9, R13, R33, 0x1, P3 ;  /* 0x000000210d097211 */ /* 0x001fe400018f0eff */
[----:B------:R-:W-:-:S03]  /*2600*/  IADD3 R13, P3, PT, R4, R31, RZ ;  /* 0x0000001f040d7210 */ /* 0x000fc60007f7e0ff */
[----:B------:R0:W-:Y:S04]  /*2610*/  STL [R1+0x208], R9 ;  /* 0x0002080901007387 */ /* 0x0001e80000100800 */
[----:B------:R1:W-:Y:S04]  /*2620*/  STL [R1+0x214], R11 ;  /* 0x0002140b01007387 */ /* 0x0003e80000100800 */
[----:B------:R2:W-:Y:S01]  /*2630*/  STL [R1+0x21c], R13 ;  /* 0x00021c0d01007387 */ /* 0x0005e20000100800 */
[----:B0-----:R-:W-:Y:S01]  /*2640*/  IMAD R9, R8, 0x4, R23 ;  /* 0x0000000408097824 */ /* 0x001fe200078e0217 */
[----:B-1----:R-:W-:Y:S01]  /*2650*/  LEA.HI.X.SX32 R11, R14, R33, 0x1, P2 ;  /* 0x000000210e0b7211 */ /* 0x002fe200010f0eff */
[----:B------:R-:W-:-:S02]  /*2660*/  IMAD R14, R28, 0x4, R20 ;  /* 0x000000041c0e7824 */ /* 0x000fc400078e0214 */
[----:B------:R-:W-:Y:S01]  /*2670*/  IMAD R19, R8, 0x4, R9 ;  /* 0x0000000408137824 */ /* 0x000fe200078e0209 */
[----:B--2---:R-:W-:Y:S01]  /*2680*/  LEA.HI.X.SX32 R13, R4, R33, 0x1, P3 ;  /* 0x00000021040d7211 */ /* 0x004fe200018f0eff */
[----:B------:R0:W-:Y:S01]  /*2690*/  STL [R1+0x210], R11 ;  /* 0x0002100b01007387 */ /* 0x0001e20000100800 */
[----:B------:R-:W-:Y:S02]  /*26a0*/  IMAD R4, R28, 0x4, R14 ;  /* 0x000000041c047824 */ /* 0x000fe400078e020e */
[----:B------:R-:W-:Y:S01]  /*26b0*/  IMAD R21, R8, 0x4, R19 ;  /* 0x0000000408157824 */ /* 0x000fe200078e0213 */
[----:B------:R1:W-:Y:S01]  /*26c0*/  STL [R1+0x218], R13 ;  /* 0x0002180d01007387 */ /* 0x0003e20000100800 */
[-C--:B0-----:R-:W-:Y:S02]  /*26d0*/  IADD3 R11, P2, PT, R10, R31.reuse, RZ ;  /* 0x0000001f0a0b7210 */ /* 0x081fe40007f5e0ff */
[----:B-1----:R-:W-:-:S03]  /*26e0*/  IADD3 R13, P3, PT, R5, R31, RZ ;  /* 0x0000001f050d7210 */ /* 0x002fc60007f7e0ff */
[----:B------:R0:W-:Y:S04]  /*26f0*/  STL [R1+0x224], R11 ;  /* 0x0002240b01007387 */ /* 0x0001e80000100800 */
[----:B------:R1:W-:Y:S01]  /*2700*/  STL [R1+0x22c], R13 ;  /* 0x00022c0d01007387 */ /* 0x0003e20000100800 */
[----:B0-----:R-:W-:Y:S01]  /*2710*/  LEA.HI.X.SX32 R11, R10, R33, 0x1, P2 ;  /* 0x000000210a0b7211 */ /* 0x001fe200010f0eff */
[----:B------:R-:W-:Y:S02]  /*2720*/  IMAD R10, R28, 0x4, R4 ;  /* 0x000000041c0a7824 */ /* 0x000fe400078e0204 */
[----:B-1----:R-:W-:Y:S02]  /*2730*/  IMAD R13, R8, 0x4, R21 ;  /* 0x00000004080d7824 */ /* 0x002fe400078e0215 */
[----:B------:R0:W-:Y:S01]  /*2740*/  STL [R1+0x220], R11 ;  /* 0x0002200b01007387 */ /* 0x0001e20000100800 */
[----:B------:R-:W-:-:S02]  /*2750*/  IMAD R22, R28, 0x4, R10 ;  /* 0x000000041c167824 */ /* 0x000fc400078e020a */
[----:B------:R-:W-:Y:S01]  /*2760*/  IMAD R15, R8, 0x4, R13 ;  /* 0x00000004080f7824 */ /* 0x000fe200078e020d */
[----:B0-----:R-:W-:Y:S02]  /*2770*/  LEA.HI.X.SX32 R11, R5, R33, 0x1, P3 ;  /* 0x00000021050b7211 */ /* 0x001fe400018f0eff */
[----:B------:R-:W-:-:S03]  /*2780*/  IADD3 R5, P2, PT, R6, R31, RZ ;  /* 0x0000001f06057210 */ /* 0x000fc60007f5e0ff */
[----:B------:R0:W-:Y:S04]  /*2790*/  STL [R1+0x228], R11 ;  /* 0x0002280b01007387 */ /* 0x0001e80000100800 */
[----:B------:R1:W-:Y:S01]  /*27a0*/  STL [R1+0x234], R5 ;  /* 0x0002340501007387 */ /* 0x0003e20000100800 */
[----:B0-----:R-:W-:Y:S01]  /*27b0*/  LEA.HI.X.SX32 R11, R6, R33, 0x1, P2 ;  /* 0x00000021060b7211 */ /* 0x001fe200010f0eff */
[----:B------:R-:W-:Y:S01]  /*27c0*/  IMAD R6, R28, 0x4, R22 ;  /* 0x000000041c067824 */ /* 0x000fe200078e0216 */
[-C--:B------:R-:W-:Y:S02]  /*27d0*/  IADD3 R24, P2, PT, R16, R31.reuse, RZ ;  /* 0x0000001f10187210 */ /* 0x080fe40007f5e0ff */
[----:B-1----:R-:W-:-:S05]  /*27e0*/  IADD3 R5, P3, PT, R2, R31, RZ ;  /* 0x0000001f02057210 */ /* 0x002fca0007f7e0ff */
[----:B------:R0:W-:Y:S04]  /*27f0*/  STL [R1+0x23c], R5 ;  /* 0x00023c0501007387 */ /* 0x0001e80000100800 */
[----:B------:R1:W-:Y:S01]  /*2800*/  STL [R1+0x230], R11 ;  /* 0x0002300b01007387 */ /* 0x0003e20000100800 */
[----:B0-----:R-:W-:Y:S01]  /*2810*/  IMAD R5, R8, 0x4, R15 ;  /* 0x0000000408057824 */ /* 0x001fe200078e020f */
[----:B-1----:R-:W-:Y:S01]  /*2820*/  LEA.HI.X.SX32 R11, R2, R33, 0x1, P3 ;  /* 0x00000021020b7211 */ /* 0x002fe200018f0eff */
[----:B------:R-:W-:Y:S01]  /*2830*/  IMAD R2, R28, 0x4, R6 ;  /* 0x000000041c027824 */ /* 0x000fe200078e0206 */
[----:B------:R-:W-:-:S03]  /*2840*/  IADD3 R30, P3, PT, R18, R31, RZ ;  /* 0x0000001f121e7210 */ /* 0x000fc60007f7e0ff */
[----:B------:R0:W-:Y:S04]  /*2850*/  STL [R1+0x238], R11 ;  /* 0x0002380b01007387 */ /* 0x0001e80000100800 */
[----:B------:R1:W-:Y:S04]  /*2860*/  STL [R1+0x244], R24 ;  /* 0x0002441801007387 */ /* 0x0003e80000100800 */
[----:B------:R2:W-:Y:S01]  /*2870*/  STL [R1+0x24c], R30 ;  /* 0x00024c1e01007387 */ /* 0x0005e20000100800 */
[----:B0-----:R-:W-:-:S03]  /*2880*/  IMAD R11, R8, 0x4, R5 ;  /* 0x00000004080b7824 */ /* 0x001fc600078e0205 */
[----:B------:R-:W-:Y:S01]  /*2890*/  STL [R1+0x254], R32 ;  /* 0x0002542001007387 */ /* 0x000fe20000100800 */
[----:B-1----:R-:W-:Y:S01]  /*28a0*/  IMAD R24, R28, 0x4, R2 ;  /* 0x000000041c187824 */ /* 0x002fe200078e0202 */
[-C--:B--2---:R-:W-:Y:S02]  /*28b0*/  LEA.HI.X.SX32 R30, R16, R33.reuse, 0x1, P2 ;  /* 0x00000021101e7211 */ /* 0x084fe400010f0eff */
[-C--:B------:R-:W-:Y:S02]  /*28c0*/  LEA.HI.X.SX32 R16, R18, R33.reuse, 0x1, P3 ;  /* 0x0000002112107211 */ /* 0x080fe400018f0eff */
[----:B------:R-:W-:Y:S01]  /*28d0*/  LEA.HI.X.SX32 R18, R12, R33, 0x1, P4 ;  /* 0x000000210c127211 */ /* 0x000fe200020f0eff */
[----:B------:R0:W-:Y:S01]  /*28e0*/  STL [R1+0x240], R30 ;  /* 0x0002401e01007387 */ /* 0x0001e20000100800 */
[----:B------:R-:W-:-:S03]  /*28f0*/  IMAD R12, R28, 0x4, R24 ;  /* 0x000000041c0c7824 */ /* 0x000fc600078e0218 */
[----:B------:R1:W-:Y:S04]  /*2900*/  STL [R1+0x248], R16 ;  /* 0x0002481001007387 */ /* 0x0003e80000100800 */
[----:B------:R2:W-:Y:S01]  /*2910*/  STL [R1+0x250], R18 ;  /* 0x0002501201007387 */ /* 0x0005e20000100800 */
[-C--:B0-----:R-:W-:Y:S02]  /*2920*/  IADD3 R30, P3, PT, R14, R31.reuse, RZ ;  /* 0x0000001f0e1e7210 */ /* 0x081fe40007f7e0ff */
[----:B-1----:R-:W-:Y:S02]  /*2930*/  IADD3 R16, P2, PT, R20, R31, RZ ;  /* 0x0000001f14107210 */ /* 0x002fe40007f5e0ff */
[----:B------:R-:W-:Y:S02]  /*2940*/  LEA.HI.X.SX32 R14, R14, R33, 0x1, P3 ;  /* 0x000000210e0e7211 */ /* 0x000fe400018f0eff */
[----:B--2---:R-:W-:Y:S01]  /*2950*/  IADD3 R18, P4, PT, R4, R31, RZ ;  /* 0x0000001f04127210 */ /* 0x004fe20007f9e0ff */
[----:B------:R0:W-:Y:S01]  /*2960*/  STL [R1+0x25c], R16 ;  /* 0x00025c1001007387 */ /* 0x0001e20000100800 */
[----:B------:R-:W-:-:S03]  /*2970*/  LEA.HI.X.SX32 R20, R20, R33, 0x1, P2 ;  /* 0x0000002114147211 */ /* 0x000fc600010f0eff */
[----:B------:R-:W-:Y:S04]  /*2980*/  STL [R1+0x264], R30 ;  /* 0x0002641e01007387 */ /* 0x000fe80000100800 */
[----:B------:R1:W-:Y:S01]  /*2990*/  STL [R1+0x26c], R18 ;  /* 0x00026c1201007387 */ /* 0x0003e20000100800 */
[----:B0-----:R-:W-:-:S03]  /*29a0*/  IMAD R16, R28, 0x4, R12 ;  /* 0x000000041c107824 */ /* 0x001fc600078e020c */
[----:B------:R0:W-:Y:S04]  /*29b0*/  STL [R1+0x258], R20 ;  /* 0x0002581401007387 */ /* 0x0001e80000100800 */
[----:B------:R2:W-:Y:S01]  /*29c0*/  STL [R1+0x260], R14 ;  /* 0x0002600e01007387 */ /* 0x0005e20000100800 */
[----:B-1----:R-:W-:Y:S01]  /*29d0*/  LEA.HI.X.SX32 R18, R4, R33, 0x1, P4 ;  /* 0x0000002104127211 */ /* 0x002fe200020f0eff */
[----:B------:R-:W-:Y:S01]  /*29e0*/  IMAD R4, R28, 0x4, R16 ;  /* 0x000000041c047824 */ /* 0x000fe200078e0210 */
[----:B0-----:R-:W-:-:S03]  /*29f0*/  IADD3 R20, P3, PT, R22, R31, RZ ;  /* 0x0000001f16147210 */ /* 0x001fc60007f7e0ff */
[----:B------:R0:W-:Y:S01]  /*2a00*/  STL [R1+0x268], R18 ;  /* 0x0002681201007387 */ /* 0x0001e20000100800 */
[----:B--2---:R-:W-:-:S05]  /*2a10*/  IADD3 R14, P2, PT, R10, R31, RZ ;  /* 0x0000001f0a0e7210 */ /* 0x004fca0007f5e0ff */
[----:B------:R1:W-:Y:S01]  /*2a20*/  STL [R1+0x274], R14 ;  /* 0x0002740e01007387 */ /* 0x0003e20000100800 */
[----:B0-----:R-:W-:-:S03]  /*2a30*/  IADD3 R18, P4, PT, R6, R31, RZ ;  /* 0x0000001f06127210 */ /* 0x001fc60007f9e0ff */
[----:B------:R0:W-:Y:S04]  /*2a40*/  STL [R1+0x27c], R20 ;  /* 0x00027c1401007387 */ /* 0x0001e80000100800 */
[----:B------:R2:W-:Y:S01]  /*2a50*/  STL [R1+0x284], R18 ;  /* 0x0002841201007387 */ /* 0x0005e20000100800 */
[----:B-1----:R-:W-:Y:S01]  /*2a60*/  IMAD R14, R28, 0x4, R4 ;  /* 0x000000041c0e7824 */ /* 0x002fe200078e0204 */
[-C--:B0-----:R-:W-:Y:S02]  /*2a70*/  LEA.HI.X.SX32 R20, R10, R33.reuse, 0x1, P2 ;  /* 0x000000210a147211 */ /* 0x081fe400010f0eff */
[-C--:B------:R-:W-:Y:S02]  /*2a80*/  LEA.HI.X.SX32 R10, R22, R33.reuse, 0x1, P3 ;  /* 0x00000021160a7211 */ /* 0x080fe400018f0eff */
[----:B--2---:R-:W-:Y:S01]  /*2a90*/  LEA.HI.X.SX32 R18, R6, R33, 0x1, P4 ;  /* 0x0000002106127211 */ /* 0x004fe200020f0eff */
[----:B------:R0:W-:Y:S01]  /*2aa0*/  STL [R1+0x270], R20 ;  /* 0x0002701401007387 */ /* 0x0001e20000100800 */
[----:B------:R-:W-:-:S03]  /*2ab0*/  IMAD R6, R28, 0x4, R14 ;  /* 0x000000041c067824 */ /* 0x000fc600078e020e */
[----:B------:R1:W-:Y:S04]  /*2ac0*/  STL [R1+0x278], R10 ;  /* 0x0002780a01007387 */ /* 0x0003e80000100800 */
[----:B------:R2:W-:Y:S01]  /*2ad0*/  STL [R1+0x280], R18 ;  /* 0x0002801201007387 */ /* 0x0005e20000100800 */
[-C--:B0-----:R-:W-:Y:S02]  /*2ae0*/  IADD3 R20, P3, PT, R24, R31.reuse, RZ ;  /* 0x0000001f18147210 */ /* 0x081fe40007f7e0ff */
[-C--:B-1----:R-:W-:Y:S02]  /*2af0*/  IADD3 R10, P2, PT, R2, R31.reuse, RZ ;  /* 0x0000001f020a7210 */ /* 0x082fe40007f5e0ff */
[----:B--2---:R-:W-:-:S03]  /*2b00*/  IADD3 R18, P4, PT, R12, R31, RZ ;  /* 0x0000001f0c127210 */ /* 0x004fc60007f9e0ff */
[----:B------:R0:W-:Y:S01]  /*2b10*/  STL [R1+0x28c], R10 ;  /* 0x00028c0a01007387 */ /* 0x0001e20000100800 */
[----:B------:R-:W-:-:S03]  /*2b20*/  LEA.HI.X.SX32 R2, R2, R33, 0x1, P2 ;  /* 0x0000002102027211 */ /* 0x000fc600010f0eff */
[----:B------:R1:W-:Y:S04]  /*2b30*/  STL [R1+0x294], R20 ;  /* 0x0002941401007387 */ /* 0x0003e80000100800 */
[----:B------:R2:W-:Y:S01]  /*2b40*/  STL [R1+0x29c], R18 ;  /* 0x00029c1201007387 */ /* 0x0005e20000100800 */
[----:B0-----:R-:W-:-:S03]  /*2b50*/  IMAD R10, R28, 0x4, R6 ;  /* 0x000000041c0a7824 */ /* 0x001fc600078e0206 */
[----:B------:R0:W-:Y:S01]  /*2b60*/  STL [R1+0x288], R2 ;  /* 0x0002880201007387 */ /* 0x0001e20000100800 */
[-C--:B-1----:R-:W-:Y:S02]  /*2b70*/  LEA.HI.X.SX32 R20, R24, R33.reuse, 0x1, P3 ;  /* 0x0000002118147211 */ /* 0x082fe400018f0eff */
[----:B--2---:R-:W-:-:S03]  /*2b80*/  LEA.HI.X.SX32 R18, R12, R33, 0x1, P4 ;  /* 0x000000210c127211 */ /* 0x004fc600020f0eff */
[----:B------:R1:W-:Y:S01]  /*2b90*/  STL [R1+0x290], R20 ;  /* 0x0002901401007387 */ /* 0x0003e20000100800 */
[-C--:B------:R-:W-:Y:S01]  /*2ba0*/  IADD3 R12, P2, PT, R16, R31.reuse, RZ ;  /* 0x0000001f100c7210 */ /* 0x080fe20007f5e0ff */
[----:B0-----:R-:W-:Y:S02]  /*2bb0*/  IMAD R2, R28, 0x4, R10 ;  /* 0x000000041c027824 */ /* 0x001fe400078e020a */
[----:B------:R0:W-:Y:S04]  /*2bc0*/  STL [R1+0x298], R18 ;  /* 0x0002981201007387 */ /* 0x0001e80000100800 */
[----:B------:R2:W-:Y:S01]  /*2bd0*/  STL [R1+0x2a4], R12 ;  /* 0x0002a40c01007387 */ /* 0x0005e20000100800 */
[-C--:B-1----:R-:W-:Y:S02]  /*2be0*/  IADD3 R20, P3, PT, R4, R31.reuse, RZ ;  /* 0x0000001f04147210 */ /* 0x082fe40007f7e0ff */
[----:B0-----:R-:W-:-:S03]  /*2bf0*/  IADD3 R18, P4, PT, R14, R31, RZ ;  /* 0x0000001f0e127210 */ /* 0x001fc60007f9e0ff */
[----:B------:R0:W-:Y:S01]  /*2c00*/  STL [R1+0x2ac], R20 ;  /* 0x0002ac1401007387 */ /* 0x0001e20000100800 */
[----:B--2---:R-:W-:-:S03]  /*2c10*/  IMAD R12, R28, 0x4, R2 ;  /* 0x000000041c0c7824 */ /* 0x004fc600078e0202 */
[----:B------:R1:W-:Y:S01]  /*2c20*/  STL [R1+0x2b4], R18 ;  /* 0x0002b41201007387 */ /* 0x0003e20000100800 */
[-C--:B0-----:R-:W-:Y:S02]  /*2c30*/  LEA.HI.X.SX32 R20, R16, R33.reuse, 0x1, P2 ;  /* 0x0000002110147211 */ /* 0x081fe400010f0eff */
[-C--:B------:R-:W-:Y:S02]  /*2c40*/  LEA.HI.X.SX32 R16, R14, R33.reuse, 0x1, P4 ;  /* 0x000000210e107211 */ /* 0x080fe400020f0eff */
[----:B-1----:R-:W-:Y:S01]  /*2c50*/  LEA.HI.X.SX32 R18, R4, R33, 0x1, P3 ;  /* 0x0000002104127211 */ /* 0x002fe200018f0eff */
[----:B------:R-:W-:Y:S01]  /*2c60*/  STL [R1+0x2a0], R20 ;  /* 0x0002a01401007387 */ /* 0x000fe20000100800 */
[-C--:B------:R-:W-:Y:S01]  /*2c70*/  IADD3 R14, P2, PT, R6, R31.reuse, RZ ;  /* 0x0000001f060e7210 */ /* 0x080fe20007f5e0ff */
[----:B------:R-:W-:Y:S02]  /*2c80*/  IMAD R4, R28, 0x4, R12 ;  /* 0x000000041c047824 */ /* 0x000fe400078e020c */
[----:B------:R0:W-:Y:S04]  /*2c90*/  STL [R1+0x2a8], R18 ;  /* 0x0002a81201007387 */ /* 0x0001e80000100800 */
[----:B------:R1:W-:Y:S04]  /*2ca0*/  STL [R1+0x2b0], R16 ;  /* 0x0002b01001007387 */ /* 0x0003e80000100800 */
[----:B------:R2:W-:Y:S01]  /*2cb0*/  STL [R1+0x2bc], R14 ;  /* 0x0002bc0e01007387 */ /* 0x0005e20000100800 */
[----:B0-----:R-:W-:-:S02]  /*2cc0*/  IADD3 R18, P4, PT, R2, R31, RZ ;  /* 0x0000001f02127210 */ /* 0x001fc40007f9e0ff */
[----:B-1----:R-:W-:-:S04]  /*2cd0*/  IADD3 R16, P3, PT, R10, R31, RZ ;  /* 0x0000001f0a107210 */ /* 0x002fc80007f7e0ff */
[----:B------:R-:W-:Y:S01]  /*2ce0*/  LEA.HI.X.SX32 R10, R10, R33, 0x1, P3 ;  /* 0x000000210a0a7211 */ /* 0x000fe200018f0eff */
[----:B------:R0:W-:Y:S01]  /*2cf0*/  STL [R1+0x2c4], R16 ;  /* 0x0002c41001007387 */ /* 0x0001e20000100800 */
[----:B--2---:R-:W-:-:S03]  /*2d00*/  IMAD R14, R28, 0x4, R4 ;  /* 0x000000041c0e7824 */ /* 0x004fc600078e0204 */
[----:B------:R-:W-:Y:S01]  /*2d10*/  STL [R1+0x2cc], R18 ;  /* 0x0002cc1201007387 */ /* 0x000fe20000100800 */
[-C--:B0-----:R-:W-:Y:S02]  /*2d20*/  LEA.HI.X.SX32 R16, R6, R33.reuse, 0x1, P2 ;  /* 0x0000002106107211 */ /* 0x081fe400010f0eff */
[----:B------:R-:W-:Y:S01]  /*2d30*/  LEA.HI.X.SX32 R6, R2, R33, 0x1, P4 ;  /* 0x0000002102067211 */ /* 0x000fe200020f0eff */
[----:B------:R-:W-:Y:S02]  /*2d40*/  IMAD R2, R28, 0x4, R14 ;  /* 0x000000041c027824 */ /* 0x000fe400078e020e */
[----:B------:R0:W-:Y:S04]  /*2d50*/  STL [R1+0x2b8], R16 ;  /* 0x0002b81001007387 */ /* 0x0001e80000100800 */
[----:B------:R1:W-:Y:S04]  /*2d60*/  STL [R1+0x2c0], R10 ;  /* 0x0002c00a01007387 */ /* 0x0003e80000100800 */
[----:B------:R2:W-:Y:S01]  /*2d70*/  STL [R1+0x2c8], R6 ;  /* 0x0002c80601007387 */ /* 0x0005e20000100800 */
[----:B0-----:R-:W-:-:S02]  /*2d80*/  IADD3 R16, P2, PT, R12, R31, RZ ;  /* 0x0000001f0c107210 */ /* 0x001fc40007f5e0ff */
[----:B-1----:R-:W-:-:S03]  /*2d90*/  IADD3 R10, P4, PT, R14, R31, RZ ;  /* 0x0000001f0e0a7210 */ /* 0x002fc60007f9e0ff */
[----:B------:R0:W-:Y:S01]  /*2da0*/  STL [R1+0x3d4], R16 ;  /* 0x0003d41001007387 */ /* 0x0001e20000100800 */
[----:B--2---:R-:W-:-:S05]  /*2db0*/  IADD3 R6, P3, PT, R4, R31, RZ ;  /* 0x0000001f04067210 */ /* 0x004fca0007f7e0ff */
[----:B------:R1:W-:Y:S01]  /*2dc0*/  STL [R1+0x3dc], R6 ;  /* 0x0003dc0601007387 */ /* 0x0003e20000100800 */
[----:B0-----:R-:W-:-:S03]  /*2dd0*/  IADD3 R16, P5, PT, R2, R31, RZ ;  /* 0x0000001f02107210 */ /* 0x001fc60007fbe0ff */
[----:B------:R0:W-:Y:S04]  /*2de0*/  STL [R1+0x3e4], R10 ;  /* 0x0003e40a01007387 */ /* 0x0001e80000100800 */
[----:B------:R-:W-:Y:S01]  /*2df0*/  STL [R1+0x3ec], R16 ;  /* 0x0003ec1001007387 */ /* 0x000fe20000100800 */
[-C--:B-1----:R-:W-:Y:S02]  /*2e00*/  LEA.HI.X.SX32 R6, R12, R33.reuse, 0x1, P2 ;  /* 0x000000210c067211 */ /* 0x082fe400010f0eff */
[----:B0-----:R-:W-:-:S03]  /*2e10*/  LEA.HI.X.SX32 R10, R4, R33, 0x1, P3 ;  /* 0x00000021040a7211 */ /* 0x001fc600018f0eff */
[----:B------:R0:W-:Y:S01]  /*2e20*/  STL [R1+0x3d0], R6 ;  /* 0x0003d00601007387 */ /* 0x0001e20000100800 */
[----:B------:R-:W-:-:S03]  /*2e30*/  LEA.HI.X.SX32 R4, R14, R33, 0x1, P4 ;  /* 0x000000210e047211 */ /* 0x000fc600020f0eff */
[----:B------:R-:W-:Y:S04]  /*2e40*/  STL [R1+0x3d8], R10 ;  /* 0x0003d80a01007387 */ /* 0x000fe80000100800 */
[----:B------:R1:W-:Y:S01]  /*2e50*/  STL [R1+0x3e0], R4 ;  /* 0x0003e00401007387 */ /* 0x0003e20000100800 */
[----:B0-----:R-:W-:Y:S02]  /*2e60*/  LEA.HI.X.SX32 R6, R2, R33, 0x1, P5 ;  /* 0x0000002102067211 */ /* 0x001fe400028f0eff */
[----:B------:R-:W-:Y:S01]  /*2e70*/  IADD3.X R2, PT, PT, R26, UR5, R3, P0, P1 ;  /* 0x000000051a027c10 */ /* 0x000fe200087e2403 */
[----:B------:R-:W-:Y:S01]  /*2e80*/  IMAD R3, R8, 0x4, R11 ;  /* 0x0000000408037824 */ /* 0x000fe200078e020b */
[----:B------:R-:W-:Y:S01]  /*2e90*/  LOP3.LUT P5, RZ, R76, 0x2, RZ, 0xc0, !PT ;  /* 0x000000024cff7812 */ /* 0x000fe200078ac0ff */
[----:B------:R0:W-:Y:S01]  /*2ea0*/  STL [R1+0x3e8], R6 ;  /* 0x0003e80601007387 */ /* 0x0001e20000100800 */
[----:B------:R-:W-:Y:S01]  /*2eb0*/  UMOV UR5, URZ ;  /* 0x000000ff00057c82 */ /* 0x000fe20008000000 */
[----:B------:R-:W-:Y:S01]  /*2ec0*/  IMAD R31, R8, 0x4, R3 ;  /* 0x00000004081f7824 */ /* 0x000fe200078e0203 */
[----:B-1----:R-:W-:-:S05]  /*2ed0*/  IADD3 R4, P0, PT, R29, R7, RZ ;  /* 0x000000071d047210 */ /* 0x002fca0007f1e0ff */
[----:B------:R1:W-:Y:S01]  /*2ee0*/  STL [R1+0x2d4], R4 ;  /* 0x0002d40401007387 */ /* 0x0003e20000100800 */
[-C--:B0-----:R-:W-:Y:S02]  /*2ef0*/  IADD3 R6, P1, PT, R17, R7.reuse, RZ ;  /* 0x0000000711067210 */ /* 0x081fe40007f3e0ff */
[----:B-1----:R-:W-:Y:S01]  /*2f00*/  LEA.HI.X.SX32 R4, R29, R2, 0x1, P0 ;  /* 0x000000021d047211 */ /* 0x002fe200000f0eff */
[----:B------:R-:W-:Y:S01]  /*2f10*/  IMAD R29, R8, 0x4, R31 ;  /* 0x00000004081d7824 */ /* 0x000fe200078e021f */
[----:B------:R-:W-:-:S03]  /*2f20*/  IADD3 R10, P0, PT, R27, R7, RZ ;  /* 0x000000071b0a7210 */ /* 0x000fc60007f1e0ff */
[----:B------:R0:W-:Y:S04]  /*2f30*/  STL [R1+0x2d0], R4 ;  /* 0x0002d00401007387 */ /* 0x0001e80000100800 */
[----:B------:R1:W-:Y:S04]  /*2f40*/  STL [R1+0x2dc], R10 ;  /* 0x0002dc0a01007387 */ /* 0x0003e80000100800 */
[----:B------:R2:W-:Y:S01]  /*2f50*/  STL [R1+0x2e4], R6 ;  /* 0x0002e40601007387 */ /* 0x0005e20000100800 */
[----:B0-----:R-:W-:Y:S02]  /*2f60*/  IADD3 R4, P2, PT, R25, R7, RZ ;  /* 0x0000000719047210 */ /* 0x001fe40007f5e0ff */
[----:B-1----:R-:W-:-:S03]  /*2f70*/  LEA.HI.X.SX32 R10, R27, R2, 0x1, P0 ;  /* 0x000000021b0a7211 */ /* 0x002fc600000f0eff */
[----:B------:R0:W-:Y:S01]  /*2f80*/  STL [R1+0x2ec], R4 ;  /* 0x0002ec0401007387 */ /* 0x0001e20000100800 */
[----:B--2---:R-:W-:-:S03]  /*2f90*/  LEA.HI.X.SX32 R6, R17, R2, 0x1, P1 ;  /* 0x0000000211067211 */ /* 0x004fc600008f0eff */
[----:B------:R1:W-:Y:S04]  /*2fa0*/  STL [R1+0x2d8], R10 ;  /* 0x0002d80a01007387 */ /* 0x0003e80000100800 */
[----:B------:R2:W-:Y:S01]  /*2fb0*/  STL [R1+0x2e0], R6 ;  /* 0x0002e00601007387 */ /* 0x0005e20000100800 */
[----:B0-----:R-:W-:Y:S01]  /*2fc0*/  LEA.HI.X.SX32 R4, R25, R2, 0x1, P2 ;  /* 0x0000000219047211 */ /* 0x001fe200010f0eff */
[----:B------:R-:W-:Y:S01]  /*2fd0*/  IMAD R25, R8, 0x4, R29 ;  /* 0x0000000408197824 */ /* 0x000fe200078e021d */
[----:B-1----:R-:W-:-:S03]  /*2fe0*/  IADD3 R10, P0, PT, R23, R7, RZ ;  /* 0x00000007170a7210 */ /* 0x002fc60007f1e0ff */
[----:B------:R0:W-:Y:S01]  /*2ff0*/  STL [R1+0x2e8], R4 ;  /* 0x0002e80401007387 */ /* 0x0001e20000100800 */
[----:B------:R-:W-:Y:S01]  /*3000*/  IMAD R17, R8, 0x4, R25 ;  /* 0x0000000408117824 */ /* 0x000fe200078e0219 */
[-C--:B--2---:R-:W-:Y:S02]  /*3010*/  IADD3 R6, P1, PT, R9, R7.reuse, RZ ;  /* 0x0000000709067210 */ /* 0x084fe40007f3e0ff */
[----:B------:R1:W-:Y:S04]  /*3020*/  STL [R1+0x2f4], R10 ;  /* 0x0002f40a01007387 */ /* 0x0003e80000100800 */
[----:B------:R2:W-:Y:S01]  /*3030*/  STL [R1+0x2fc], R6 ;  /* 0x0002fc0601007387 */ /* 0x0005e20000100800 */
[----:B0-----:R-:W-:Y:S02]  /*3040*/  IADD3 R4, P2, PT, R19, R7, RZ ;  /* 0x0000000713047210 */ /* 0x001fe40007f5e0ff */
[----:B-1----:R-:W-:-:S03]  /*3050*/  LEA.HI.X.SX32 R10, R23, R2, 0x1, P0 ;  /* 0x00000002170a7211 */ /* 0x002fc600000f0eff */
[----:B------:R0:W-:Y:S01]  /*3060*/  STL [R1+0x304], R4 ;  /* 0x0003040401007387 */ /* 0x0001e20000100800 */
[----:B--2---:R-:W-:-:S03]  /*3070*/  LEA.HI.X.SX32 R6, R9, R2, 0x1, P1 ;  /* 0x0000000209067211 */ /* 0x004fc600008f0eff */
[----:B------:R1:W-:Y:S01]  /*3080*/  STL [R1+0x2f0], R10 ;  /* 0x0002f00a01007387 */ /* 0x0003e20000100800 */
[----:B------:R-:W-:-:S03]  /*3090*/  IADD3 R9, P0, PT, R21, R7, RZ ;  /* 0x0000000715097210 */ /* 0x000fc60007f1e0ff */
[----:B------:R2:W-:Y:S01]  /*30a0*/  STL [R1+0x2f8], R6 ;  /* 0x0002f80601007387 */ /* 0x0005e20000100800 */
[-C--:B0-----:R-:W-:Y:S01]  /*30b0*/  LEA.HI.X.SX32 R4, R19, R2.reuse, 0x1, P2 ;  /* 0x0000000213047211 */ /* 0x081fe200010f0eff */
[----:B------:R-:W-:Y:S01]  /*30c0*/  IMAD R19, R8, 0x4, R17 ;  /* 0x0000000408137824 */ /* 0x000fe200078e0211 */
[----:B-1----:R-:W-:-:S03]  /*30d0*/  LEA.HI.X.SX32 R10, R21, R2, 0x1, P0 ;  /* 0x00000002150a7211 */ /* 0x002fc600000f0eff */
[----:B------:R0:W-:Y:S01]  /*30e0*/  STL [R1+0x300], R4 ;  /* 0x0003000401007387 */ /* 0x0001e20000100800 */
[----:B--2---:R-:W-:-:S03]  /*30f0*/  IADD3 R6, P1, PT, R13, R7, RZ ;  /* 0x000000070d067210 */ /* 0x004fc60007f3e0ff */
[----:B------:R1:W-:Y:S04]  /*3100*/  STL [R1+0x30c], R9 ;  /* 0x00030c0901007387 */ /* 0x0003e80000100800 */
[----:B------:R2:W-:Y:S01]  /*3110*/  STL [R1+0x314], R6 ;  /* 0x0003140601007387 */ /* 0x0005e20000100800 */
[----:B0-----:R-:W-:Y:S01]  /*3120*/  IADD3 R4, P2, PT, R15, R7, RZ ;  /* 0x000000070f047210 */ /* 0x001fe20007f5e0ff */
[----:B-1----:R-:W-:-:S04]  /*3130*/  IMAD R9, R8, 0x4, R19 ;  /* 0x0000000408097824 */ /* 0x002fc800078e0213 */
        /* <DEDUP_REMOVED lines=10> */
[----:B------:R-:W-:Y:S04]  /*31e0*/  STL [R1+0x324], R10 ;  /* 0x0003240a01007387 */ /* 0x000fe80000100800 */
[----:B------:R1:W-:Y:S01]  /*31f0*/  STL [R1+0x32c], R6 ;  /* 0x00032c0601007387 */ /* 0x0003e20000100800 */
[----:B0-----:R-:W-:-:S05]  /*3200*/  IADD3 R4, P2, PT, R3, R7, RZ ;  /* 0x0000000703047210 */ /* 0x001fca0007f5e0ff */
[----:B------:R0:W-:Y:S01]  /*3210*/  STL [R1+0x334], R4 ;  /* 0x0003340401007387 */ /* 0x0001e20000100800 */
[-C--:B-1----:R-:W-:Y:S02]  /*3220*/  LEA.HI.X.SX32 R6, R5, R2.reuse, 0x1, P0 ;  /* 0x0000000205067211 */ /* 0x082fe400000f0eff */
[----:B------:R-:W-:-:S03]  /*3230*/  LEA.HI.X.SX32 R5, R11, R2, 0x1, P1 ;  /* 0x000000020b057211 */ /* 0x000fc600008f0eff */
[----:B------:R1:W-:Y:S01]  /*3240*/  STL [R1+0x320], R6 ;  /* 0x0003200601007387 */ /* 0x0003e20000100800 */
[----:B0-----:R-:W-:Y:S01]  /*3250*/  LEA.HI.X.SX32 R4, R3, R2, 0x1, P2 ;  /* 0x0000000203047211 */ /* 0x001fe200010f0eff */
[C---:B------:R-:W-:Y:S02]  /*3260*/  IMAD R3, R8.reuse, 0x4, R13 ;  /* 0x0000000408037824 */ /* 0x040fe400078e020d */
[----:B------:R0:W-:Y:S02]  /*3270*/  STL [R1+0x328], R5 ;  /* 0x0003280501007387 */ /* 0x0001e40000100800 */
[----:B------:R-:W-:Y:S02]  /*3280*/  IMAD R11, R8, 0x4, R3 ;  /* 0x00000004080b7824 */ /* 0x000fe400078e0203 */
[----:B------:R2:W-:Y:S01]  /*3290*/  STL [R1+0x330], R4 ;  /* 0x0003300401007387 */ /* 0x0005e20000100800 */
[-C--:B-1----:R-:W-:Y:S02]  /*32a0*/  IADD3 R6, P0, PT, R31, R7.reuse, RZ ;  /* 0x000000071f067210 */ /* 0x082fe40007f1e0ff */
[----:B0-----:R-:W-:-:S03]  /*32b0*/  IADD3 R5, P1, PT, R29, R7, RZ ;  /* 0x000000071d057210 */ /* 0x001fc60007f3e0ff */
[----:B------:R0:W-:Y:S01]  /*32c0*/  STL [R1+0x33c], R6 ;  /* 0x00033c0601007387 */ /* 0x0001e20000100800 */
[----:B--2---:R-:W-:-:S03]  /*32d0*/  IADD3 R4, P2, PT, R25, R7, RZ ;  /* 0x0000000719047210 */ /* 0x004fc60007f5e0ff */
[----:B------:R1:W-:Y:S04]  /*32e0*/  STL [R1+0x344], R5 ;  /* 0x0003440501007387 */ /* 0x0003e80000100800 */
[----:B------:R2:W-:Y:S01]  /*32f0*/  STL [R1+0x34c], R4 ;  /* 0x00034c0401007387 */ /* 0x0005e20000100800 */
[-C--:B0-----:R-:W-:Y:S02]  /*3300*/  LEA.HI.X.SX32 R6, R25, R2.reuse, 0x1, P2 ;  /* 0x0000000219067211 */ /* 0x081fe400010f0eff */
[-C--:B-1----:R-:W-:Y:S02]  /*3310*/  LEA.HI.X.SX32 R5, R31, R2.reuse, 0x1, P0 ;  /* 0x000000021f057211 */ /* 0x082fe400000f0eff */
[----:B--2---:R-:W-:-:S03]  /*3320*/  LEA.HI.X.SX32 R4, R29, R2, 0x1, P1 ;  /* 0x000000021d047211 */ /* 0x004fc600008f0eff */
[----:B------:R0:W-:Y:S01]  /*3330*/  STL [R1+0x338], R5 ;  /* 0x0003380501007387 */ /* 0x0001e20000100800 */
[----:B------:R-:W-:-:S03]  /*3340*/  IADD3 R10, P1, PT, R19, R7, RZ ;  /* 0x00000007130a7210 */ /* 0x000fc60007f3e0ff */
[----:B------:R1:W-:Y:S01]  /*3350*/  STL [R1+0x340], R4 ;  /* 0x0003400401007387 */ /* 0x0003e20000100800 */
[----:B------:R-:W-:-:S03]  /*3360*/  LEA.HI.X.SX32 R12, R19, R2, 0x1, P1 ;  /* 0x00000002130c7211 */ /* 0x000fc600008f0eff */
[----:B------:R2:W-:Y:S01]  /*3370*/  STL [R1+0x348], R6 ;  /* 0x0003480601007387 */ /* 0x0005e20000100800 */
[----:B0-----:R-:W-:Y:S01]  /*3380*/  IMAD R5, R8, 0x4, R11 ;  /* 0x0000000408057824 */ /* 0x001fe200078e020b */
[-C--:B-1----:R-:W-:Y:S02]  /*3390*/  IADD3 R4, P0, PT, R17, R7.reuse, RZ ;  /* 0x0000000711047210 */ /* 0x082fe40007f1e0ff */
[----:B--2---:R-:W-:-:S03]  /*33a0*/  IADD3 R6, P2, PT, R9, R7, RZ ;  /* 0x0000000709067210 */ /* 0x004fc60007f5e0ff */
[----:B------:R0:W-:Y:S04]  /*33b0*/  STL [R1+0x354], R4 ;  /* 0x0003540401007387 */ /* 0x0001e80000100800 */
[----:B------:R1:W-:Y:S04]  /*33c0*/  STL [R1+0x35c], R10 ;  /* 0x00035c0a01007387 */ /* 0x0003e80000100800 */
[----:B------:R2:W-:Y:S01]  /*33d0*/  STL [R1+0x364], R6 ;  /* 0x0003640601007387 */ /* 0x0005e20000100800 */
[----:B0-----:R-:W-:Y:S01]  /*33e0*/  IMAD R4, R8, 0x4, R5 ;  /* 0x0000000408047824 */ /* 0x001fe200078e0205 */
[----:B-1----:R-:W-:-:S02]  /*33f0*/  LEA.HI.X.SX32 R10, R17, R2, 0x1, P0 ;  /* 0x00000002110a7211 */ /* 0x002fc400000f0eff */
[----:B--2---:R-:W-:-:S03]  /*3400*/  LEA.HI.X.SX32 R6, R9, R2, 0x1, P2 ;  /* 0x0000000209067211 */ /* 0x004fc600010f0eff */
[----:B------:R0:W-:Y:S01]  /*3410*/  STL [R1+0x350], R10 ;  /* 0x0003500a01007387 */ /* 0x0001e20000100800 */
[----:B------:R-:W-:-:S03]  /*3420*/  IADD3 R9, P0, PT, R15, R7, RZ ;  /* 0x000000070f097210 */ /* 0x000fc60007f1e0ff */
[----:B------:R1:W-:Y:S01]  /*3430*/  STL [R1+0x358], R12 ;  /* 0x0003580c01007387 */ /* 0x0003e20000100800 */
[----:B------:R-:W-:-:S03]  /*3440*/  LEA.HI.X.SX32 R14, R15, R2, 0x1, P0 ;  /* 0x000000020f0e7211 */ /* 0x000fc600000f0eff */
[----:B------:R2:W-:Y:S01]  /*3450*/  STL [R1+0x360], R6 ;  /* 0x0003600601007387 */ /* 0x0005e20000100800 */
[----:B0-----:R-:W-:-:S03]  /*3460*/  IMAD R10, R8, 0x4, R4 ;  /* 0x00000004080a7824 */ /* 0x001fc600078e0204 */
[----:B------:R0:W-:Y:S01]  /*3470*/  STL [R1+0x36c], R9 ;  /* 0x00036c0901007387 */ /* 0x0001e20000100800 */
[-C--:B-1----:R-:W-:Y:S02]  /*3480*/  IADD3 R12, P1, PT, R13, R7.reuse, RZ ;  /* 0x000000070d0c7210 */ /* 0x082fe40007f3e0ff */
[----:B--2---:R-:W-:-:S03]  /*3490*/  IADD3 R6, P2, PT, R3, R7, RZ ;  /* 0x0000000703067210 */ /* 0x004fc60007f5e0ff */
[----:B------:R1:W-:Y:S01]  /*34a0*/  STL [R1+0x374], R12 ;  /* 0x0003740c01007387 */ /* 0x0003e20000100800 */
[----:B0-----:R-:W-:-:S03]  /*34b0*/  IMAD R9, R8, 0x4, R10 ;  /* 0x0000000408097824 */ /* 0x001fc600078e020a */
[----:B------:R0:W-:Y:S04]  /*34c0*/  STL [R1+0x37c], R6 ;  /* 0x00037c0601007387 */ /* 0x0001e80000100800 */
[----:B------:R-:W-:Y:S01]  /*34d0*/  STL [R1+0x368], R14 ;  /* 0x0003680e01007387 */ /* 0x000fe20000100800 */
[-C--:B-1----:R-:W-:Y:S01]  /*34e0*/  LEA.HI.X.SX32 R12, R3, R2.reuse, 0x1, P2 ;  /* 0x00000002030c7211 */ /* 0x082fe200010f0eff */
[----:B------:R-:W-:Y:S01]  /*34f0*/  IMAD R3, R8, 0x4, R9 ;  /* 0x0000000408037824 */ /* 0x000fe200078e0209 */
[----:B0-----:R-:W-:Y:S02]  /*3500*/  LEA.HI.X.SX32 R6, R13, R2, 0x1, P1 ;  /* 0x000000020d067211 */ /* 0x001fe400008f0eff */
[----:B------:R-:W-:-:S03]  /*3510*/  IADD3 R13, P1, PT, R5, R7, RZ ;  /* 0x00000007050d7210 */ /* 0x000fc60007f3e0ff */
[----:B------:R0:W-:Y:S04]  /*3520*/  STL [R1+0x370], R6 ;  /* 0x0003700601007387 */ /* 0x0001e80000100800 */
[----:B------:R1:W-:Y:S01]  /*3530*/  STL [R1+0x378], R12 ;  /* 0x0003780c01007387 */ /* 0x0003e20000100800 */
[-C--:B0-----:R-:W-:Y:S02]  /*3540*/  IADD3 R6, P0, PT, R11, R7.reuse, RZ ;  /* 0x000000070b067210 */ /* 0x081fe40007f1e0ff */
[----:B-1----:R-:W-:-:S03]  /*3550*/  IADD3 R12, P2, PT, R4, R7, RZ ;  /* 0x00000007040c7210 */ /* 0x002fc60007f5e0ff */
[----:B------:R0:W-:Y:S04]  /*3560*/  STL [R1+0x384], R6 ;  /* 0x0003840601007387 */ /* 0x0001e80000100800 */
[----:B------:R1:W-:Y:S04]  /*3570*/  STL [R1+0x38c], R13 ;  /* 0x00038c0d01007387 */ /* 0x0003e80000100800 */
[----:B------:R2:W-:Y:S01]  /*3580*/  STL [R1+0x394], R12 ;  /* 0x0003940c01007387 */ /* 0x0005e20000100800 */
[----:B0-----:R-:W-:Y:S01]  /*3590*/  IMAD R6, R8, 0x4, R3 ;  /* 0x0000000408067824 */ /* 0x001fe200078e0203 */
[----:B-1----:R-:W-:-:S02]  /*35a0*/  LEA.HI.X.SX32 R13, R11, R2, 0x1, P0 ;  /* 0x000000020b0d7211 */ /* 0x002fc400000f0eff */
[-C--:B------:R-:W-:Y:S02]  /*35b0*/  LEA.HI.X.SX32 R11, R4, R2.reuse, 0x1, P2 ;  /* 0x00000002040b7211 */ /* 0x080fe400010f0eff */
[----:B--2---:R-:W-:Y:S01]  /*35c0*/  LEA.HI.X.SX32 R12, R5, R2, 0x1, P1 ;  /* 0x00000002050c7211 */ /* 0x004fe200008f0eff */
[----:B------:R-:W-:Y:S01]  /*35d0*/  STL [R1+0x380], R13 ;  /* 0x0003800d01007387 */ /* 0x000fe20000100800 */
[-C--:B------:R-:W-:Y:S01]  /*35e0*/  IADD3 R4, P0, PT, R10, R7.reuse, RZ ;  /* 0x000000070a047210 */ /* 0x080fe20007f1e0ff */
[----:B------:R-:W-:Y:S02]  /*35f0*/  IMAD R5, R8, 0x4, R6 ;  /* 0x0000000408057824 */ /* 0x000fe400078e0206 */
[----:B------:R0:W-:Y:S04]  /*3600*/  STL [R1+0x388], R12 ;  /* 0x0003880c01007387 */ /* 0x0001e80000100800 */
[----:B------:R1:W-:Y:S04]  /*3610*/  STL [R1+0x390], R11 ;  /* 0x0003900b01007387 */ /* 0x0003e80000100800 */
[----:B------:R2:W-:Y:S01]  /*3620*/  STL [R1+0x39c], R4 ;  /* 0x00039c0401007387 */ /* 0x0005e20000100800 */
[----:B0-----:R-:W-:-:S02]  /*3630*/  IADD3 R12, P2, PT, R3, R7, RZ ;  /* 0x00000007030c7210 */ /* 0x001fc40007f5e0ff */
[----:B-1----:R-:W-:Y:S01]  /*3640*/  IADD3 R11, P1, PT, R9, R7, RZ ;  /* 0x00000007090b7210 */ /* 0x002fe20007f3e0ff */
[----:B--2---:R-:W-:-:S04]  /*3650*/  IMAD R4, R8, 0x4, R5 ;  /* 0x0000000408047824 */ /* 0x004fc800078e0205 */
[----:B------:R0:W-:Y:S04]  /*3660*/  STL [R1+0x3a4], R11 ;  /* 0x0003a40b01007387 */ /* 0x0001e80000100800 */
[----:B------:R-:W-:Y:S01]  /*3670*/  STL [R1+0x3ac], R12 ;  /* 0x0003ac0c01007387 */ /* 0x000fe20000100800 */
[-C--:B0-----:R-:W-:Y:S02]  /*3680*/  LEA.HI.X.SX32 R11, R10, R2.reuse, 0x1, P0 ;  /* 0x000000020a0b7211 */ /* 0x081fe400000f0eff */
[-C--:B------:R-:W-:Y:S02]  /*3690*/  LEA.HI.X.SX32 R10, R9, R2.reuse, 0x1, P1 ;  /* 0x00000002090a7211 */ /* 0x080fe400008f0eff */
[----:B------:R-:W-:Y:S01]  /*36a0*/  LEA.HI.X.SX32 R9, R3, R2, 0x1, P2 ;  /* 0x0000000203097211 */ /* 0x000fe200010f0eff */
[----:B------:R-:W-:Y:S01]  /*36b0*/  STL [R1+0x398], R11 ;  /* 0x0003980b01007387 */ /* 0x000fe20000100800 */
[----:B------:R-:W-:Y:S01]  /*36c0*/  IMAD R3, R8, 0x4, R4 ;  /* 0x0000000408037824 */ /* 0x000fe200078e0204 */
[----:B------:R-:W-:-:S02]  /*36d0*/  IADD3 R8, P2, PT, R4, R7, RZ ;  /* 0x0000000704087210 */ /* 0x000fc40007f5e0ff */
[----:B------:R0:W-:Y:S02]  /*36e0*/  STL [R1+0x3a0], R10 ;  /* 0x0003a00a01007387 */ /* 0x0001e40000100800 */
[----:B------:R-:W-:Y:S02]  /*36f0*/  LEA.HI.X.SX32 R4, R4, R2, 0x1, P2 ;  /* 0x0000000204047211 */ /* 0x000fe400010f0eff */
[----:B------:R1:W-:Y:S01]  /*3700*/  STL [R1+0x3a8], R9 ;  /* 0x0003a80901007387 */ /* 0x0003e20000100800 */
[-C--:B0-----:R-:W-:Y:S02]  /*3710*/  IADD3 R10, P0, PT, R6, R7.reuse, RZ ;  /* 0x00000007060a7210 */ /* 0x081fe40007f1e0ff */
[----:B-1----:R-:W-:-:S03]  /*3720*/  IADD3 R9, P1, PT, R5, R7, RZ ;  /* 0x0000000705097210 */ /* 0x002fc60007f3e0ff */
[----:B------:R-:W-:Y:S01]  /*3730*/  STL [R1+0x3b4], R10 ;  /* 0x0003b40a01007387 */ /* 0x000fe20000100800 */
[----:B------:R-:W-:Y:S02]  /*3740*/  IADD3 R7, P3, PT, R3, R7, RZ ;  /* 0x0000000703077210 */ /* 0x000fe40007f7e0ff */
[-C--:B------:R-:W-:Y:S01]  /*3750*/  LEA.HI.X.SX32 R6, R6, R2.reuse, 0x1, P0 ;  /* 0x0000000206067211 */ /* 0x080fe200000f0eff */
[----:B------:R-:W-:Y:S01]  /*3760*/  STL [R1+0x3bc], R9 ;  /* 0x0003bc0901007387 */ /* 0x000fe20000100800 */
[-C--:B------:R-:W-:Y:S02]  /*3770*/  LEA.HI.X.SX32 R5, R5, R2.reuse, 0x1, P1 ;  /* 0x0000000205057211 */ /* 0x080fe400008f0eff */
[----:B------:R-:W-:Y:S01]  /*3780*/  LEA.HI.X.SX32 R2, R3, R2, 0x1, P3 ;  /* 0x0000000203027211 */ /* 0x000fe200018f0eff */
[----:B------:R-:W-:Y:S01]  /*3790*/  STL [R1+0x3c4], R8 ;  /* 0x0003c40801007387 */ /* 0x000fe20000100800 */
[----:B------:R-:W-:-:S03]  /*37a0*/  IMAD.MOV.U32 R3, RZ, RZ, -0x800000 ;  /* 0xff800000ff037424 */ /* 0x000fc600078e00ff */
[----:B------:R-:W-:Y:S04]  /*37b0*/  STL [R1+0x3cc], R7 ;  /* 0x0003cc0701007387 */ /* 0x000fe80000100800 */
[----:B------:R-:W-:Y:S04]  /*37c0*/  STL [R1+0x3b0], R6 ;  /* 0x0003b00601007387 */ /* 0x000fe80000100800 */
[----:B------:R-:W-:Y:S04]  /*37d0*/  STL [R1+0x3b8], R5 ;  /* 0x0003b80501007387 */ /* 0x000fe80000100800 */
[----:B------:R0:W-:Y:S04]  /*37e0*/  STL [R1+0x3c0], R4 ;  /* 0x0003c00401007387 */ /* 0x0001e80000100800 */
[----:B------:R1:W-:Y:S01]  /*37f0*/  STL [R1+0x3c8], R2 ;  /* 0x0003c80201007387 */ /* 0x0003e20000100800 */
[----:B0-----:R-:W-:Y:S01]  /*3800*/  IMAD.MOV.U32 R4, RZ, RZ, 0x3f800000 ;  /* 0x3f800000ff047424 */ /* 0x001fe200078e00ff */
[----:B-1----:R-:W-:-:S04]  /*3810*/  LOP3.LUT R2, R76, 0x180, RZ, 0xc0, !PT ;  /* 0x000001804c027812 */ /* 0x002fc800078ec0ff */
[----:B------:R0:W-:Y:S01]  /*3820*/  STL [R1+0x1ec], R4 ;  /* 0x0001ec0401007387 */ /* 0x0001e20000100800 */
[----:B------:R-:W-:-:S03]  /*3830*/  SHF.R.U32.HI R2, RZ, 0x3, R2 ;  /* 0x00000003ff027819 */ /* 0x000fc60000011602 */
[----:B------:R-:W-:Y:S01]  /*3840*/  STL [R1+0x84], RZ ;  /* 0x000084ff01007387 */ /* 0x000fe20000100800 */
[----:B------:R-:W-:-:S03]  /*3850*/  LOP3.LUT R2, R2, 0x1ff, R76, 0x78, !PT ;  /* 0x000001ff02027812 */ /* 0x000fc600078e784c */
[----:B------:R1:W-:Y:S01]  /*3860*/  STL [R1+0x190], R3 ;  /* 0x0001900301007387 */ /* 0x0003e20000100800 */
[----:B0-----:R-:W-:-:S05]  /*3870*/  IMAD.MOV.U32 R4, RZ, RZ, -0x800000 ;  /* 0xff800000ff047424 */ /* 0x001fca00078e00ff */
[----:B------:R-:W-:Y:S01]  /*3880*/  STL [R1+0x194], R4 ;  /* 0x0001940401007387 */ /* 0x000fe20000100800 */
[----:B-1----:R-:W-:-:S03]  /*3890*/  IMAD.MOV.U32 R3, RZ, RZ, 0x3f800000 ;  /* 0x3f800000ff037424 */ /* 0x002fc600078e00ff */
[----:B------:R-:W-:Y:S04]  /*38a0*/  STL [R1+0x90], RZ ;  /* 0x000090ff01007387 */ /* 0x000fe80000100800 */
[----:B------:R-:W-:Y:S04]  /*38b0*/  STL [R1+0x1e8], R3 ;  /* 0x0001e80301007387 */ /* 0x000fe80000100800 */
[----:B------:R-:W-:Y:S04]  /*38c0*/  STL [R1+0x94], RZ ;  /* 0x000094ff01007387 */ /* 0x000fe80000100800 */
        /* <DEDUP_REMOVED lines=47> */
[----:B------:R0:W-:Y:S04]  /*3bc0*/  STL [R1+0x88], R0 ;  /* 0x0000880001007387 */ /* 0x0001e80000100800 */
[----:B------:R1:W-:Y:S04]  /*3bd0*/  STL [R1+0x154], RZ ;  /* 0x000154ff01007387 */ /* 0x0003e80000100800 */
[----:B------:R1:W-:Y:S01]  /*3be0*/  STL [R1+0x158], RZ ;  /* 0x000158ff01007387 */ /* 0x0003e20000100800 */
[----:B0-----:R-:W-:-:S03]  /*3bf0*/  LOP3.LUT R0, R2, 0x40, RZ, 0x3c, !PT ;  /* 0x0000004002007812 */ /* 0x001fc600078e3cff */
        /* <DEDUP_REMOVED lines=12> */
[----:B---3--:R1:W-:Y:S02]  /*3cc0*/  STL [R1+0x18c], RZ ;  /* 0x00018cff01007387 */ /* 0x0083e40000100800 */
.L_x_1:
[----:B------:R-:W2:Y:S04]  /*3cd0*/  LDL R2, [R1+0x1f4] ;  /* 0x0001f40001027983 */ /* 0x000ea80000100800 */
[----:B------:R-:W3:Y:S04]  /*3ce0*/  LDL R41, [R1+0x84] ;  /* 0x0000840001297983 */ /* 0x000ee80000100800 */
[----:B------:R-:W4:Y:S04]  /*3cf0*/  LDL R14, [R1+0x1fc] ;  /* 0x0001fc00010e7983 */ /* 0x000f280000100800 */
[----:B------:R-:W5:Y:S04]  /*3d00*/  LDL R9, [R1+0x1f0] ;  /* 0x0001f00001097983 */ /* 0x000f680000100800 */
[----:B0-----:R-:W5:Y:S04]  /*3d10*/  LDL R8, [R1+0x204] ;  /* 0x0002040001087983 */ /* 0x001f680000100800 */
[----:B------:R-:W5:Y:S04]  /*3d20*/  LDL R7, [R1+0x1f8] ;  /* 0x0001f80001077983 */ /* 0x000f680000100800 */
        /* <DEDUP_REMOVED lines=39> */
[----:B------:R-:W5:Y:S01]  /*3fa0*/  LDL R39, [R1+0x3d8] ;  /* 0x0003d80001277983 */ /* 0x000f620000100800 */
[----:B---3--:R-:W-:-:S02]  /*3fb0*/  SHF.R.S32.HI R0, RZ, 0x1f, R41 ;  /* 0x0000001fff007819 */ /* 0x008fc40000011429 */
[C---:B--2---:R-:W-:Y:S02]  /*3fc0*/  IADD3 R2, P0, PT, R41.reuse, R2, RZ ;  /* 0x0000000229027210 */ /* 0x044fe40007f1e0ff */
[----:B----4-:R-:W-:-:S03]  /*3fd0*/  IADD3 R14, P1, PT, R41, R14, RZ ;  /* 0x0000000e290e7210 */ /* 0x010fc60007f3e0ff */
[----:B-----5:R-:W-:Y:S01]  /*3fe0*/  IMAD.X R3, R0, 0x1, R9, P0 ;  /* 0x0000000100037824 */ /* 0x020fe200000e0609 */
[----:B------:R-:W-:-:S04]  /*3ff0*/  IADD3 R8, P0, PT, R41, R8, RZ ;  /* 0x0000000829087210 */ /* 0x000fc80007f1e0ff */
[----:B------:R-:W2:Y:S01]  /*4000*/  LDG.E.U8 R2, desc[UR12][R2.64] ;  /* 0x0000000c02027981 */ /* 0x000ea2000c1e1100 */
[----:B------:R-:W-:Y:S01]  /*4010*/  IMAD.X R15, R0, 0x1, R7, P1 ;  /* 0x00000001000f7824 */ /* 0x000fe200008e0607 */
[----:B------:R-:W-:-:S04]  /*4020*/  IADD3 R6, P1, PT, R41, R6, RZ ;  /* 0x0000000629067210 */ /* 0x000fc80007f3e0ff */
[----:B------:R-:W3:Y:S01]  /*4030*/  LDG.E.U8 R14, desc[UR12][R14.64] ;  /* 0x0000000c0e0e7981 */ /* 0x000ee2000c1e1100 */
[C---:B------:R-:W-:Y:S02]  /*4040*/  IMAD.X R9, R0.reuse, 0x1, R5, P0 ;  /* 0x0000000100097824 */ /* 0x040fe400000e0605 */
[----:B------:R-:W-:-:S03]  /*4050*/  IMAD.X R7, R0, 0x1, R17, P1 ;  /* 0x0000000100077824 */ /* 0x000fc600008e0611 */
[----:B------:R0:W4:Y:S04]  /*4060*/  LDG.E.U8 R3, desc[UR12][R8.64] ;  /* 0x0000000c08037981 */ /* 0x000128000c1e1100 */
[----:B------:R-:W5:Y:S04]  /*4070*/  LDL R17, [R1+0x238] ;  /* 0x0002380001117983 */ /* 0x000f680000100800 */
[----:B------:R-:W2:Y:S01]  /*4080*/  LDL R15, [R1+0x260] ;  /* 0x00026000010f7983 */ /* 0x000ea20000100800 */
[----:B0-----:R-:W-:-:S03]  /*4090*/  IADD3 R8, P1, PT, R41, R16, RZ ;  /* 0x0000001029087210 */ /* 0x001fc60007f3e0ff */
[----:B------:R-:W2:Y:S01]  /*40a0*/  LDL R16, [R1+0x24c] ;  /* 0x00024c0001107983 */ /* 0x000ea20000100800 */
[----:B------:R-:W-:-:S05]  /*40b0*/  IADD3 R4, P0, PT, R41, R4, RZ ;  /* 0x0000000429047210 */ /* 0x000fca0007f1e0ff */
[C---:B------:R-:W-:Y:S02]  /*40c0*/  IMAD.X R5, R0.reuse, 0x1, R13, P0 ;  /* 0x0000000100057824 */ /* 0x040fe400000e060d */
[----:B------:R0:W3:Y:S01]  /*40d0*/  LDG.E.U8 R13, desc[UR12][R6.64] ;  /* 0x0000000c060d7981 */ /* 0x0000e2000c1e1100 */
[----:B------:R-:W-:-:S03]  /*40e0*/  IMAD.X R9, R0, 0x1, R11, P1 ;  /* 0x0000000100097824 */ /* 0x000fc600008e060b */
[----:B------:R-:W3:Y:S01]  /*40f0*/  LDG.E.U8 R4, desc[UR12][R4.64] ;  /* 0x0000000c04047981 */ /* 0x000ee2000c1e1100 */
[----:B0-----:R-:W-:-:S03]  /*4100*/  IADD3 R6, P0, PT, R41, R23, RZ ;  /* 0x0000001729067210 */ /* 0x001fc60007f1e0ff */
[----:B------:R-:W3:Y:S02]  /*4110*/  LDL R23, [R1+0x258] ;  /* 0x0002580001177983 */ /* 0x000ee40000100800 */
[----:B------:R-:W-:Y:S02]  /*4120*/  IMAD.X R7, R0, 0x1, R12, P0 ;  /* 0x0000000100077824 */ /* 0x000fe400000e060c */
[----:B------:R0:W3:Y:S01]  /*4130*/  LDG.E.U8 R12, desc[UR12][R8.64] ;  /* 0x0000000c080c7981 */ /* 0x0000e2000c1e1100 */
[----:B------:R-:W-:-:S03]  /*4140*/  IADD3 R10, P1, PT, R41, R10, RZ ;  /* 0x0000000a290a7210 */ /* 0x000fc60007f3e0ff */
[----:B------:R-:W4:Y:S01]  /*4150*/  LDG.E.U8 R6, desc[UR12][R6.64] ;  /* 0x0000000c06067981 */ /* 0x000f22000c1e1100 */
[----:B0-----:R-:W-:-:S03]  /*4160*/  IADD3 R8, P0, PT, R41, R22, RZ ;  /* 0x0000001629087210 */ /* 0x001fc60007f1e0ff */
[----:B------:R-:W4:Y:S01]  /*4170*/  LDL R22, [R1+0x26c] ;  /* 0x00026c0001167983 */ /* 0x000f220000100800 */
[C---:B------:R-:W-:Y:S01]  /*4180*/  IMAD.X R11, R0.reuse, 0x1, R21, P1 ;  /* 0x00000001000b7824 */ /* 0x040fe200008e0615 */
[C---:B------:R-:W-:Y:S01]  /*4190*/  IADD3 R20, P1, PT, R41.reuse, R20, RZ ;  /* 0x0000001429147210 */ /* 0x040fe20007f3e0ff */
[----:B------:R-:W-:Y:S01]  /*41a0*/  IMAD.X R9, R0, 0x1, R19, P0 ;  /* 0x0000000100097824 */ /* 0x000fe200000e0613 */
[----:B------:R-:W-:-:S03]  /*41b0*/  IADD3 R18, P0, PT, R41, R18, RZ ;  /* 0x0000001229127210 */ /* 0x000fc60007f1e0ff */
[----:B------:R-:W4:Y:S02]  /*41c0*/  LDG.E.U8 R11, desc[UR12][R10.64] ;  /* 0x0000000c0a0b7981 */ /* 0x000f24000c1e1100 */
[C---:B------:R-:W-:Y:S02]  /*41d0*/  IMAD.X R19, R0.reuse, 0x1, R27, P0 ;  /* 0x0000000100137824 */ /* 0x040fe400000e061b */
[----:B------:R-:W4:Y:S04]  /*41e0*/  LDG.E.U8 R8, desc[UR12][R8.64] ;  /* 0x0000000c08087981 */ /* 0x000f28000c1e1100 */
[----:B------:R-:W4:Y:S04]  /*41f0*/  LDL R27, [R1+0x28c] ;  /* 0x00028c00011b7983 */ /* 0x000f280000100800 */
[----:B------:R-:W4:Y:S01]  /*4200*/  LDG.E.U8 R5, desc[UR12][R18.64] ;  /* 0x0000000c12057981 */ /* 0x000f22000c1e1100 */
[----:B-----5:R-:W-:-:S05]  /*4210*/  IMAD.X R21, R0, 0x1, R17, P1 ;  /* 0x0000000100157824 */ /* 0x020fca00008e0611 */
[----:B------:R0:W5:Y:S01]  /*4220*/  LDG.E.U8 R10, desc[UR12][R20.64] ;  /* 0x0000000c140a7981 */ /* 0x000162000c1e1100 */
[----:B--2---:R-:W-:-:S05]  /*4230*/  IADD3 R16, P1, PT, R41, R16, RZ ;  /* 0x0000001029107210 */ /* 0x004fca0007f3e0ff */
[C---:B------:R-:W-:Y:S01]  /*4240*/  IMAD.X R17, R0.reuse, 0x1, R25, P1 ;  /* 0x0000000100117824 */ /* 0x040fe200008e0619 */
[C---:B0-----:R-:W-:Y:S01]  /*4250*/  IADD3 R20, P0, PT, R41.reuse, R35, RZ ;  /* 0x0000002329147210 */ /* 0x041fe20007f1e0ff */
[----:B------:R-:W2:Y:S04]  /*4260*/  LDL R25, [R1+0x280] ;  /* 0x0002800001197983 */ /* 0x000ea80000100800 */
[----:B------:R-:W-:Y:S01]  /*4270*/  IMAD.X R21, R0, 0x1, R28, P0 ;  /* 0x0000000100157824 */ /* 0x000fe200000e061c */
[----:B------:R0:W5:Y:S04]  /*4280*/  LDG.E.U8 R9, desc[UR12][R16.64] ;  /* 0x0000000c10097981 */ /* 0x000168000c1e1100 */
[----:B------:R-:W5:Y:S01]  /*4290*/  LDL R28, [R1+0x288] ;  /* 0x00028800011c7983 */ /* 0x000f620000100800 */
[----:B------:R-:W-:-:S03]  /*42a0*/  IADD3 R18, P1, PT, R41, R34, RZ ;  /* 0x0000002229127210 */ /* 0x000fc60007f3e0ff */
[----:B------:R1:W5:Y:S01]  /*42b0*/  LDG.E.U8 R7, desc[UR12][R20.64] ;  /* 0x0000000c14077981 */ /* 0x000362000c1e1100 */
[----:B0-----:R-:W-:-:S03]  /*42c0*/  IADD3 R16, P0, PT, R41, R24, RZ ;  /* 0x0000001829107210 */ /* 0x001fc60007f1e0ff */
[----:B------:R-:W5:Y:S01]  /*42d0*/  LDL R24, [R1+0x294] ;  /* 0x0002940001187983 */ /* 0x000f620000100800 */
[C---:B---3--:R-:W-:Y:S02]  /*42e0*/  IMAD.X R19, R0.reuse, 0x1, R23, P1 ;  /* 0x0000000100137824 */ /* 0x048fe400008e0617 */
[----:B------:R-:W-:Y:S01]  /*42f0*/  IMAD.X R17, R0, 0x1, R15, P0 ;  /* 0x0000000100117824 */ /* 0x000fe200000e060f */
[----:B------:R-:W3:Y:S01]  /*4300*/  LDL R34, [R1+0x3e4] ;  /* 0x0003e40001227983 */ /* 0x000ee20000100800 */
[----:B-1----:R-:W-:-:S03]  /*4310*/  IADD3 R20, P0, PT, R41, R33, RZ ;  /* 0x0000002129147210 */ /* 0x002fc60007f1e0ff */
[----:B------:R-:W3:Y:S01]  /*4320*/  LDG.E.U8 R16, desc[UR12][R16.64] ;  /* 0x0000000c10107981 */ /* 0x000ee2000c1e1100 */
[C---:B----4-:R-:W-:Y:S01]  /*4330*/  IADD3 R22, P1, PT, R41.reuse, R22, RZ ;  /* 0x0000001629167210 */ /* 0x050fe20007f3e0ff */
[C---:B------:R-:W-:Y:S02]  /*4340*/  IMAD.X R21, R0.reuse, 0x1, R29, P0 ;  /* 0x0000000100157824 */ /* 0x040fe400000e061d */
[----:B------:R0:W4:Y:S02]  /*4350*/  LDG.E.U8 R15, desc[UR12][R18.64] ;  /* 0x0000000c120f7981 */ /* 0x000124000c1e1100 */
[----:B------:R-:W-:Y:S02]  /*4360*/  IMAD.X R23, R0, 0x1, R32, P1 ;  /* 0x0000000100177824 */ /* 0x000fe400008e0620 */
[----:B------:R-:W3:Y:S04]  /*4370*/  LDL R29, [R1+0x290] ;  /* 0x00029000011d7983 */ /* 0x000ee80000100800 */
[----:B------:R1:W4:Y:S01]  /*4380*/  LDG.E.U8 R17, desc[UR12][R22.64] ;  /* 0x0000000c16117981 */ /* 0x000322000c1e1100 */
[----:B0-----:R-:W-:-:S03]  /*4390*/  IADD3 R18, P1, PT, R41, R31, RZ ;  /* 0x0000001f29127210 */ /* 0x001fc60007f3e0ff */
[----:B------:R-:W4:Y:S04]  /*43a0*/  LDL R31, [R1+0x2a0] ;  /* 0x0002a000011f7983 */ /* 0x000f280000100800 */
[----:B------:R-:W4:Y:S01]  /*43b0*/  LDL R32, [R1+0x2b0] ;  /* 0x0002b00001207983 */ /* 0x000f220000100800 */
[----:B-1----:R-:W-:-:S03]  /*43c0*/  IADD3 R22, P0, PT, R41, R30, RZ ;  /* 0x0000001e29167210 */ /* 0x002fc60007f1e0ff */
[----:B------:R-:W4:Y:S01]  /*43d0*/  LDL R30, [R1+0x298] ;  /* 0x00029800011e7983 */ /* 0x000f220000100800 */
[----:B------:R-:W-:-:S03]  /*43e0*/  IMAD.X R19, R0, 0x1, R26, P1 ;  /* 0x0000000100137824 */ /* 0x000fc600008e061a */
[----:B------:R-:W4:Y:S04]  /*43f0*/  LDL R33, [R1+0x2c0] ;  /* 0x0002c00001217983 */ /* 0x000f280000100800 */
[----:B------:R0:W4:Y:S04]  /*4400*/  LDG.E.U8 R26, desc[UR12][R20.64] ;  /* 0x0000000c141a7981 */ /* 0x000128000c1e1100 */
[----:B------:R-:W4:Y:S01]  /*4410*/  LDL R35, [R1+0x3e0] ;  /* 0x0003e00001237983 */ /* 0x000f220000100800 */
[----:B0-----:R-:W-:-:S03]  /*4420*/  IADD3 R20, P1, PT, R41, R27, RZ ;  /* 0x0000001b29147210 */ /* 0x001fc60007f3e0ff */
[----:B------:R5:W4:Y:S01]  /*4430*/  LDG.E.U8 R27, desc[UR12][R18.64] ;  /* 0x0000000c121b7981 */ /* 0x000b22000c1e1100 */
[----:B--2---:R-:W-:-:S03]  /*4440*/  IMAD.X R23, R0, 0x1, R25, P0 ;  /* 0x0000000100177824 */ /* 0x004fc600000e0619 */
[----:B------:R-:W2:Y:S01]  /*4450*/  LDL R25, [R1+0x3d0] ;  /* 0x0003d00001197983 */ /* 0x000ea20000100800 */
[----:B-----5:R-:W-:-:S03]  /*4460*/  IADD3 R18, P0, PT, R41, R24, RZ ;  /* 0x0000001829127210 */ /* 0x020fc60007f1e0ff */
[----:B------:R-:W5:Y:S01]  /*4470*/  LDL R24, [R1+0x2ac] ;  /* 0x0002ac0001187983 */ /* 0x000f620000100800 */
[----:B------:R-:W-:-:S03]  /*4480*/  IMAD.X R21, R0, 0x1, R28, P1 ;  /* 0x0000000100157824 */ /* 0x000fc600008e061c */
[----:B------:R0:W5:Y:S02]  /*4490*/  LDG.E.U8 R28, desc[UR12][R22.64] ;  /* 0x0000000c161c7981 */ /* 0x000164000c1e1100 */
[----:B0-----:R-:W-:Y:S02]  /*44a0*/  IADD3 R22, P1, PT, R41, R38, RZ ;  /* 0x0000002629167210 */ /* 0x001fe40007f3e0ff */
[----:B------:R-:W5:Y:S01]  /*44b0*/  LDL R38, [R1+0x3e8] ;  /* 0x0003e80001267983 */ /* 0x000f620000100800 */
[----:B---3--:R-:W-:-:S03]  /*44c0*/  IMAD.X R19, R0, 0x1, R29, P0 ;  /* 0x0000000100137824 */ /* 0x008fc600000e061d */
[----:B------:R0:W3:Y:S02]  /*44d0*/  LDG.E.U8 R29, desc[UR12][R20.64] ;  /* 0x0000000c141d7981 */ /* 0x0000e4000c1e1100 */
[C---:B0-----:R-:W-:Y:S01]  /*44e0*/  IADD3 R20, P0, PT, R41.reuse, R49, RZ ;  /* 0x0000003129147210 */ /* 0x041fe20007f1e0ff */
[C---:B----4-:R-:W-:Y:S02]  /*44f0*/  IMAD.X R23, R0.reuse, 0x1, R30, P1 ;  /* 0x0000000100177824 */ /* 0x050fe400008e061e */
[----:B------:R0:W4:Y:S02]  /*4500*/  LDG.E.U8 R30, desc[UR12][R18.64] ;  /* 0x0000000c121e7981 */ /* 0x000124000c1e1100 */
[----:B------:R-:W-:Y:S02]  /*4510*/  IMAD.X R21, R0, 0x1, R31, P0 ;  /* 0x0000000100157824 */ /* 0x000fe400000e061f */
[----:B------:R1:W3:Y:S01]  /*4520*/  LDG.E.U8 R31, desc[UR12][R22.64] ;  /* 0x0000000c161f7981 */ /* 0x0002e2000c1e1100 */
[----:B0-----:R-:W-:-:S02]  /*4530*/  IADD3 R18, P1, PT, R41, R48, RZ ;  /* 0x0000003029127210 */ /* 0x001fc40007f3e0ff */
[----:B-1----:R-:W-:-:S03]  /*4540*/  IADD3 R22, P0, PT, R41, R47, RZ ;  /* 0x0000002f29167210 */ /* 0x002fc60007f1e0ff */
[C---:B------:R-:W-:Y:S02]  /*4550*/  IMAD.X R19, R0.reuse, 0x1, R32, P1 ;  /* 0x0000000100137824 */ /* 0x040fe400008e0620 */
[----:B------:R0:W3:Y:S01]  /*4560*/  LDG.E.U8 R32, desc[UR12][R20.64] ;  /* 0x0000000c14207981 */ /* 0x0000e2000c1e1100 */
[----:B------:R-:W-:-:S03]  /*4570*/  IMAD.X R23, R0, 0x1, R33, P0 ;  /* 0x0000000100177824 */ /* 0x000fc600000e0621 */
[----:B------:R1:W3:Y:S01]  /*4580*/  LDG.E.U8 R33, desc[UR12][R18.64] ;  /* 0x0000000c12217981 */ /* 0x0002e2000c1e1100 */
[C---:B0-----:R-:W-:Y:S02]  /*4590*/  IADD3 R20, P1, PT, R41.reuse, R46, RZ ;  /* 0x0000002e29147210 */ /* 0x041fe40007f3e0ff */
[C---:B-1----:R-:W-:Y:S02]  /*45a0*/  IADD3 R18, P2, PT, R41.reuse, R34, RZ ;  /* 0x0000002229127210 */ /* 0x042fe40007f5e0ff */
[----:B------:R0:W3:Y:S03]  /*45b0*/  LDG.E.U8 R34, desc[UR12][R22.64] ;  /* 0x0000000c16227981 */ /* 0x0000e6000c1e1100 */
[C---:B------:R-:W-:Y:S01]  /*45c0*/  IMAD.X R19, R0.reuse, 0x1, R35, P2 ;  /* 0x0000000100137824 */ /* 0x040fe200010e0623 */
[----:B------:R-:W1:Y:S02]  /*45d0*/  S2R R124, SR_TID.X ;  /* 0x00000000007c7919 */ /* 0x000e640000002100 */
[----:B-1----:R1:W-:Y:S01]  /*45e0*/  STL [R1+0x480], R124 ;  /* 0x0004807c01007387 */ /* 0x0023e20000100800 */
[----:B--2---:R-:W-:Y:S01]  /*45f0*/  IMAD.X R21, R0, 0x1, R25, P1 ;  /* 0x0000000100157824 */ /* 0x004fe200008e0619 */
[----:B0-----:R-:W-:-:S04]  /*4600*/  IADD3 R22, P1, PT, R41, R45, RZ ;  /* 0x0000002d29167210 */ /* 0x001fc80007f3e0ff */
[----:B------:R0:W2:Y:S01]  /*4610*/  LDG.E.U8 R35, desc[UR12][R20.64] ;  /* 0x0000000c14237981 */ /* 0x0000a2000c1e1100 */
[----:B------:R-:W-:-:S05]  /*4620*/  IMAD.X R23, R0, 0x1, R37, P1 ;  /* 0x0000000100177824 */ /* 0x000fca00008e0625 */
[----:B------:R-:W2:Y:S01]  /*4630*/  LDG.E.U8 R22, desc[UR12][R22.64] ;  /* 0x0000000c16167981 */ /* 0x000ea2000c1e1100 */
[----:B-----5:R-:W-:-:S05]  /*4640*/  IADD3 R24, P0, PT, R41, R24, RZ ;  /* 0x0000001829187210 */ /* 0x020fca0007f1e0ff */
[----:B------:R-:W-:Y:S02]  /*4650*/  IMAD.X R25, R0, 0x1, R36, P0 ;  /* 0x0000000100197824 */ /* 0x000fe400000e0624 */
[----:B------:R5:W2:Y:S01]  /*4660*/  LDG.E.U8 R36, desc[UR12][R18.64] ;  /* 0x0000000c12247981 */ /* 0x000aa2000c1e1100 */
[----:B0-----:R-:W-:-:S03]  /*4670*/  IADD3 R20, P0, PT, R41, R44, RZ ;  /* 0x0000002c29147210 */ /* 0x001fc60007f1e0ff */
[----:B------:R0:W2:Y:S02]  /*4680*/  LDG.E.U8 R37, desc[UR12][R24.64] ;  /* 0x0000000c18257981 */ /* 0x0000a4000c1e1100 */
[----:B------:R-:W-:Y:S01]  /*4690*/  IMAD.X R21, R0, 0x1, R40, P0 ;  /* 0x0000000100157824 */ /* 0x000fe200000e0628 */
[----:B-----5:R-:W-:-:S04]  /*46a0*/  IADD3 R18, P2, PT, R41, R43, RZ ;  /* 0x0000002b29127210 */ /* 0x020fc80007f5e0ff */
[----:B------:R-:W5:Y:S01]  /*46b0*/  LDG.E.U8 R20, desc[UR12][R20.64] ;  /* 0x0000000c14147981 */ /* 0x000f62000c1e1100 */
[----:B0-----:R-:W-:Y:S01]  /*46c0*/  IADD3 R24, P1, PT, R41, R42, RZ ;  /* 0x0000002a29187210 */ /* 0x001fe20007f3e0ff */
[----:B------:R-:W-:-:S04]  /*46d0*/  IMAD.X R19, R0, 0x1, R39, P2 ;  /* 0x0000000100137824 */ /* 0x000fc800010e0627 */
[----:B------:R-:W-:Y:S01]  /*46e0*/  IMAD.X R25, R0, 0x1, R38, P1 ;  /* 0x0000000100197824 */ /* 0x000fe200008e0626 */
[----:B------:R0:W5:Y:S04]  /*46f0*/  LDG.E.U8 R18, desc[UR12][R18.64] ;  /* 0x0000000c12127981 */ /* 0x000168000c1e1100 */
[----:B------:R-:W5:Y:S01]  /*4700*/  LDG.E.U8 R24, desc[UR12][R24.64] ;  /* 0x0000000c18187981 */ /* 0x000f62000c1e1100 */
[----:B0-----:R-:W-:-:S03]  /*4710*/  IMAD.SHL.U32 R19, R124, 0x2, RZ ;  /* 0x000000027c137824 */ /* 0x001fc600078e00ff */
[----:B-1----:R-:W5:Y:S01]  /*4720*/  LDL R124, [R1+0x1c0] ;  /* 0x0001c000017c7983 */ /* 0x002f620000100800 */
[----:B------:R-:W0:Y:S01]  /*4730*/  S2R R40, SR_TID.X ;  /* 0x0000000000287919 */ /* 0x000e220000002100 */
[----:B------:R-:W-:Y:S01]  /*4740*/  BAR.SYNC.DEFER_BLOCKING 0x0 ;  /* 0x0000000000007b1d */ /* 0x000fe20000010000 */
[----:B0-----:R-:W-:-:S04]  /*4750*/  LOP3.LUT R39, R40, 0x180, RZ, 0xc0, !PT ;  /* 0x0000018028277812 */ /* 0x001fc800078ec0ff */
[----:B------:R-:W-:-:S04]  /*4760*/  SHF.R.U32.HI R39, RZ, 0x3, R39 ;  /* 0x00000003ff277819 */ /* 0x000fc80000011627 */
[----:B------:R-:W-:Y:S02]  /*4770*/  LOP3.LUT R39, R39, 0x1ff, R40, 0x78, !PT ;  /* 0x000001ff27277812 */ /* 0x000fe400078e7828 */
[----:B------:R-:W-:-:S03]  /*4780*/  LOP3.LUT R38, R40, 0x180, RZ, 0xc0, !PT ;  /* 0x0000018028267812 */ /* 0x000fc600078ec0ff */
[----:B------:R-:W-:Y:S01]  /*4790*/  STS.U8 [R39+UR7+0x10000], R2 ;  /* 0x0100000227007988 */ /* 0x000fe20008000007 */
[----:B------:R-:W-:-:S03]  /*47a0*/  SHF.R.U32.HI R38, RZ, 0x3, R38 ;  /* 0x00000003ff267819 */ /* 0x000fc60000011626 */
[----:B------:R-:W-:Y:S04]  /*47b0*/  STS.U8 [R39+UR7+0x10400], R3 ;  /* 0x0104000327007988 */ /* 0x000fe80008000007 */
[----:B------:R-:W-:Y:S04]  /*47c0*/  STS.U8 [R39+UR7+0x10800], R4 ;  /* 0x0108000427007988 */ /* 0x000fe80008000007 */
[----:B------:R-:W-:Y:S01]  /*47d0*/  STS.U8 [R39+UR7+0x10c00], R6 ;  /* 0x010c000627007988 */ /* 0x000fe20008000007 */
[----:B------:R-:W-:-:S03]  /*47e0*/  LOP3.LUT R38, R38, 0x1ff, R40, 0x78, !PT ;  /* 0x000001ff26267812 */ /* 0x000fc600078e7828 */
[----:B------:R-:W-:Y:S04]  /*47f0*/  STS.U8 [R39+UR7+0x11000], R8 ;  /* 0x0110000827007988 */ /* 0x000fe80008000007 */
[----:B------:R-:W-:Y:S04]  /*4800*/  STS.U8 [R39+UR7+0x11400], R5 ;  /* 0x0114000527007988 */ /* 0x000fe80008000007 */
[----:B------:R-:W-:Y:S04]  /*4810*/  STS.U8 [R39+UR7+0x11800], R7 ;  /* 0x0118000727007988 */ /* 0x000fe80008000007 */
[----:B------:R-:W-:Y:S01]  /*4820*/  STS.U8 [R39+UR7+0x11c00], R16 ;  /* 0x011c001027007988 */ /* 0x000fe20008000007 */
[----:B------:R-:W-:-:S03]  /*4830*/  LOP3.LUT R38, R38, 0x40, RZ, 0x3c, !PT ;  /* 0x0000004026267812 */ /* 0x000fc600078e3cff */
[----:B------:R-:W-:Y:S04]  /*4840*/  STS.U8 [R39+UR7+0x12000], R26 ;  /* 0x0120001a27007988 */ /* 0x000fe80008000007 */
[----:B------:R-:W-:Y:S04]  /*4850*/  STS.U8 [R39+UR7+0x12400], R28 ;  /* 0x0124001c27007988 */ /* 0x000fe80008000007 */
[----:B----4-:R-:W-:Y:S04]  /*4860*/  STS.U8 [R39+UR7+0x12800], R30 ;  /* 0x0128001e27007988 */ /* 0x010fe80008000007 */
[----:B---3--:R-:W-:Y:S04]  /*4870*/  STS.U8 [R39+UR7+0x12c00], R32 ;  /* 0x012c002027007988 */ /* 0x008fe80008000007 */
[----:B------:R-:W-:Y:S04]  /*4880*/  STS.U8 [R39+UR7+0x13000], R33 ;  /* 0x0130002127007988 */ /* 0x000fe80008000007 */
[----:B------:R-:W-:Y:S01]  /*4890*/  STS.U8 [R39+UR7+0x13400], R34 ;  /* 0x0134002227007988 */ /* 0x000fe20008000007 */
[----:B------:R-:W-:-:S05]  /*48a0*/  LOP3.LUT R125, R40, 0x7, RZ, 0xc0, !PT ;  /* 0x00000007287d7812 */ /* 0x000fca00078ec0ff */
[----:B------:R-:W-:-:S05]  /*48b0*/  IMAD R0, R125, 0x90, RZ ;  /* 0x000000907d007824 */ /* 0x000fca00078e02ff */
[----:B------:R-:W-:Y:S01]  /*48c0*/  LOP3.LUT R0, R0, 0x30, R19, 0x78, !PT ;  /* 0x0000003000007812 */ /* 0x000fe200078e7813 */
[----:B--2---:R-:W-:Y:S04]  /*48d0*/  STS.U8 [R39+UR7+0x13800], R35 ;  /* 0x0138002327007988 */ /* 0x004fe80008000007 */
[----:B------:R-:W-:Y:S04]  /*48e0*/  STS.U8 [R39+UR7+0x13c00], R36 ;  /* 0x013c002427007988 */ /* 0x000fe80008000007 */
        /* <DEDUP_REMOVED lines=13> */
[----:B-----5:R-:W-:Y:S04]  /*49c0*/  STS.U8 [R38+UR7+0x13600], R20 ;  /* 0x0136001426007988 */ /* 0x020fe80008000007 */
[----:B------:R-:W-:Y:S04]  /*49d0*/  STS.U8 [R38+UR7+0x13a00], R18 ;  /* 0x013a001226007988 */ /* 0x000fe80008000007 */
[----:B------:R-:W-:Y:S01]  /*49e0*/  STS.U8 [R38+UR7+0x13e00], R24 ;  /* 0x013e001826007988 */ /* 0x000fe20008000007 */
[----:B------:R-:W-:Y:S06]  /*49f0*/  BAR.SYNC.DEFER_BLOCKING 0x0 ;  /* 0x0000000000007b1d */ /* 0x000fec0000010000 */
[----:B------:R-:W0:Y:S04]  /*4a00*/  LDSM.16.M88.4 R8, [R0+UR7+0x10000] ;  /* 0x010000070008783b */ /* 0x000e280008000200 */
[----:B------:R-:W1:Y:S04]  /*4a10*/  LDSM.16.MT88.4 R64, [R124] ;  /* 0x000000007c40783b */ /* 0x000e680000004200 */
[----:B------:R-:W2:Y:S04]  /*4a20*/  LDSM.16.MT88.4 R108, [R124+0x2000] ;  /* 0x002000007c6c783b */ /* 0x000ea80000004200 */
[----:B------:R-:W3:Y:S04]  /*4a30*/  LDSM.16.M88.4 R40, [R0+UR7+0x10c00] ;  /* 0x010c00070028783b */ /* 0x000ee80008000200 */
[----:B------:R-:W4:Y:S04]  /*4a40*/  LDSM.16.M88.4 R32, [R0+UR7+0x11000] ;  /* 0x011000070020783b */ /* 0x000f280008000200 */
[----:B------:R-:W5:Y:S04]  /*4a50*/  LDSM.16.M88.4 R20, [R0+UR7+0x11400] ;  /* 0x011400070014783b */ /* 0x000f680008000200 */
[----:B------:R-:W4:Y:S04]  /*4a60*/  LDSM.16.M88.4 R28, [R0+UR7+0x11800] ;  /* 0x01180007001c783b */ /* 0x000f280008000200 */
[----:B------:R-:W4:Y:S04]  /*4a70*/  LDSM.16.M88.4 R48, [R0+UR7+0x11c00] ;  /* 0x011c00070030783b */ /* 0x000f280008000200 */
[----:B------:R-:W-:Y:S04]  /*4a80*/  LDSM.16.M88.4 R36, [R0+UR7+0x12000] ;  /* 0x012000070024783b */ /* 0x000fe80008000200 */
[----:B------:R-:W5:Y:S01]  /*4a90*/  LDSM.16.M88.4 R16, [R0+UR7+0x10400] ;  /* 0x010400070010783b */ /* 0x000f620008000200 */
[----:B0-----:R-:W-:-:S03]  /*4aa0*/  F2FP.F16.E4M3.UNPACK_B R2, R8 ;  /* 0x00000008ff02723e */ /* 0x001fc600020006ff */
[----:B------:R-:W0:Y:S01]  /*4ab0*/  LDSM.16.M88.4 R52, [R0+UR7+0x10800] ;  /* 0x010800070034783b */ /* 0x000e220008000200 */
[----:B------:R-:W-:Y:S01]  /*4ac0*/  F2FP.F16.E4M3.UNPACK_B R3, R9 ;  /* 0x00000009ff03723e */ /* 0x000fe200020006ff */
[----:B-1----:R-:W-:Y:S02]  /*4ad0*/  IMAD.MOV.U32 R4, RZ, RZ, R64 ;  /* 0x000000ffff047224 */ /* 0x002fe400078e0040 */
[----:B------:R-:W-:Y:S02]  /*4ae0*/  IMAD.MOV.U32 R5, RZ, RZ, R66 ;  /* 0x000000ffff057224 */ /* 0x000fe400078e0042 */
[----:B--2---:R-:W-:Y:S02]  /*4af0*/  IMAD.MOV.U32 R6, RZ, RZ, R108 ;  /* 0x000000ffff067224 */ /* 0x004fe400078e006c */
[----:B------:R-:W-:Y:S02]  /*4b00*/  IMAD.MOV.U32 R7, RZ, RZ, R110 ;  /* 0x000000ffff077224 */ /* 0x000fe400078e006e */
[----:B------:R-:W-:-:S02]  /*4b10*/  IMAD.MOV.U32 R12, RZ, RZ, R64 ;  /* 0x000000ffff0c7224 */ /* 0x000fc400078e0040 */
[----:B------:R-:W-:Y:S02]  /*4b20*/  IMAD.MOV.U32 R13, RZ, RZ, R66 ;  /* 0x000000ffff0d7224 */ /* 0x000fe400078e0042 */
[----:B------:R-:W-:Y:S01]  /*4b30*/  IMAD.MOV.U32 R14, RZ, RZ, R108 ;  /* 0x000000ffff0e7224 */ /* 0x000fe200078e006c */
[----:B------:R-:W-:Y:S01]  /*4b40*/  HMMA.16816.F32 R4, R4, R2, RZ ;  /* 0x000000020404723c */ /* 0x000fe200000018ff */
[----:B------:R-:W-:Y:S01]  /*4b50*/  IMAD.MOV.U32 R15, RZ, RZ, R110 ;  /* 0x000000ffff0f7224 */ /* 0x000fe200078e006e */
[----:B---3--:R-:W-:Y:S02]  /*4b60*/  F2FP.F16.E4M3.UNPACK_B R2, R40 ;  /* 0x00000028ff02723e */ /* 0x008fe400020006ff */
[----:B------:R-:W-:-:S07]  /*4b70*/  F2FP.F16.E4M3.UNPACK_B R3, R41 ;  /* 0x00000029ff03723e */ /* 0x000fce00020006ff */
[----:B------:R-:W-:Y:S01]  /*4b80*/  HMMA.16816.F32 R88, R12, R2, RZ ;  /* 0x000000020c58723c */ /* 0x000fe200000018ff */
[----:B----4-:R-:W-:Y:S02]  /*4b90*/  F2FP.F16.E4M3.UNPACK_B R2, R32 ;  /* 0x00000020ff02723e */ /* 0x010fe400020006ff */
[----:B------:R-:W-:-:S07]  /*4ba0*/  F2FP.F16.E4M3.UNPACK_B R3, R33 ;  /* 0x00000021ff03723e */ /* 0x000fce00020006ff */
[----:B------:R-:W-:Y:S01]  /*4bb0*/  HMMA.16816.F32 R72, R12, R2, RZ ;  /* 0x000000020c48723c */ /* 0x000fe200000018ff */
[----:B-----5:R-:W-:Y:S02]  /*4bc0*/  F2FP.F16.E4M3.UNPACK_B R2, R20 ;  /* 0x00000014ff02723e */ /* 0x020fe400020006ff */
[----:B------:R-:W-:-:S07]  /*4bd0*/  F2FP.F16.E4M3.UNPACK_B R3, R21 ;  /* 0x00000015ff03723e */ /* 0x000fce00020006ff */
[C---:B------:R-:W-:Y:S01]  /*4be0*/  HMMA.16816.F32 R96, R12.reuse, R2, RZ ;  /* 0x000000020c60723c */ /* 0x040fe200000018ff */
[----:B------:R-:W-:Y:S02]  /*4bf0*/  F2FP.F16.E4M3.UNPACK_B R2, R28 ;  /* 0x0000001cff02723e */ /* 0x000fe400020006ff */
[----:B------:R-:W-:Y:S01]  /*4c00*/  F2FP.F16.E4M3.UNPACK_B R3, R29 ;  /* 0x0000001dff03723e */ /* 0x000fe200020006ff */
[----:B------:R-:W-:Y:S02]  /*4c10*/  IMAD.MOV.U32 R24, RZ, RZ, R64 ;  /* 0x000000ffff187224 */ /* 0x000fe400078e0040 */
[----:B------:R-:W-:Y:S02]  /*4c20*/  IMAD.MOV.U32 R25, RZ, RZ, R66 ;  /* 0x000000ffff197224 */ /* 0x000fe400078e0042 */
[----:B------:R-:W-:Y:S02]  /*4c30*/  IMAD.MOV.U32 R26, RZ, RZ, R108 ;  /* 0x000000ffff1a7224 */ /* 0x000fe400078e006c */
[----:B------:R-:W-:Y:S01]  /*4c40*/  HMMA.16816.F32 R84, R12, R2, RZ ;  /* 0x000000020c54723c */ /* 0x000fe200000018ff */
[----:B------:R-:W-:Y:S01]  /*4c50*/  F2FP.F16.E4M3.UNPACK_B R2, R48 ;  /* 0x00000030ff02723e */ /* 0x000fe200020006ff */
[----:B------:R-:W-:Y:S01]  /*4c60*/  IMAD.MOV.U32 R27, RZ, RZ, R110 ;  /* 0x000000ffff1b7224 */ /* 0x000fe200078e006e */
[----:B------:R-:W-:-:S02]  /*4c70*/  F2FP.F16.E4M3.UNPACK_B R3, R49 ;  /* 0x00000031ff03723e */ /* 0x000fc400020006ff */
[----:B------:R-:W-:-:S05]  /*4c80*/  F2FP.F16.E4M3.UNPACK_B R92, R16 ;  /* 0x00000010ff5c723e */ /* 0x000fca00020006ff */
[C---:B------:R-:W-:Y:S01]  /*4c90*/  HMMA.16816.F32 R100, R24.reuse, R2, RZ ;  /* 0x000000021864723c */ /* 0x040fe200000018ff */
[----:B------:R-:W-:Y:S02]  /*4ca0*/  F2FP.F16.E4M3.UNPACK_B R2, R36 ;  /* 0x00000024ff02723e */ /* 0x000fe400020006ff */
[----:B------:R-:W-:Y:S02]  /*4cb0*/  F2FP.F16.E4M3.UNPACK_B R3, R37 ;  /* 0x00000025ff03723e */ /* 0x000fe400020006ff */
[----:B------:R-:W-:Y:S02]  /*4cc0*/  F2FP.F16.E4M3.UNPACK_B R93, R17 ;  /* 0x00000011ff5d723e */ /* 0x000fe400020006ff */
[----:B0-----:R-:W-:Y:S02]  /*4cd0*/  F2FP.F16.E4M3.UNPACK_B R80, R52 ;  /* 0x00000034ff50723e */ /* 0x001fe400020006ff */
[----:B------:R-:W-:Y:S01]  /*4ce0*/  F2FP.F16.E4M3.UNPACK_B R81, R53 ;  /* 0x00000035ff51723e */ /* 0x000fe200020006ff */
[----:B------:R-:W-:Y:S01]  /*4cf0*/  HMMA.16816.F32 R68, R24, R2, RZ ;  /* 0x000000021844723c */ /* 0x000fe200000018ff */
[----:B------:R-:W-:Y:S01]  /*4d00*/  F2FP.F16.E4M3.UNPACK_B R2, R8.H1 ;  /* 0x00000008ff02723e */ /* 0x000fe200030006ff */
[----:B------:R-:W-:Y:S01]  /*4d10*/  IMAD.MOV.U32 R24, RZ, RZ, R65 ;  /* 0x000000ffff187224 */ /* 0x000fe200078e0041 */
[----:B------:R-:W-:Y:S01]  /*4d20*/  F2FP.F16.E4M3.UNPACK_B R3, R9.H1 ;  /* 0x00000009ff03723e */ /* 0x000fe200030006ff */
[----:B------:R-:W-:-:S02]  /*4d30*/  IMAD.MOV.U32 R25, RZ, RZ, R67 ;  /* 0x000000ffff197224 */ /* 0x000fc400078e0043 */
[----:B------:R-:W-:Y:S02]  /*4d40*/  IMAD.MOV.U32 R26, RZ, RZ, R109 ;  /* 0x000000ffff1a7224 */ /* 0x000fe400078e006d */
[----:B------:R-:W-:Y:S01]  /*4d50*/  IMAD.MOV.U32 R27, RZ, RZ, R111 ;  /* 0x000000ffff1b7224 */ /* 0x000fe200078e006f */
[C---:B------:R-:W-:Y:S08]  /*4d60*/  HMMA.16816.F32 R92, R12.reuse, R92, RZ ;  /* 0x0000005c0c5c723c */ /* 0x040ff000000018ff */
[----:B------:R-:W-:Y:S01]  /*4d70*/  HMMA.16816.F32 R80, R12, R80, RZ ;  /* 0x000000500c50723c */ /* 0x000fe200000018ff */
[----:B------:R-:W0:Y:S07]  /*4d80*/  LDSM.16.M88.4 R12, [R0+UR7+0x12400] ;  /* 0x01240007000c783b */ /* 0x000e2e0008000200 */
[----:B------:R-:W-:Y:S01]  /*4d90*/  HMMA.16816.F32 R44, R24, R2, R4 ;  /* 0x00000002182c723c */ /* 0x000fe20000001804 */
[----:B------:R-:W-:-:S15]  /*4da0*/  IMAD.MOV.U32 R4, RZ, RZ, R64 ;  /* 0x000000ffff047224 */ /* 0x000fde00078e0040 */
[----:B------:R-:W-:-:S03]  /*4db0*/  NOP ;  /* 0x0000000000007918 */ /* 0x000fc60000000000 */
[----:B------:R-:W-:Y:S02]  /*4dc0*/  IMAD.MOV.U32 R117, RZ, RZ, R45 ;  /* 0x000000ffff757224 */ /* 0x000fe400078e002d */
[----:B------:R-:W-:Y:S02]  /*4dd0*/  IMAD.MOV.U32 R116, RZ, RZ, R44 ;  /* 0x000000ffff747224 */ /* 0x000fe400078e002c */
[----:B------:R-:W-:Y:S02]  /*4de0*/  IMAD.MOV.U32 R9, RZ, RZ, R46 ;  /* 0x000000ffff097224 */ /* 0x000fe400078e002e */
[----:B------:R-:W-:Y:S02]  /*4df0*/  IMAD.MOV.U32 R8, RZ, RZ, R47 ;  /* 0x000000ffff087224 */ /* 0x000fe400078e002f */
[----:B------:R-:W1:Y:S01]  /*4e00*/  LDSM.16.M88.4 R44, [R0+UR7+0x12800] ;  /* 0x01280007002c783b */ /* 0x000e620008000200 */
[----:B------:R-:W-:Y:S02]  /*4e10*/  IMAD.MOV.U32 R5, RZ, RZ, R66 ;  /* 0x000000ffff057224 */ /* 0x000fe400078e0042 */
[----:B------:R-:W-:-:S02]  /*4e20*/  IMAD.MOV.U32 R6, RZ, RZ, R108 ;  /* 0x000000ffff067224 */ /* 0x000fc400078e006c */
[----:B------:R-:W-:Y:S01]  /*4e30*/  IMAD.MOV.U32 R7, RZ, RZ, R110 ;  /* 0x000000ffff077224 */ /* 0x000fe200078e006e */
[----:B0-----:R-:W-:Y:S02]  /*4e40*/  F2FP.F16.E4M3.UNPACK_B R2, R12 ;  /* 0x0000000cff02723e */ /* 0x001fe400020006ff */
[----:B------:R-:W-:-:S07]  /*4e50*/  F2FP.F16.E4M3.UNPACK_B R3, R13 ;  /* 0x0000000dff03723e */ /* 0x000fce00020006ff */
[----:B------:R-:W-:Y:S01]  /*4e60*/  HMMA.16816.F32 R76, R4, R2, RZ ;  /* 0x00000002044c723c */ /* 0x000fe200000018ff */
[----:B------:R-:W-:Y:S01]  /*4e70*/  F2FP.F16.E4M3.UNPACK_B R2, R16.H1 ;  /* 0x00000010ff02723e */ /* 0x000fe200030006ff */
[----:B------:R-:W-:Y:S01]  /*4e80*/  IMAD.MOV.U32 R4, RZ, RZ, R65 ;  /* 0x000000ffff047224 */ /* 0x000fe200078e0041 */
[----:B------:R-:W-:Y:S01]  /*4e90*/  F2FP.F16.E4M3.UNPACK_B R3, R17.H1 ;  /* 0x00000011ff03723e */ /* 0x000fe200030006ff */
[----:B------:R-:W-:Y:S02]  /*4ea0*/  IMAD.MOV.U32 R5, RZ, RZ, R67 ;  /* 0x000000ffff057224 */ /* 0x000fe400078e0043 */
[----:B------:R-:W-:Y:S02]  /*4eb0*/  IMAD.MOV.U32 R6, RZ, RZ, R109 ;  /* 0x000000ffff067224 */ /* 0x000fe400078e006d */
[----:B------:R-:W-:-:S07]  /*4ec0*/  IMAD.MOV.U32 R7, RZ, RZ, R111 ;  /* 0x000000ffff077224 */ /* 0x000fce00078e006f */
[----:B------:R-:W-:Y:S01]  /*4ed0*/  HMMA.16816.F32 R92, R4, R2, R92 ;  /* 0x00000002045c723c */ /* 0x000fe2000000185c */
[----:B------:R-:W-:Y:S02]  /*4ee0*/  F2FP.F16.E4M3.UNPACK_B R2, R52.H1 ;  /* 0x00000034ff02723e */ /* 0x000fe400030006ff */
[----:B------:R-:W-:-:S07]  /*4ef0*/  F2FP.F16.E4M3.UNPACK_B R3, R53.H1 ;  /* 0x00000035ff03723e */ /* 0x000fce00030006ff */
[----:B------:R-:W-:Y:S01]  /*4f00*/  HMMA.16816.F32 R80, R4, R2, R80 ;  /* 0x000000020450723c */ /* 0x000fe20000001850 */
[----:B-1----:R-:W-:Y:S01]  /*4f10*/  F2FP.F16.E4M3.UNPACK_B R2, R44 ;  /* 0x0000002cff02723e */ /* 0x002fe200020006ff */
[----:B------:R-:W-:Y:S01]  /*4f20*/  IMAD.MOV.U32 R4, RZ, RZ, R64 ;  /* 0x000000ffff047224 */ /* 0x000fe200078e0040 */
[----:B------:R-:W-:Y:S01]  /*4f30*/  F2FP.F16.E4M3.UNPACK_B R3, R45 ;  /* 0x0000002dff03723e */ /* 0x000fe200020006ff */
[----:B------:R-:W-:Y:S02]  /*4f40*/  IMAD.MOV.U32 R5, RZ, RZ, R66 ;  /* 0x000000ffff057224 */ /* 0x000fe400078e0042 */
[----:B------:R-:W-:Y:S02]  /*4f50*/  IMAD.MOV.U32 R6, RZ, RZ, R108 ;  /* 0x000000ffff067224 */ /* 0x000fe400078e006c */
[----:B------:R-:W-:-:S07]  /*4f60*/  IMAD.MOV.U32 R7, RZ, RZ, R110 ;  /* 0x000000ffff077224 */ /* 0x000fce00078e006e */
        /* <DEDUP_REMOVED lines=11> */
[----:B------:R-:W-:Y:S02]  /*5020*/  F2FP.F16.E4M3.UNPACK_B R2, R20.H1 ;  /* 0x00000014ff02723e */ /* 0x000fe400030006ff */
[----:B------:R-:W-:-:S07]  /*5030*/  F2FP.F16.E4M3.UNPACK_B R3, R21.H1 ;  /* 0x00000015ff03723e */ /* 0x000fce00030006ff */
[----:B------:R-:W-:Y:S01]  /*5040*/  HMMA.16816.F32 R96, R4, R2, R96 ;  /* 0x000000020460723c */ /* 0x000fe20000001860 */
[----:B------:R-:W0:Y:S01]  /*5050*/  LDSM.16.M88.4 R4, [R0+UR7+0x12c00] ;  /* 0x012c00070004783b */ /* 0x000e220008000200 */
[----:B------:R-:W-:Y:S02]  /*5060*/  F2FP.F16.E4M3.UNPACK_B R2, R28.H1 ;  /* 0x0000001cff02723e */ /* 0x000fe400030006ff */
[----:B------:R-:W-:-:S07]  /*5070*/  F2FP.F16.E4M3.UNPACK_B R3, R29.H1 ;  /* 0x0000001dff03723e */ /* 0x000fce00030006ff */
[----:B------:R-:W-:Y:S01]  /*5080*/  HMMA.16816.F32 R84, R24, R2, R84 ;  /* 0x000000021854723c */ /* 0x000fe20000001854 */
[----:B------:R-:W-:Y:S02]  /*5090*/  F2FP.F16.E4M3.UNPACK_B R2, R48.H1 ;  /* 0x00000030ff02723e */ /* 0x000fe400030006ff */
[----:B------:R-:W-:-:S07]  /*50a0*/  F2FP.F16.E4M3.UNPACK_B R3, R49.H1 ;  /* 0x00000031ff03723e */ /* 0x000fce00030006ff */
[----:B------:R-:W-:Y:S01]  /*50b0*/  HMMA.16816.F32 R100, R24, R2, R100 ;  /* 0x000000021864723c */ /* 0x000fe20000001864 */
[----:B------:R-:W-:Y:S02]  /*50c0*/  F2FP.F16.E4M3.UNPACK_B R2, R36.H1 ;  /* 0x00000024ff02723e */ /* 0x000fe400030006ff */
[----:B------:R-:W-:Y:S01]  /*50d0*/  F2FP.F16.E4M3.UNPACK_B R3, R37.H1 ;  /* 0x00000025ff03723e */ /* 0x000fe200030006ff */
[----:B------:R-:W-:-:S06]  /*50e0*/  IMAD.MOV.U32 R60, RZ, RZ, R64 ;  /* 0x000000ffff3c7224 */ /* 0x000fcc00078e0040 */
[----:B------:R-:W-:Y:S01]  /*50f0*/  HMMA.16816.F32 R68, R24, R2, R68 ;  /* 0x000000021844723c */ /* 0x000fe20000001844 */
[----:B------:R-:W1:Y:S01]  /*5100*/  LDSM.16.M88.4 R24, [R0+UR7+0x13000] ;  /* 0x013000070018783b */ /* 0x000e620008000200 */
[----:B------:R-:W-:Y:S02]  /*5110*/  IMAD.MOV.U32 R61, RZ, RZ, R66 ;  /* 0x000000ffff3d7224 */ /* 0x000fe400078e0042 */
[----:B------:R-:W-:Y:S02]  /*5120*/  IMAD.MOV.U32 R62, RZ, RZ, R108 ;  /* 0x000000ffff3e7224 */ /* 0x000fe400078e006c */
        /* <DEDUP_REMOVED lines=17> */
[----:B------:R-:W-:Y:S01]  /*5240*/  IMAD.MOV.U32 R61, RZ, RZ, R66 ;  /* 0x000000ffff3d7224 */ /* 0x000fe200078e0042 */
[----:B------:R-:W0:Y:S01]  /*5250*/  LDSM.16.M88.4 R56, [R0+UR7+0x13400] ;  /* 0x013400070038783b */ /* 0x000e220008000200 */
[----:B------:R-:W-:Y:S02]  /*5260*/  IMAD.MOV.U32 R62, RZ, RZ, R108 ;  /* 0x000000ffff3e7224 */ /* 0x000fe400078e006c */
[----:B------:R-:W-:-:S07]  /*5270*/  IMAD.MOV.U32 R63, RZ, RZ, R110 ;  /* 0x000000ffff3f7224 */ /* 0x000fce00078e006e */
[----:B------:R-:W-:Y:S01]  /*5280*/  HMMA.16816.F32 R60, R60, R2, RZ ;  /* 0x000000023c3c723c */ /* 0x000fe200000018ff */
[----:B------:R-:W-:Y:S02]  /*5290*/  F2FP.F16.E4M3.UNPACK_B R2, R4.H1 ;  /* 0x00000004ff02723e */ /* 0x000fe400030006ff */
[----:B------:R-:W-:Y:S01]  /*52a0*/  F2FP.F16.E4M3.UNPACK_B R3, R5.H1 ;  /* 0x00000005ff03723e */ /* 0x000fe200030006ff */
[----:B------:R-:W-:Y:S02]  /*52b0*/  IMAD.MOV.U32 R44, RZ, RZ, R112 ;  /* 0x000000ffff2c7224 */ /* 0x000fe400078e0070 */
[----:B------:R-:W-:Y:S02]  /*52c0*/  IMAD.MOV.U32 R41, RZ, RZ, R113 ;  /* 0x000000ffff297224 */ /* 0x000fe400078e0071 */
[----:B------:R-:W-:Y:S02]  /*52d0*/  IMAD.MOV.U32 R40, RZ, RZ, R114 ;  /* 0x000000ffff287224 */ /* 0x000fe400078e0072 */
[----:B------:R-:W-:-:S02]  /*52e0*/  IMAD.MOV.U32 R37, RZ, RZ, R115 ;  /* 0x000000ffff257224 */ /* 0x000fc400078e0073 */
[----:B------:R-:W-:Y:S02]  /*52f0*/  IMAD.MOV.U32 R112, RZ, RZ, R65 ;  /* 0x000000ffff707224 */ /* 0x000fe400078e0041 */
[----:B------:R-:W-:Y:S02]  /*5300*/  IMAD.MOV.U32 R113, RZ, RZ, R67 ;  /* 0x000000ffff717224 */ /* 0x000fe400078e0043 */
[----:B------:R-:W-:Y:S02]  /*5310*/  IMAD.MOV.U32 R114, RZ, RZ, R109 ;  /* 0x000000ffff727224 */ /* 0x000fe400078e006d */
[----:B------:R-:W-:-:S07]  /*5320*/  IMAD.MOV.U32 R115, RZ, RZ, R111 ;  /* 0x000000ffff737224 */ /* 0x000fce00078e006f */
[----:B------:R-:W-:Y:S01]  /*5330*/  HMMA.16816.F32 R104, R112, R2, R104 ;  /* 0x000000027068723c */ /* 0x000fe20000001868 */
[----:B------:R-:W-:Y:S02]  /*5340*/  F2FP.F16.E4M3.UNPACK_B R2, R24.H1 ;  /* 0x00000018ff02723e */ /* 0x000fe400030006ff */
[----:B------:R-:W-:-:S15]  /*5350*/  F2FP.F16.E4M3.UNPACK_B R3, R25.H1 ;  /* 0x00000019ff03723e */ /* 0x000fde00030006ff */
[----:B------:R-:W-:Y:S01]  /*5360*/  NOP ;  /* 0x0000000000007918 */ /* 0x000fe20000000000 */
[----:B------:R-:W-:Y:S02]  /*5370*/  IMAD.MOV.U32 R17, RZ, RZ, R104 ;  /* 0x000000ffff117224 */ /* 0x000fe400078e0068 */
[----:B------:R-:W-:Y:S02]  /*5380*/  IMAD.MOV.U32 R49, RZ, RZ, R105 ;  /* 0x000000ffff317224 */ /* 0x000fe400078e0069 */
[----:B------:R-:W-:Y:S02]  /*5390*/  IMAD.MOV.U32 R48, RZ, RZ, R106 ;  /* 0x000000ffff307224 */ /* 0x000fe400078e006a */
[----:B------:R-:W-:Y:S02]  /*53a0*/  IMAD.MOV.U32 R45, RZ, RZ, R107 ;  /* 0x000000ffff2d7224 */ /* 0x000fe400078e006b */
[----:B------:R-:W-:Y:S02]  /*53b0*/  IMAD.MOV.U32 R104, RZ, RZ, R65 ;  /* 0x000000ffff687224 */ /* 0x000fe400078e0041 */
[----:B------:R-:W-:-:S02]  /*53c0*/  IMAD.MOV.U32 R105, RZ, RZ, R67 ;  /* 0x000000ffff697224 */ /* 0x000fc400078e0043 */
[----:B------:R-:W-:Y:S02]  /*53d0*/  IMAD.MOV.U32 R106, RZ, RZ, R109 ;  /* 0x000000ffff6a7224 */ /* 0x000fe400078e006d */
[----:B------:R-:W-:-:S07]  /*53e0*/  IMAD.MOV.U32 R107, RZ, RZ, R111 ;  /* 0x000000ffff6b7224 */ /* 0x000fce00078e006f */
[----:B------:R-:W-:Y:S01]  /*53f0*/  HMMA.16816.F32 R60, R104, R2, R60 ;  /* 0x00000002683c723c */ /* 0x000fe2000000183c */
[----:B0-----:R-:W-:Y:S01]  /*5400*/  F2FP.F16.E4M3.UNPACK_B R2, R56 ;  /* 0x00000038ff02723e */ /* 0x001fe200020006ff */
[----:B------:R-:W-:Y:S01]  /*5410*/  IMAD.MOV.U32 R104, RZ, RZ, R64 ;  /* 0x000000ffff687224 */ /* 0x000fe200078e0040 */
[----:B------:R-:W-:Y:S01]  /*5420*/  F2FP.F16.E4M3.UNPACK_B R3, R57 ;  /* 0x00000039ff03723e */ /* 0x000fe200020006ff */
[----:B------:R-:W-:Y:S02]  /*5430*/  IMAD.MOV.U32 R105, RZ, RZ, R66 ;  /* 0x000000ffff697224 */ /* 0x000fe400078e0042 */
[----:B------:R-:W-:-:S13]  /*5440*/  IMAD.MOV.U32 R106, RZ, RZ, R108 ;  /* 0x000000ffff6a7224 */ /* 0x000fda00078e006c */
[----:B------:R-:W-:Y:S02]  /*5450*/  IMAD.MOV.U32 R16, RZ, RZ, R62 ;  /* 0x000000ffff107224 */ /* 0x000fe400078e003e */
[----:B------:R-:W-:Y:S02]  /*5460*/  IMAD.MOV.U32 R13, RZ, RZ, R63 ;  /* 0x000000ffff0d7224 */ /* 0x000fe400078e003f */
[----:B------:R-:W-:Y:S02]  /*5470*/  IMAD.MOV.U32 R52, RZ, RZ, R60 ;  /* 0x000000ffff347224 */ /* 0x000fe400078e003c */
[----:B------:R-:W-:Y:S02]  /*5480*/  IMAD.MOV.U32 R53, RZ, RZ, R61 ;  /* 0x000000ffff357224 */ /* 0x000fe400078e003d */
[----:B------:R-:W0:Y:S01]  /*5490*/  LDSM.16.M88.4 R60, [R0+UR7+0x13800] ;  /* 0x01380007003c783b */ /* 0x000e220008000200 */
[----:B------:R-:W-:-:S07]  /*54a0*/  IMAD.MOV.U32 R107, RZ, RZ, R110 ;  /* 0x000000ffff6b7224 */ /* 0x000fce00078e006e */
[----:B------:R-:W-:Y:S01]  /*54b0*/  HMMA.16816.F32 R104, R104, R2, RZ ;  /* 0x000000026868723c */ /* 0x000fe200000018ff */
[----:B------:R-:W-:Y:S02]  /*54c0*/  F2FP.F16.E4M3.UNPACK_B R2, R56.H1 ;  /* 0x00000038ff02723e */ /* 0x000fe400030006ff */
[----:B------:R-:W-:-:S15]  /*54d0*/  F2FP.F16.E4M3.UNPACK_B R3, R57.H1 ;  /* 0x00000039ff03723e */ /* 0x000fde00030006ff */
[----:B------:R-:W-:Y:S02]  /*54e0*/  NOP ;  /* 0x0000000000007918 */ /* 0x000fe40000000000 */
[----:B------:R-:W-:Y:S01]  /*54f0*/  HMMA.16816.F32 R120, R112, R2, R104 ;  /* 0x000000027078723c */ /* 0x000fe20000001868 */
[----:B------:R-:W-:Y:S02]  /*5500*/  IMAD.MOV.U32 R104, RZ, RZ, R64 ;  /* 0x000000ffff687224 */ /* 0x000fe400078e0040 */
[----:B------:R-:W-:Y:S02]  /*5510*/  IMAD.MOV.U32 R105, RZ, RZ, R66 ;  /* 0x000000ffff697224 */ /* 0x000fe400078e0042 */
[----:B------:R-:W-:Y:S02]  /*5520*/  IMAD.MOV.U32 R106, RZ, RZ, R108 ;  /* 0x000000ffff6a7224 */ /* 0x000fe400078e006c */
[----:B------:R-:W-:Y:S01]  /*5530*/  IMAD.MOV.U32 R107, RZ, RZ, R110 ;  /* 0x000000ffff6b7224 */ /* 0x000fe200078e006e */
[----:B0-----:R-:W-:Y:S02]  /*5540*/  F2FP.F16.E4M3.UNPACK_B R2, R60 ;  /* 0x0000003cff02723e */ /* 0x001fe400020006ff */
[----:B------:R-:W-:-:S07]  /*5550*/  F2FP.F16.E4M3.UNPACK_B R3, R61 ;  /* 0x0000003dff03723e */ /* 0x000fce00020006ff */
[----:B------:R-:W-:Y:S01]  /*5560*/  HMMA.16816.F32 R112, R104, R2, RZ ;  /* 0x000000026870723c */ /* 0x000fe200000018ff */
[----:B------:R-:W0:Y:S01]  /*5570*/  LDSM.16.M88.4 R104, [R0+UR7+0x13c00] ;  /* 0x013c00070068783b */ /* 0x000e220008000200 */
[----:B------:R-:W-:Y:S01]  /*5580*/  IMAD.MOV.U32 R20, RZ, RZ, R117 ;  /* 0x000000ffff147224 */ /* 0x000fe200078e0075 */
[----:B------:R-:W-:Y:S01]  /*5590*/  F2FP.F16.E4M3.UNPACK_B R2, R60.H1 ;  /* 0x0000003cff02723e */ /* 0x000fe200030006ff */
[----:B------:R-:W-:Y:S01]  /*55a0*/  IMAD.MOV.U32 R21, RZ, RZ, R116 ;  /* 0x000000ffff157224 */ /* 0x000fe200078e0074 */
[----:B------:R-:W-:Y:S01]  /*55b0*/  F2FP.F16.E4M3.UNPACK_B R3, R61.H1 ;  /* 0x0000003dff03723e */ /* 0x000fe200030006ff */
[----:B------:R-:W-:Y:S02]  /*55c0*/  IMAD.MOV.U32 R116, RZ, RZ, R65 ;  /* 0x000000ffff747224 */ /* 0x000fe400078e0041 */
[----:B------:R-:W-:Y:S02]  /*55d0*/  IMAD.MOV.U32 R117, RZ, RZ, R67 ;  /* 0x000000ffff757224 */ /* 0x000fe400078e0043 */
[----:B------:R-:W-:-:S02]  /*55e0*/  IMAD.MOV.U32 R118, RZ, RZ, R109 ;  /* 0x000000ffff767224 */ /* 0x000fc400078e006d */
[----:B------:R-:W-:Y:S02]  /*55f0*/  IMAD.MOV.U32 R119, RZ, RZ, R111 ;  /* 0x000000ffff777224 */ /* 0x000fe400078e006f */
[----:B------:R-:W-:Y:S02]  /*5600*/  IMAD.MOV.U32 R36, RZ, RZ, R120 ;  /* 0x000000ffff247224 */ /* 0x000fe400078e0078 */
[----:B------:R-:W-:Y:S02]  /*5610*/  IMAD.MOV.U32 R33, RZ, RZ, R121 ;  /* 0x000000ffff217224 */ /* 0x000fe400078e0079 */
[----:B------:R-:W-:Y:S02]  /*5620*/  IMAD.MOV.U32 R32, RZ, RZ, R122 ;  /* 0x000000ffff207224 */ /* 0x000fe400078e007a */
[----:B------:R-:W-:Y:S02]  /*5630*/  IMAD.MOV.U32 R29, RZ, RZ, R123 ;  /* 0x000000ffff1d7224 */ /* 0x000fe400078e007b */
[----:B------:R-:W-:Y:S01]  /*5640*/  HMMA.16816.F32 R120, R116, R2, R112 ;  /* 0x000000027478723c */ /* 0x000fe20000001870 */
[----:B------:R-:W1:Y:S04]  /*5650*/  LDSM.16.MT88.4 R112, [R124+0x4000] ;  /* 0x004000007c70783b */ /* 0x000e680000004200 */
[----:B------:R-:W2:-:S14]  /*5660*/  LDSM.16.MT88.4 R116, [R124+0x6000] ;  /* 0x006000007c74783b */ /* 0x000e9c0000004200 */
[----:B------:R-:W-:Y:S01]  /*5670*/  IMAD.MOV.U32 R12, RZ, RZ, R120 ;  /* 0x000000ffff0c7224 */ /* 0x000fe200078e0078 */
[----:B0-----:R-:W-:Y:S01]  /*5680*/  F2FP.F16.E4M3.UNPACK_B R2, R104 ;  /* 0x00000068ff02723e */ /* 0x001fe200020006ff */
[----:B------:R-:W-:Y:S01]  /*5690*/  IMAD.MOV.U32 R5, RZ, RZ, R121 ;  /* 0x000000ffff057224 */ /* 0x000fe200078e0079 */
[----:B------:R-:W-:Y:S01]  /*56a0*/  F2FP.F16.E4M3.UNPACK_B R3, R105 ;  /* 0x00000069ff03723e */ /* 0x000fe200020006ff */
[----:B------:R-:W-:Y:S02]  /*56b0*/  IMAD.MOV.U32 R4, RZ, RZ, R122 ;  /* 0x000000ffff047224 */ /* 0x000fe400078e007a */
[----:B------:R-:W-:Y:S02]  /*56c0*/  IMAD.MOV.U32 R0, RZ, RZ, R123 ;  /* 0x000000ffff007224 */ /* 0x000fe400078e007b */
[----:B------:R-:W-:Y:S02]  /*56d0*/  IMAD.MOV.U32 R120, RZ, RZ, R64 ;  /* 0x000000ffff787224 */ /* 0x000fe400078e0040 */
[----:B------:R-:W-:-:S02]  /*56e0*/  IMAD.MOV.U32 R121, RZ, RZ, R66 ;  /* 0x000000ffff797224 */ /* 0x000fc400078e0042 */
[----:B------:R-:W-:Y:S02]  /*56f0*/  IMAD.MOV.U32 R122, RZ, RZ, R108 ;  /* 0x000000ffff7a7224 */ /* 0x000fe400078e006c */
[----:B------:R-:W-:-:S07]  /*5700*/  IMAD.MOV.U32 R123, RZ, RZ, R110 ;  /* 0x000000ffff7b7224 */ /* 0x000fce00078e006e */
[----:B------:R-:W-:Y:S01]  /*5710*/  HMMA.16816.F32 R120, R120, R2, RZ ;  /* 0x000000027878723c */ /* 0x000fe200000018ff */
[----:B------:R-:W-:Y:S01]  /*5720*/  IMAD.MOV.U32 R64, RZ, RZ, R65 ;  /* 0x000000ffff407224 */ /* 0x000fe200078e0041 */
[----:B------:R-:W-:Y:S01]  /*5730*/  F2FP.F16.E4M3.UNPACK_B R2, R104.H1 ;  /* 0x00000068ff02723e */ /* 0x000fe200030006ff */
[----:B------:R-:W-:Y:S01]  /*5740*/  IMAD.MOV.U32 R65, RZ, RZ, R67 ;  /* 0x000000ffff417224 */ /* 0x000fe200078e0043 */
[----:B------:R-:W-:Y:S01]  /*5750*/  F2FP.F16.E4M3.UNPACK_B R3, R105.H1 ;  /* 0x00000069ff03723e */ /* 0x000fe200030006ff */
[----:B------:R-:W-:Y:S02]  /*5760*/  IMAD.MOV.U32 R66, RZ, RZ, R109 ;  /* 0x000000ffff427224 */ /* 0x000fe400078e006d */
[----:B------:R-:W-:Y:S01]  /*5770*/  IMAD.MOV.U32 R67, RZ, RZ, R111 ;  /* 0x000000ffff437224 */ /* 0x000fe200078e006f */
[----:B------:R0:W-:Y:S01]  /*5780*/  STL.64 [R1+0x4a0], R62 ;  /* 0x0004a03e01007387 */ /* 0x0001e20000100a00 */
[----:B------:R-:W-:Y:S02]  /*5790*/  IMAD.MOV.U32 R108, RZ, RZ, R21 ;  /* 0x000000ffff6c7224 */ /* 0x000fe400078e0015 */
[----:B------:R-:W-:-:S02]  /*57a0*/  IMAD.MOV.U32 R109, RZ, RZ, R20 ;  /* 0x000000ffff6d7224 */ /* 0x000fc400078e0014 */
[----:B------:R-:W-:Y:S02]  /*57b0*/  IMAD.MOV.U32 R110, RZ, RZ, R9 ;  /* 0x000000ffff6e7224 */ /* 0x000fe400078e0009 */
[----:B------:R-:W-:-:S05]  /*57c0*/  IMAD.MOV.U32 R111, RZ, RZ, R8 ;  /* 0x000000ffff6f7224 */ /* 0x000fca00078e0008 */
[----:B0-----:R-:W-:Y:S01]  /*57d0*/  HMMA.16816.F32 R60, R64, R2, R120 ;  /* 0x00000002403c723c */ /* 0x001fe20000001878 */
[----:B------:R-:W-:Y:S01]  /*57e0*/  F2FP.F16.E4M3.UNPACK_B R2, R10 ;  /* 0x0000000aff02723e */ /* 0x000fe200020006ff */
[----:B-1----:R-:W-:Y:S01]  /*57f0*/  IMAD.MOV.U32 R64, RZ, RZ, R112 ;  /* 0x000000ffff407224 */ /* 0x002fe200078e0070 */
[----:B------:R-:W-:Y:S01]  /*5800*/  F2FP.F16.E4M3.UNPACK_B R3, R11 ;  /* 0x0000000bff03723e */ /* 0x000fe200020006ff */
[----:B------:R-:W-:Y:S02]  /*5810*/  IMAD.MOV.U32 R65, RZ, RZ, R114 ;  /* 0x000000ffff417224 */ /* 0x000fe400078e0072 */
[----:B--2---:R-:W-:Y:S02]  /*5820*/  IMAD.MOV.U32 R66, RZ, RZ, R116 ;  /* 0x000000ffff427224 */ /* 0x004fe400078e0074 */
[----:B------:R-:W-:-:S07]  /*5830*/  IMAD.MOV.U32 R67, RZ, RZ, R118 ;  /* 0x000000ffff437224 */ /* 0x000fce00078e0076 */
[----:B------:R-:W-:Y:S01]  /*5840*/  HMMA.16816.F32 R108, R64, R2, R108 ;  /* 0x00000002406c723c */ /* 0x000fe2000000186c */
[----:B------:R-:W-:Y:S02]  /*5850*/  F2FP.F16.E4M3.UNPACK_B R2, R18 ;  /* 0x00000012ff02723e */ /* 0x000fe400020006ff */
[----:B------:R-:W-:-:S07]  /*5860*/  F2FP.F16.E4M3.UNPACK_B R3, R19 ;  /* 0x00000013ff03723e */ /* 0x000fce00020006ff */
        /* <DEDUP_REMOVED lines=20> */
[----:B------:R-:W-:Y:S01]  /*59b0*/  F2FP.F16.E4M3.UNPACK_B R3, R39 ;  /* 0x00000027ff03723e */ /* 0x000fe200020006ff */
[----:B------:R-:W-:-:S06]  /*59c0*/  IMAD.MOV.U32 R8, RZ, RZ, R60 ;  /* 0x000000ffff087224 */ /* 0x000fcc00078e003c */
[----:B------:R-:W-:Y:S01]  /*59d0*/  HMMA.16816.F32 R68, R64, R2, R68 ;  /* 0x000000024044723c */ /* 0x000fe20000001844 */
[----:B------:R-:W-:Y:S02]  /*59e0*/  F2FP.F16.E4M3.UNPACK_B R2, R14 ;  /* 0x0000000eff02723e */ /* 0x000fe400020006ff */
[----:B------:R-:W-:Y:S01]  /*59f0*/  F2FP.F16.E4M3.UNPACK_B R3, R15 ;  /* 0x0000000fff03723e */ /* 0x000fe200020006ff */
[----:B------:R-:W-:Y:S02]  /*5a00*/  IMAD.MOV.U32 R56, RZ, RZ, R17 ;  /* 0x000000ffff387224 */ /* 0x000fe400078e0011 */
[----:B------:R-:W-:Y:S02]  /*5a10*/  IMAD.MOV.U32 R60, RZ, RZ, R16 ;  /* 0x000000ffff3c7224 */ /* 0x000fe400078e0010 */
[----:B------:R-:W-:Y:S02]  /*5a20*/  IMAD.MOV.U32 R57, RZ, RZ, R13 ;  /* 0x000000ffff397224 */ /* 0x000fe400078e000d */
[----:B------:R-:W-:-:S02]  /*5a30*/  IMAD.MOV.U32 R16, RZ, RZ, R108 ;  /* 0x000000ffff107224 */ /* 0x000fc400078e006c */
[----:B------:R-:W-:Y:S02]  /*5a40*/  IMAD.MOV.U32 R17, RZ, RZ, R109 ;  /* 0x000000ffff117224 */ /* 0x000fe400078e006d */
[----:B------:R-:W-:Y:S02]  /*5a50*/  IMAD.MOV.U32 R20, RZ, RZ, R110 ;  /* 0x000000ffff147224 */ /* 0x000fe400078e006e */
[----:B------:R-:W-:Y:S02]  /*5a60*/  IMAD.MOV.U32 R13, RZ, RZ, R111 ;  /* 0x000000ffff0d7224 */ /* 0x000fe400078e006f */
[----:B------:R-:W-:Y:S01]  /*5a70*/  HMMA.16816.F32 R108, R64, R2, R76 ;  /* 0x00000002406c723c */ /* 0x000fe2000000184c */
[----:B------:R-:W-:Y:S01]  /*5a80*/  IMAD.MOV.U32 R120, RZ, RZ, R44 ;  /* 0x000000ffff787224 */ /* 0x000fe200078e002c */
[----:B------:R-:W-:Y:S01]  /*5a90*/  F2FP.F16.E4M3.UNPACK_B R2, R46 ;  /* 0x0000002eff02723e */ /* 0x000fe200020006ff */
[----:B------:R-:W-:Y:S01]  /*5aa0*/  IMAD.MOV.U32 R121, RZ, RZ, R41 ;  /* 0x000000ffff797224 */ /* 0x000fe200078e0029 */
[----:B------:R-:W-:Y:S01]  /*5ab0*/  F2FP.F16.E4M3.UNPACK_B R3, R47 ;  /* 0x0000002fff03723e */ /* 0x000fe200020006ff */
[----:B------:R-:W-:-:S02]  /*5ac0*/  IMAD.MOV.U32 R122, RZ, RZ, R40 ;  /* 0x000000ffff7a7224 */ /* 0x000fc400078e0028 */
[----:B------:R-:W-:Y:S01]  /*5ad0*/  IMAD.MOV.U32 R123, RZ, RZ, R37 ;  /* 0x000000ffff7b7224 */ /* 0x000fe200078e0025 */
[----:B------:R-:W-:Y:S01]  /*5ae0*/  STL.64 [R1+0x498], R10 ;  /* 0x0004980a01007387 */ /* 0x000fe20000100a00 */
[----:B------:R-:W-:Y:S02]  /*5af0*/  IMAD.MOV.U32 R24, RZ, RZ, R92 ;  /* 0x000000ffff187224 */ /* 0x000fe400078e005c */
[----:B------:R-:W-:Y:S01]  /*5b00*/  IMAD.MOV.U32 R21, RZ, RZ, R93 ;  /* 0x000000ffff157224 */ /* 0x000fe200078e005d */
[----:B------:R0:W-:Y:S01]  /*5b10*/  STL.64 [R1+0x490], R18 ;  /* 0x0004901201007387 */ /* 0x0001e20000100a00 */
[----:B------:R-:W-:Y:S02]  /*5b20*/  IMAD.MOV.U32 R9, RZ, RZ, R61 ;  /* 0x000000ffff097224 */ /* 0x000fe400078e003d */
[----:B------:R-:W-:Y:S01]  /*5b30*/  IMAD.MOV.U32 R28, RZ, RZ, R62 ;  /* 0x000000ffff1c7224 */ /* 0x000fe200078e003e */
[----:B------:R1:W-:Y:S01]  /*5b40*/  STL.64 [R1+0x488], R54 ;  /* 0x0004883601007387 */ /* 0x0003e20000100a00 */
[----:B------:R-:W-:-:S02]  /*5b50*/  IMAD.MOV.U32 R25, RZ, RZ, R63 ;  /* 0x000000ffff197224 */ /* 0x000fc400078e003f */
[----:B------:R-:W-:Y:S02]  /*5b60*/  IMAD.MOV.U32 R61, RZ, RZ, R49 ;  /* 0x000000ffff3d7224 */ /* 0x000fe400078e0031 */
[----:B------:R-:W-:Y:S02]  /*5b70*/  IMAD.MOV.U32 R62, RZ, RZ, R48 ;  /* 0x000000ffff3e7224 */ /* 0x000fe400078e0030 */
[----:B0-----:R-:W-:Y:S02]  /*5b80*/  IMAD.MOV.U32 R19, RZ, RZ, R94 ;  /* 0x000000ffff137224 */ /* 0x001fe400078e005e */
[----:B------:R-:W-:Y:S02]  /*5b90*/  IMAD.MOV.U32 R18, RZ, RZ, R95 ;  /* 0x000000ffff127224 */ /* 0x000fe400078e005f */
[----:B-1----:R-:W-:Y:S01]  /*5ba0*/  IMAD.MOV.U32 R54, RZ, RZ, R60 ;  /* 0x000000ffff367224 */ /* 0x002fe200078e003c */
[----:B------:R-:W-:Y:S01]  /*5bb0*/  HMMA.16816.F32 R92, R64, R2, R120 ;  /* 0x00000002405c723c */ /* 0x000fe20000001878 */
[----:B------:R-:W-:Y:S01]  /*5bc0*/  IMAD.MOV.U32 R60, RZ, RZ, R56 ;  /* 0x000000ffff3c7224 */ /* 0x000fe200078e0038 */
[----:B------:R-:W-:Y:S01]  /*5bd0*/  F2FP.F16.E4M3.UNPACK_B R2, R6 ;  /* 0x00000006ff02723e */ /* 0x000fe200020006ff */
[----:B------:R-:W-:Y:S01]  /*5be0*/  IMAD.MOV.U32 R63, RZ, RZ, R45 ;  /* 0x000000ffff3f7224 */ /* 0x000fe200078e002d */
[----:B------:R-:W-:Y:S01]  /*5bf0*/  F2FP.F16.E4M3.UNPACK_B R3, R7 ;  /* 0x00000007ff03723e */ /* 0x000fe200020006ff */
[----:B------:R-:W-:-:S06]  /*5c00*/  IMAD.MOV.U32 R55, RZ, RZ, R57 ;  /* 0x000000ffff377224 */ /* 0x000fcc00078e0039 */
[C---:B------:R-:W-:Y:S01]  /*5c10*/  HMMA.16816.F32 R76, R64.reuse, R2, R60 ;  /* 0x00000002404c723c */ /* 0x040fe2000000183c */
[----:B------:R-:W-:Y:S02]  /*5c20*/  F2FP.F16.E4M3.UNPACK_B R2, R26 ;  /* 0x0000001aff02723e */ /* 0x000fe400020006ff */
[----:B------:R-:W-:Y:S01]  /*5c30*/  F2FP.F16.E4M3.UNPACK_B R3, R27 ;  /* 0x0000001bff03723e */ /* 0x000fe200020006ff */
[----:B------:R-:W-:Y:S02]  /*5c40*/  IMAD.MOV.U32 R60, RZ, RZ, R36 ;  /* 0x000000ffff3c7224 */ /* 0x000fe400078e0024 */
[----:B------:R-:W-:Y:S02]  /*5c50*/  IMAD.MOV.U32 R61, RZ, RZ, R33 ;  /* 0x000000ffff3d7224 */ /* 0x000fe400078e0021 */
[----:B------:R-:W-:Y:S02]  /*5c60*/  IMAD.MOV.U32 R62, RZ, RZ, R32 ;  /* 0x000000ffff3e7224 */ /* 0x000fe400078e0020 */
[----:B------:R-:W-:Y:S01]  /*5c70*/  HMMA.16816.F32 R52, R64, R2, R52 ;  /* 0x000000024034723c */ /* 0x000fe20000001834 */
[----:B------:R-:W-:Y:S01]  /*5c80*/  IMAD.MOV.U32 R63, RZ, RZ, R29 ;  /* 0x000000ffff3f7224 */ /* 0x000fe200078e001d */
[----:B------:R-:W-:-:S02]  /*5c90*/  F2FP.F16.E4M3.UNPACK_B R2, R58 ;  /* 0x0000003aff02723e */ /* 0x000fc400020006ff */
[----:B------:R-:W-:-:S07]  /*5ca0*/  F2FP.F16.E4M3.UNPACK_B R3, R59 ;  /* 0x0000003bff03723e */ /* 0x000fce00020006ff */
[----:B------:R-:W-:Y:S01]  /*5cb0*/  HMMA.16816.F32 R64, R64, R2, R60 ;  /* 0x000000024040723c */ /* 0x000fe2000000183c */
[----:B------:R-:W2:Y:S01]  /*5cc0*/  LDL.LU.64 R62, [R1+0x4a0] ;  /* 0x0004a000013e7983 */ /* 0x000ea20000300a00 */
[----:B------:R-:W-:Y:S02]  /*5cd0*/  IMAD.MOV.U32 R122, RZ, RZ, R4 ;  /* 0x000000ffff7a7224 */ /* 0x000fe400078e0004 */
[----:B------:R-:W-:Y:S02]  /*5ce0*/  IMAD.MOV.U32 R123, RZ, RZ, R0 ;  /* 0x000000ffff7b7224 */ /* 0x000fe400078e0000 */
        /* <DEDUP_REMOVED lines=21> */
[----:B------:R-:W-:Y:S01]  /*5e40*/  IMAD.MOV.U32 R11, RZ, RZ, R25 ;  /* 0x000000ffff0b7224 */ /* 0x000fe200078e0019 */
[----:B--2---:R-:W-:Y:S02]  /*5e50*/  F2FP.F16.E4M3.UNPACK_B R2, R62 ;  /* 0x0000003eff02723e */ /* 0x004fe400020006ff */
[----:B------:R-:W-:-:S07]  /*5e60*/  F2FP.F16.E4M3.UNPACK_B R3, R63 ;  /* 0x0000003fff03723e */ /* 0x000fce00020006ff */
[----:B------:R-:W-:Y:S01]  /*5e70*/  HMMA.16816.F32 R64, R64, R2, R120 ;  /* 0x000000024040723c */ /* 0x000fe20000001878 */
[----:B------:R-:W-:Y:S01]  /*5e80*/  IMAD.MOV.U32 R120, RZ, RZ, R112 ;  /* 0x000000ffff787224 */ /* 0x000fe200078e0070 */
[----:B------:R-:W-:Y:S01]  /*5e90*/  F2FP.F16.E4M3.UNPACK_B R2, R106 ;  /* 0x0000006aff02723e */ /* 0x000fe200020006ff */
[----:B------:R-:W-:Y:S01]  /*5ea0*/  IMAD.MOV.U32 R121, RZ, RZ, R114 ;  /* 0x000000ffff797224 */ /* 0x000fe200078e0072 */
[----:B------:R-:W-:Y:S01]  /*5eb0*/  F2FP.F16.E4M3.UNPACK_B R3, R107 ;  /* 0x0000006bff03723e */ /* 0x000fe200020006ff */
[----:B------:R-:W-:Y:S02]  /*5ec0*/  IMAD.MOV.U32 R122, RZ, RZ, R116 ;  /* 0x000000ffff7a7224 */ /* 0x000fe400078e0074 */
[----:B------:R-:W-:-:S07]  /*5ed0*/  IMAD.MOV.U32 R123, RZ, RZ, R118 ;  /* 0x000000ffff7b7224 */ /* 0x000fce00078e0076 */
[----:B------:R-:W-:Y:S01]  /*5ee0*/  HMMA.16816.F32 R120, R120, R2, R8 ;  /* 0x000000027878723c */ /* 0x000fe20000001808 */
[----:B------:R-:W2:Y:S01]  /*5ef0*/  LDL.LU.64 R10, [R1+0x498] ;  /* 0x00049800010a7983 */ /* 0x000ea20000300a00 */
[----:B------:R-:W-:Y:S02]  /*5f00*/  IMAD.MOV.U32 R8, RZ, RZ, R113 ;  /* 0x000000ffff087224 */ /* 0x000fe400078e0071 */
[----:B------:R-:W-:Y:S01]  /*5f10*/  IMAD.MOV.U32 R9, RZ, RZ, R115 ;  /* 0x000000ffff097224 */ /* 0x000fe200078e0073 */
[----:B--2---:R-:W-:Y:S01]  /*5f20*/  F2FP.F16.E4M3.UNPACK_B R2, R10.H1 ;  /* 0x0000000aff02723e */ /* 0x004fe200030006ff */
[----:B------:R-:W-:Y:S01]  /*5f30*/  IMAD.MOV.U32 R10, RZ, RZ, R117 ;  /* 0x000000ffff0a7224 */ /* 0x000fe200078e0075 */
[----:B------:R-:W-:Y:S01]  /*5f40*/  F2FP.F16.E4M3.UNPACK_B R3, R11.H1 ;  /* 0x0000000bff03723e */ /* 0x000fe200030006ff */
        /* <DEDUP_REMOVED lines=12> */
[----:B------:R-:W-:Y:S02]  /*6010*/  IMAD.MOV.U32 R53, RZ, RZ, R115 ;  /* 0x000000ffff357224 */ /* 0x000fe400078e0073 */
[----:B------:R-:W-:Y:S02]  /*6020*/  IMAD.MOV.U32 R40, RZ, RZ, R113 ;  /* 0x000000ffff287224 */ /* 0x000fe400078e0071 */
[----:B------:R-:W-:Y:S02]  /*6030*/  IMAD.MOV.U32 R41, RZ, RZ, R115 ;  /* 0x000000ffff297224 */ /* 0x000fe400078e0073 */
[----:B------:R-:W-:-:S02]  /*6040*/  IMAD.MOV.U32 R112, RZ, RZ, R124 ;  /* 0x000000ffff707224 */ /* 0x000fc400078e007c */
[----:B------:R-:W0:Y:S01]  /*6050*/  S2R R124, SR_TID.X ;  /* 0x00000000007c7919 */ /* 0x000e220000002100 */
[----:B------:R-:W-:Y:S02]  /*6060*/  IMAD.MOV.U32 R32, RZ, RZ, R113 ;  /* 0x000000ffff207224 */ /* 0x000fe400078e0071 */
[--C-:B------:R-:W-:Y:S02]  /*6070*/  IMAD.MOV.U32 R33, RZ, RZ, R115.reuse ;  /* 0x000000ffff217224 */ /* 0x100fe400078e0073 */
[----:B0-----:R-:W-:Y:S01]  /*6080*/  IMAD.SHL.U32 R36, R124, 0x2, RZ ;  /* 0x000000027c247824 */ /* 0x001fe200078e00ff */
[----:B------:R-:W-:Y:S01]  /*6090*/  F2FP.F16.E4M3.UNPACK_B R28, R58.H1 ;  /* 0x0000003aff1c723e */ /* 0x000fe200030006ff */
[----:B------:R-:W-:Y:S01]  /*60a0*/  IMAD.MOV.U32 R25, RZ, RZ, R115 ;  /* 0x000000ffff197224 */ /* 0x000fe200078e0073 */
[----:B------:R-:W-:Y:S02]  /*60b0*/  F2FP.F16.E4M3.UNPACK_B R29, R59.H1 ;  /* 0x0000003bff1d723e */ /* 0x000fe400030006ff */
[----:B--2---:R-:W-:Y:S01]  /*60c0*/  F2FP.F16.E4M3.UNPACK_B R2, R54.H1 ;  /* 0x00000036ff02723e */ /* 0x004fe200030006ff */
[----:B------:R-:W-:Y:S01]  /*60d0*/  IMAD.MOV.U32 R54, RZ, RZ, R117 ;  /* 0x000000ffff367224 */ /* 0x000fe200078e0075 */
[----:B------:R-:W-:Y:S01]  /*60e0*/  F2FP.F16.E4M3.UNPACK_B R3, R55.H1 ;  /* 0x00000037ff03723e */ /* 0x000fe200030006ff */
[----:B------:R-:W-:-:S07]  /*60f0*/  IMAD.MOV.U32 R55, RZ, RZ, R119 ;  /* 0x000000ffff377224 */ /* 0x000fce00078e0077 */
[----:B------:R-:W-:Y:S01]  /*6100*/  HMMA.16816.F32 R80, R52, R2, R80 ;  /* 0x000000023450723c */ /* 0x000fe20000001850 */
[----:B------:R-:W-:Y:S01]  /*6110*/  F2FP.F16.E4M3.UNPACK_B R2, R42.H1 ;  /* 0x0000002aff02723e */ /* 0x000fe200030006ff */
[----:B------:R-:W-:Y:S01]  /*6120*/  IMAD.MOV.U32 R42, RZ, RZ, R117 ;  /* 0x000000ffff2a7224 */ /* 0x000fe200078e0075 */
[----:B------:R-:W-:Y:S01]  /*6130*/  F2FP.F16.E4M3.UNPACK_B R3, R43.H1 ;  /* 0x0000002bff03723e */ /* 0x000fe200030006ff */
[----:B------:R-:W-:-:S07]  /*6140*/  IMAD.MOV.U32 R43, RZ, RZ, R119 ;  /* 0x000000ffff2b7224 */ /* 0x000fce00078e0077 */
[----:B------:R-:W-:Y:S01]  /*6150*/  HMMA.16816.F32 R88, R40, R2, R88 ;  /* 0x000000022858723c */ /* 0x000fe20000001858 */
[----:B------:R-:W-:Y:S01]  /*6160*/  IMAD.MOV.U32 R41, RZ, RZ, R5 ;  /* 0x000000ffff297224 */ /* 0x000fe200078e0005 */
[----:B------:R-:W-:Y:S01]  /*6170*/  F2FP.F16.E4M3.UNPACK_B R5, R35.H1 ;  /* 0x00000023ff05723e */ /* 0x000fe200030006ff */
[----:B------:R-:W-:Y:S01]  /*6180*/  IMAD.MOV.U32 R42, RZ, RZ, R4 ;  /* 0x000000ffff2a7224 */ /* 0x000fe200078e0004 */
[----:B------:R-:W-:Y:S01]  /*6190*/  F2FP.F16.E4M3.UNPACK_B R4, R34.H1 ;  /* 0x00000022ff04723e */ /* 0x000fe200030006ff */
[----:B------:R-:W-:Y:S02]  /*61a0*/  IMAD.MOV.U32 R34, RZ, RZ, R117 ;  /* 0x000000ffff227224 */ /* 0x000fe400078e0075 */
[----:B------:R-:W-:Y:S01]  /*61b0*/  IMAD.MOV.U32 R35, RZ, RZ, R119 ;  /* 0x000000ffff237224 */ /* 0x000fe200078e0077 */
[----:B------:R-:W-:Y:S01]  /*61c0*/  F2FP.F16.E4M3.UNPACK_B R2, R22.H1 ;  /* 0x00000016ff02723e */ /* 0x000fe200030006ff */
[----:B------:R-:W-:Y:S01]  /*61d0*/  IMAD.MOV.U32 R53, RZ, RZ, R21 ;  /* 0x000000ffff357224 */ /* 0x000fe200078e0015 */
[----:B------:R-:W-:Y:S01]  /*61e0*/  F2FP.F16.E4M3.UNPACK_B R3, R23.H1 ;  /* 0x00000017ff03723e */ /* 0x000fe200030006ff */
[----:B------:R-:W-:-:S02]  /*61f0*/  IMAD.MOV.U32 R54, RZ, RZ, R20 ;  /* 0x000000ffff367224 */ /* 0x000fc400078e0014 */
[----:B------:R-:W-:Y:S01]  /*6200*/  IMAD.MOV.U32 R20, RZ, RZ, R113 ;  /* 0x000000ffff147224 */ /* 0x000fe200078e0071 */
[----:B------:R-:W-:Y:S01]  /*6210*/  HMMA.16816.F32 R72, R32, R4, R72 ;  /* 0x000000042048723c */ /* 0x000fe20000001848 */
[----:B------:R-:W-:Y:S01]  /*6220*/  IMAD.MOV.U32 R21, RZ, RZ, R115 ;  /* 0x000000ffff157224 */ /* 0x000fe200078e0073 */
[----:B------:R-:W-:Y:S01]  /*6230*/  F2FP.F16.E4M3.UNPACK_B R4, R30.H1 ;  /* 0x0000001eff04723e */ /* 0x000fe200030006ff */
[----:B------:R-:W-:Y:S01]  /*6240*/  IMAD.MOV.U32 R22, RZ, RZ, R117 ;  /* 0x000000ffff167224 */ /* 0x000fe200078e0075 */
[----:B------:R-:W-:Y:S01]  /*6250*/  F2FP.F16.E4M3.UNPACK_B R5, R31.H1 ;  /* 0x0000001fff05723e */ /* 0x000fe200030006ff */
[----:B------:R-:W-:-:S07]  /*6260*/  IMAD.MOV.U32 R23, RZ, RZ, R119 ;  /* 0x000000ffff177224 */ /* 0x000fce00078e0077 */
[----:B------:R-:W-:Y:S01]  /*6270*/  HMMA.16816.F32 R96, R20, R2, R96 ;  /* 0x000000021460723c */ /* 0x000fe20000001860 */
[----:B------:R-:W-:Y:S02]  /*6280*/  F2FP.F16.E4M3.UNPACK_B R2, R50.H1 ;  /* 0x00000032ff02723e */ /* 0x000fe400030006ff */
[----:B------:R-:W-:-:S05]  /*6290*/  F2FP.F16.E4M3.UNPACK_B R3, R51.H1 ;  /* 0x00000033ff03723e */ /* 0x000fca00030006ff */
[C---:B------:R-:W-:Y:S01]  /*62a0*/  HMMA.16816.F32 R84, R20.reuse, R4, R84 ;  /* 0x000000041454723c */ /* 0x040fe20000001854 */
[----:B------:R-:W-:Y:S02]  /*62b0*/  F2FP.F16.E4M3.UNPACK_B R4, R38.H1 ;  /* 0x00000026ff04723e */ /* 0x000fe400030006ff */
[----:B------:R-:W-:Y:S01]  /*62c0*/  F2FP.F16.E4M3.UNPACK_B R5, R39.H1 ;  /* 0x00000027ff05723e */ /* 0x000fe200030006ff */
[----:B------:R-:W-:Y:S02]  /*62d0*/  IMAD.MOV.U32 R55, RZ, RZ, R13 ;  /* 0x000000ffff377224 */ /* 0x000fe400078e000d */
[----:B------:R-:W-:Y:S02]  /*62e0*/  IMAD.MOV.U32 R40, RZ, RZ, R12 ;  /* 0x000000ffff287224 */ /* 0x000fe400078e000c */
[----:B------:R-:W-:Y:S01]  /*62f0*/  HMMA.16816.F32 R100, R20, R2, R100 ;  /* 0x000000021464723c */ /* 0x000fe20000001864 */
[----:B------:R-:W-:Y:S01]  /*6300*/  F2FP.F16.E4M3.UNPACK_B R2, R14.H1 ;  /* 0x0000000eff02723e */ /* 0x000fe200030006ff */
[----:B------:R-:W-:Y:S01]  /*6310*/  IMAD.MOV.U32 R12, RZ, RZ, R113 ;  /* 0x000000ffff0c7224 */ /* 0x000fe200078e0071 */
[----:B------:R-:W-:Y:S01]  /*6320*/  F2FP.F16.E4M3.UNPACK_B R3, R15.H1 ;  /* 0x0000000fff03723e */ /* 0x000fe200030006ff */
[----:B------:R-:W-:-:S02]  /*6330*/  IMAD.MOV.U32 R13, RZ, RZ, R115 ;  /* 0x000000ffff0d7224 */ /* 0x000fc400078e0073 */
[----:B------:R-:W-:Y:S02]  /*6340*/  IMAD.MOV.U32 R14, RZ, RZ, R117 ;  /* 0x000000ffff0e7224 */ /* 0x000fe400078e0075 */
[----:B------:R-:W-:Y:S01]  /*6350*/  HMMA.16816.F32 R68, R20, R4, R68 ;  /* 0x000000041444723c */ /* 0x000fe20000001844 */
[----:B------:R-:W-:Y:S01]  /*6360*/  IMAD.MOV.U32 R15, RZ, RZ, R119 ;  /* 0x000000ffff0f7224 */ /* 0x000fe200078e0077 */
[----:B------:R-:W-:Y:S01]  /*6370*/  F2FP.F16.E4M3.UNPACK_B R4, R46.H1 ;  /* 0x0000002eff04723e */ /* 0x000fe200030006ff */
[----:B------:R-:W-:Y:S01]  /*6380*/  IMAD.MOV.U32 R43, RZ, RZ, R0 ;  /* 0x000000ffff2b7224 */ /* 0x000fe200078e0000 */
[----:B------:R-:W-:Y:S01]  /*6390*/  F2FP.F16.E4M3.UNPACK_B R5, R47.H1 ;  /* 0x0000002fff05723e */ /* 0x000fe200030006ff */
[----:B------:R-:W-:Y:S01]  /*63a0*/  IMAD R0, R125, 0x90, RZ ;  /* 0x000000907d007824 */ /* 0x000fe200078e02ff */
[----:B------:R-:W-:Y:S01]  /*63b0*/  F2FP.F16.E4M3.UNPACK_B R20, R6.H1 ;  /* 0x00000006ff14723e */ /* 0x000fe200030006ff */
[----:B------:R-:W-:Y:S01]  /*63c0*/  IMAD.MOV.U32 R6, RZ, RZ, R117 ;  /* 0x000000ffff067224 */ /* 0x000fe200078e0075 */
[----:B------:R-:W-:Y:S01]  /*63d0*/  F2FP.F16.E4M3.UNPACK_B R21, R7.H1 ;  /* 0x00000007ff15723e */ /* 0x000fe200030006ff */
[----:B------:R-:W-:Y:S01]  /*63e0*/  IMAD.MOV.U32 R7, RZ, RZ, R119 ;  /* 0x000000ffff077224 */ /* 0x000fe200078e0077 */
[----:B------:R-:W-:Y:S01]  /*63f0*/  LOP3.LUT R0, R0, 0x30, R36, 0x78, !PT ;  /* 0x0000003000007812 */ /* 0x000fe200078e7824 */
[----:B------:R-:W-:Y:S01]  /*6400*/  HMMA.16816.F32 R92, R12, R4, R92 ;  /* 0x000000040c5c723c */ /* 0x000fe2000000185c */
[----:B------:R-:W-:-:S02]  /*6410*/  IMAD.MOV.U32 R4, RZ, RZ, R113 ;  /* 0x000000ffff047224 */ /* 0x000fc400078e0071 */
[----:B------:R-:W-:Y:S01]  /*6420*/  IMAD.MOV.U32 R5, RZ, RZ, R115 ;  /* 0x000000ffff057224 */ /* 0x000fe200078e0073 */
[----:B------:R-:W-:-:S05]  /*6430*/  LOP3.LUT R0, R0, 0x40, RZ, 0x3c, !PT ;  /* 0x0000004000007812 */ /* 0x000fca00078e3cff */
[----:B------:R-:W0:Y:S01]  /*6440*/  LDSM.16.M88.4 R36, [R0+UR7+0x10400] ;  /* 0x010400070024783b */ /* 0x000e220008000200 */
[----:B------:R-:W-:Y:S03]  /*6450*/  HMMA.16816.F32 R76, R4, R20, R76 ;  /* 0x00000014044c723c */ /* 0x000fe6000000184c */
[----:B------:R-:W1:Y:S05]  /*6460*/  LDSM.16.M88.4 R4, [R0+UR7+0x10000] ;  /* 0x010000070004783b */ /* 0x000e6a0008000200 */
[----:B------:R-:W-:Y:S01]  /*6470*/  HMMA.16816.F32 R108, R12, R2, R108 ;  /* 0x000000020c6c723c */ /* 0x000fe2000000186c */
[----:B------:R-:W-:Y:S01]  /*6480*/  LDSM.16.MT88.4 R12, [R112+0xa000] ;  /* 0x00a00000700c783b */ /* 0x000fe20000004200 */
[----:B------:R-:W-:Y:S01]  /*6490*/  IMAD.MOV.U32 R52, RZ, RZ, R24 ;  /* 0x000000ffff347224 */ /* 0x000fe200078e0018 */
[----:B------:R-:W-:Y:S01]  /*64a0*/  F2FP.F16.E4M3.UNPACK_B R2, R26.H1 ;  /* 0x0000001aff02723e */ /* 0x000fe200030006ff */
[----:B0-----:R-:W-:-:S02]  /*64b0*/  IMAD.MOV.U32 R45, RZ, RZ, R36 ;  /* 0x000000ffff2d7224 */ /* 0x001fc400078e0024 */
[----:B------:R-:W-:Y:S01]  /*64c0*/  IMAD.MOV.U32 R44, RZ, RZ, R37 ;  /* 0x000000ffff2c7224 */ /* 0x000fe200078e0025 */
[----:B-1----:R-:W-:Y:S01]  /*64d0*/  STL.64 [R1+0x48], R6 ;  /* 0x0000480601007387 */ /* 0x002fe20000100a00 */
[----:B------:R-:W-:-:S03]  /*64e0*/  IMAD.MOV.U32 R124, RZ, RZ, R39 ;  /* 0x000000ffff7c7224 */ /* 0x000fc600078e0027 */
[----:B------:R-:W-:Y:S04]  /*64f0*/  STL [R1+0x38], R38 ;  /* 0x0000382601007387 */ /* 0x000fe80000100800 */
[----:B------:R-:W0:Y:S01]  /*6500*/  LDSM.16.M88.4 R36, [R0+UR7+0x10800] ;  /* 0x010800070024783b */ /* 0x000e220008000200 */
[----:B------:R-:W-:Y:S02]  /*6510*/  IMAD.MOV.U32 R35, RZ, RZ, R4 ;  /* 0x000000ffff237224 */ /* 0x000fe400078e0004 */
[----:B------:R-:W-:Y:S02]  /*6520*/  IMAD.MOV.U32 R34, RZ, RZ, R5 ;  /* 0x000000ffff227224 */ /* 0x000fe400078e0005 */
[----:B------:R-:W1:Y:S01]  /*6530*/  LDSM.16.MT88.4 R4, [R112+0x8000] ;  /* 0x008000007004783b */ /* 0x000e620000004200 */
[----:B------:R-:W-:Y:S01]  /*6540*/  F2FP.F16.E4M3.UNPACK_B R3, R27.H1 ;  /* 0x0000001bff03723e */ /* 0x000fe200030006ff */
[----:B------:R-:W-:-:S02]  /*6550*/  IMAD.MOV.U32 R24, RZ, RZ, R113 ;  /* 0x000000ffff187224 */ /* 0x000fc400078e0071 */
[----:B------:R-:W-:Y:S02]  /*6560*/  IMAD.MOV.U32 R26, RZ, RZ, R117 ;  /* 0x000000ffff1a7224 */ /* 0x000fe400078e0075 */
[----:B------:R-:W-:Y:S02]  /*6570*/  IMAD.MOV.U32 R27, RZ, RZ, R119 ;  /* 0x000000ffff1b7224 */ /* 0x000fe400078e0077 */
[----:B------:R-:W-:-:S05]  /*6580*/  IMAD.MOV.U32 R21, RZ, RZ, R115 ;  /* 0x000000ffff157224 */ /* 0x000fca00078e0073 */
[----:B------:R-:W-:Y:S01]  /*6590*/  HMMA.16816.F32 R24, R24, R28, R52 ;  /* 0x0000001c1818723c */ /* 0x000fe20000001834 */
[----:B------:R-:W-:Y:S02]  /*65a0*/  IMAD.MOV.U32 R29, RZ, RZ, R115 ;  /* 0x000000ffff1d7224 */ /* 0x000fe400078e0073 */
[----:B------:R-:W-:Y:S02]  /*65b0*/  IMAD.MOV.U32 R115, RZ, RZ, R0 ;  /* 0x000000ffff737224 */ /* 0x000fe400078e0000 */
[--C-:B------:R-:W-:Y:S01]  /*65c0*/  IMAD.MOV.U32 R20, RZ, RZ, R113.reuse ;  /* 0x000000ffff147224 */ /* 0x100fe200078e0071 */
[----:B------:R-:W-:Y:S01]  /*65d0*/  F2FP.F16.E4M3.UNPACK_B R32, R106.H1 ;  /* 0x0000006aff20723e */ /* 0x000fe200030006ff */
[----:B------:R-:W-:Y:S01]  /*65e0*/  IMAD.MOV.U32 R28, RZ, RZ, R113 ;  /* 0x000000ffff1c7224 */ /* 0x000fe200078e0071 */
[----:B------:R-:W-:Y:S01]  /*65f0*/  F2FP.F16.E4M3.UNPACK_B R33, R107.H1 ;  /* 0x0000006bff21723e */ /* 0x000fe200030006ff */
[----:B0-----:R-:W-:Y:S02]  /*6600*/  IMAD.MOV.U32 R51, RZ, RZ, R36 ;  /* 0x000000ffff337224 */ /* 0x001fe400078e0024 */
[----:B------:R-:W-:-:S02]  /*6610*/  IMAD.MOV.U32 R50, RZ, RZ, R37 ;  /* 0x000000ffff327224 */ /* 0x000fc400078e0025 */
[----:B------:R-:W-:Y:S02]  /*6620*/  IMAD.MOV.U32 R104, RZ, RZ, R39 ;  /* 0x000000ffff687224 */ /* 0x000fe400078e0027 */
[----:B------:R-:W-:Y:S02]  /*6630*/  IMAD.MOV.U32 R114, RZ, RZ, R38 ;  /* 0x000000ffff727224 */ /* 0x000fe400078e0026 */
[----:B------:R-:W0:Y:S01]  /*6640*/  LDSM.16.M88.4 R36, [R115+UR7+0x10c00] ;  /* 0x010c00077324783b */ /* 0x000e220008000200 */
[----:B------:R-:W-:Y:S01]  /*6650*/  HMMA.16816.F32 R20, R20, R2, R40 ;  /* 0x000000021414723c */ /* 0x000fe20000001828 */
[----:B------:R-:W-:Y:S01]  /*6660*/  F2FP.F16.E4M3.UNPACK_B R2, R62.H1 ;  /* 0x0000003eff02723e */ /* 0x000fe200030006ff */
[----:B------:R-:W-:Y:S01]  /*6670*/  IMAD.MOV.U32 R30, RZ, RZ, R117 ;  /* 0x000000ffff1e7224 */ /* 0x000fe200078e0075 */
[----:B------:R-:W-:Y:S01]  /*6680*/  F2FP.F16.E4M3.UNPACK_B R3, R63.H1 ;  /* 0x0000003fff03723e */ /* 0x000fe200030006ff */
[----:B------:R-:W-:-:S07]  /*6690*/  IMAD.MOV.U32 R31, RZ, RZ, R119 ;  /* 0x000000ffff1f7224 */ /* 0x000fce00078e0077 */
[----:B------:R-:W-:Y:S01]  /*66a0*/  HMMA.16816.F32 R64, R28, R2, R64 ;  /* 0x000000021c40723c */ /* 0x000fe20000001840 */
[----:B------:R-:W-:Y:S02]  /*66b0*/  F2FP.F16.E4M3.UNPACK_B R2, R35 ;  /* 0x00000023ff02723e */ /* 0x000fe400020006ff */
[----:B------:R-:W-:-:S05]  /*66c0*/  F2FP.F16.E4M3.UNPACK_B R3, R34 ;  /* 0x00000022ff03723e */ /* 0x000fca00020006ff */
[----:B------:R-:W-:Y:S01]  /*66d0*/  HMMA.16816.F32 R120, R28, R32, R120 ;  /* 0x000000201c78723c */ /* 0x000fe20000001878 */
[----:B-1----:R-:W-:Y:S02]  /*66e0*/  IMAD.MOV.U32 R28, RZ, RZ, R4 ;  /* 0x000000ffff1c7224 */ /* 0x002fe400078e0004 */
[----:B------:R-:W-:Y:S02]  /*66f0*/  IMAD.MOV.U32 R29, RZ, RZ, R6 ;  /* 0x000000ffff1d7224 */ /* 0x000fe400078e0006 */
[----:B------:R-:W-:Y:S02]  /*6700*/  IMAD.MOV.U32 R30, RZ, RZ, R12 ;  /* 0x000000ffff1e7224 */ /* 0x000fe400078e000c */
[----:B------:R-:W-:-:S07]  /*6710*/  IMAD.MOV.U32 R31, RZ, RZ, R14 ;  /* 0x000000ffff1f7224 */ /* 0x000fce00078e000e */
[----:B------:R-:W-:Y:S01]  /*6720*/  HMMA.16816.F32 R8, R28, R2, R8 ;  /* 0x000000021c08723c */ /* 0x000fe20000001808 */
[----:B------:R-:W-:Y:S02]  /*6730*/  F2FP.F16.E4M3.UNPACK_B R2, R45 ;  /* 0x0000002dff02723e */ /* 0x000fe400020006ff */
[----:B------:R-:W-:Y:S01]  /*6740*/  F2FP.F16.E4M3.UNPACK_B R3, R44 ;  /* 0x0000002cff03723e */ /* 0x000fe200020006ff */
[----:B0-----:R-:W-:-:S06]  /*6750*/  IMAD.MOV.U32 R49, RZ, RZ, R36 ;  /* 0x000000ffff317224 */ /* 0x001fcc00078e0024 */
[C---:B------:R-:W-:Y:S01]  /*6760*/  HMMA.16816.F32 R16, R28.reuse, R2, R16 ;  /* 0x000000021c10723c */ /* 0x040fe20000001810 */
[----:B------:R-:W-:Y:S02]  /*6770*/  F2FP.F16.E4M3.UNPACK_B R2, R51 ;  /* 0x00000033ff02723e */ /* 0x000fe400020006ff */
[----:B------:R-:W-:Y:S01]  /*6780*/  F2FP.F16.E4M3.UNPACK_B R3, R50 ;  /* 0x00000032ff03723e */ /* 0x000fe200020006ff */
[----:B------:R-:W-:Y:S02]  /*6790*/  IMAD.MOV.U32 R48, RZ, RZ, R37 ;  /* 0x000000ffff307224 */ /* 0x000fe400078e0025 */
[----:B------:R-:W-:Y:S02]  /*67a0*/  IMAD.MOV.U32 R125, RZ, RZ, R38 ;  /* 0x000000ffff7d7224 */ /* 0x000fe400078e0026 */
[----:B------:R-:W-:Y:S02]  /*67b0*/  IMAD.MOV.U32 R0, RZ, RZ, R39 ;  /* 0x000000ffff007224 */ /* 0x000fe400078e0027 */
[----:B------:R-:W-:Y:S01]  /*67c0*/  HMMA.16816.F32 R36, R28, R2, R80 ;  /* 0x000000021c24723c */ /* 0x000fe20000001850 */
[----:B------:R-:W-:-:S02]  /*67d0*/  F2FP.F16.E4M3.UNPACK_B R2, R49 ;  /* 0x00000031ff02723e */ /* 0x000fc400020006ff */
[----:B------:R-:W-:-:S07]  /*67e0*/  F2FP.F16.E4M3.UNPACK_B R3, R48 ;  /* 0x00000030ff03723e */ /* 0x000fce00020006ff */
[----:B------:R-:W-:Y:S01]  /*67f0*/  HMMA.16816.F32 R40, R28, R2, R88 ;  /* 0x000000021c28723c */ /* 0x000fe20000001858 */
[----:B------:R-:W-:Y:S01]  /*6800*/  F2FP.F16.E4M3.UNPACK_B R2, R35.H1 ;  /* 0x00000023ff02723e */ /* 0x000fe200030006ff */
[----:B------:R-:W-:Y:S01]  /*6810*/  IMAD.MOV.U32 R28, RZ, RZ, R5 ;  /* 0x000000ffff1c7224 */ /* 0x000fe200078e0005 */
[----:B------:R-:W-:Y:S01]  /*6820*/  F2FP.F16.E4M3.UNPACK_B R3, R34.H1 ;  /* 0x00000022ff03723e */ /* 0x000fe200030006ff */
[----:B------:R-:W-:Y:S02]  /*6830*/  IMAD.MOV.U32 R29, RZ, RZ, R7 ;  /* 0x000000ffff1d7224 */ /* 0x000fe400078e0007 */
[----:B------:R-:W-:Y:S02]  /*6840*/  IMAD.MOV.U32 R30, RZ, RZ, R13 ;  /* 0x000000ffff1e7224 */ /* 0x000fe400078e000d */
[----:B------:R-:W-:-:S07]  /*6850*/  IMAD.MOV.U32 R31, RZ, RZ, R15 ;  /* 0x000000ffff1f7224 */ /* 0x000fce00078e000f */
[----:B------:R-:W-:Y:S01]  /*6860*/  HMMA.16816.F32 R32, R28, R2, R8 ;  /* 0x000000021c20723c */ /* 0x000fe20000001808 */
[----:B------:R-:W0:Y:S01]  /*6870*/  LDSM.16.M88.4 R28, [R115+UR7+0x11000] ;  /* 0x01100007731c783b */ /* 0x000e220008000200 */
[----:B------:R-:W-:Y:S01]  /*6880*/  F2FP.F16.E4M3.UNPACK_B R2, R45.H1 ;  /* 0x0000002dff02723e */ /* 0x000fe200030006ff */
[----:B------:R-:W-:Y:S01]  /*6890*/  IMAD.MOV.U32 R8, RZ, RZ, R5 ;  /* 0x000000ffff087224 */ /* 0x000fe200078e0005 */
[----:B------:R-:W-:Y:S01]  /*68a0*/  F2FP.F16.E4M3.UNPACK_B R3, R44.H1 ;  /* 0x0000002cff03723e */ /* 0x000fe200030006ff */
[----:B------:R-:W-:Y:S02]  /*68b0*/  IMAD.MOV.U32 R9, RZ, RZ, R7 ;  /* 0x000000ffff097224 */ /* 0x000fe400078e0007 */
[----:B------:R-:W-:Y:S02]  /*68c0*/  IMAD.MOV.U32 R10, RZ, RZ, R13 ;  /* 0x000000ffff0a7224 */ /* 0x000fe400078e000d */
[----:B------:R-:W-:-:S07]  /*68d0*/  IMAD.MOV.U32 R11, RZ, RZ, R15 ;  /* 0x000000ffff0b7224 */ /* 0x000fce00078e000f */
[----:B------:R-:W-:Y:S01]  /*68e0*/  HMMA.16816.F32 R44, R8, R2, R16 ;  /* 0x00000002082c723c */ /* 0x000fe20000001810 */
[----:B------:R-:W1:Y:S01]  /*68f0*/  LDSM.16.M88.4 R16, [R115+UR7+0x11400] ;  /* 0x011400077310783b */ /* 0x000e620008000200 */
[----:B------:R-:W-:Y:S02]  /*6900*/  F2FP.F16.E4M3.UNPACK_B R2, R51.H1 ;  /* 0x00000033ff02723e */ /* 0x000fe400030006ff */
[----:B------:R-:W-:-:S07]  /*6910*/  F2FP.F16.E4M3.UNPACK_B R3, R50.H1 ;  /* 0x00000032ff03723e */ /* 0x000fce00030006ff */
[----:B------:R-:W-:Y:S01]  /*6920*/  HMMA.16816.F32 R36, R8, R2, R36 ;  /* 0x000000020824723c */ /* 0x000fe20000001824 */
[----:B------:R-:W-:Y:S02]  /*6930*/  F2FP.F16.E4M3.UNPACK_B R2, R49.H1 ;  /* 0x00000031ff02723e */ /* 0x000fe400030006ff */
[----:B------:R-:W-:Y:S01]  /*6940*/  F2FP.F16.E4M3.UNPACK_B R3, R48.H1 ;  /* 0x00000030ff03723e */ /* 0x000fe200030006ff */
[----:B------:R-:W-:-:S06]  /*6950*/  IMAD.MOV.U32 R48, RZ, RZ, R4 ;  /* 0x000000ffff307224 */ /* 0x000fcc00078e0004 */
[----:B------:R-:W-:Y:S01]  /*6960*/  HMMA.16816.F32 R40, R8, R2, R40 ;  /* 0x000000020828723c */ /* 0x000fe20000001828 */
[----:B------:R-:W2:Y:S01]  /*6970*/  LDSM.16.M88.4 R8, [R115+UR7+0x11800] ;  /* 0x011800077308783b */ /* 0x000ea20008000200 */
[----:B------:R-:W-:Y:S01]  /*6980*/  IMAD.MOV.U32 R49, RZ, RZ, R6 ;  /* 0x000000ffff317224 */ /* 0x000fe200078e0006 */
[----:B0-----:R-:W-:Y:S01]  /*6990*/  F2FP.F16.E4M3.UNPACK_B R2, R28 ;  /* 0x0000001cff02723e */ /* 0x001fe200020006ff */
[----:B------:R-:W-:Y:S01]  /*69a0*/  IMAD.MOV.U32 R50, RZ, RZ, R12 ;  /* 0x000000ffff327224 */ /* 0x000fe200078e000c */
[----:B------:R-:W-:Y:S01]  /*69b0*/  F2FP.F16.E4M3.UNPACK_B R3, R29 ;  /* 0x0000001dff03723e */ /* 0x000fe200020006ff */
[----:B------:R-:W-:-:S07]  /*69c0*/  IMAD.MOV.U32 R51, RZ, RZ, R14 ;  /* 0x000000ffff337224 */ /* 0x000fce00078e000e */
[----:B------:R-:W-:Y:S01]  /*69d0*/  HMMA.16816.F32 R52, R48, R2, R72 ;  /* 0x000000023034723c */ /* 0x000fe20000001848 */
[----:B-1----:R-:W-:Y:S02]  /*69e0*/  F2FP.F16.E4M3.UNPACK_B R2, R16 ;  /* 0x00000010ff02723e */ /* 0x002fe400020006ff */
        /* <DEDUP_REMOVED lines=10> */
[----:B--2---:R-:W-:Y:S01]  /*6a90*/  F2FP.F16.E4M3.UNPACK_B R2, R8 ;  /* 0x00000008ff02723e */ /* 0x004fe200020006ff */
[----:B------:R-:W-:Y:S01]  /*6aa0*/  IMAD.MOV.U32 R56, RZ, RZ, R4 ;  /* 0x000000ffff387224 */ /* 0x000fe200078e0004 */
[----:B------:R-:W-:Y:S01]  /*6ab0*/  F2FP.F16.E4M3.UNPACK_B R3, R9 ;  /* 0x00000009ff03723e */ /* 0x000fe200020006ff */
[----:B------:R-:W-:Y:S02]  /*6ac0*/  IMAD.MOV.U32 R57, RZ, RZ, R6 ;  /* 0x000000ffff397224 */ /* 0x000fe400078e0006 */
[----:B------:R-:W-:Y:S02]  /*6ad0*/  IMAD.MOV.U32 R58, RZ, RZ, R12 ;  /* 0x000000ffff3a7224 */ /* 0x000fe400078e000c */
[----:B------:R-:W-:-:S07]  /*6ae0*/  IMAD.MOV.U32 R59, RZ, RZ, R14 ;  /* 0x000000ffff3b7224 */ /* 0x000fce00078e000e */
        /* <DEDUP_REMOVED lines=9> */
[----:B------:R-:W-:Y:S01]  /*6b80*/  F2FP.F16.E4M3.UNPACK_B R3, R9.H1 ;  /* 0x00000009ff03723e */ /* 0x000fe200030006ff */
[----:B------:R-:W-:-:S06]  /*6b90*/  IMAD.MOV.U32 R80, RZ, RZ, R4 ;  /* 0x000000ffff507224 */ /* 0x000fcc00078e0004 */
[----:B------:R-:W-:Y:S01]  /*6ba0*/  HMMA.16816.F32 R60, R56, R2, R60 ;  /* 0x00000002383c723c */ /* 0x000fe2000000183c */
[----:B------:R-:W1:Y:S01]  /*6bb0*/  LDSM.16.M88.4 R56, [R115+UR7+0x12000] ;  /* 0x012000077338783b */ /* 0x000e620008000200 */
[----:B0-----:R-:W-:Y:S01]  /*6bc0*/  F2FP.F16.E4M3.UNPACK_B R2, R48 ;  /* 0x00000030ff02723e */ /* 0x001fe200020006ff */
[----:B------:R-:W-:Y:S01]  /*6bd0*/  IMAD.MOV.U32 R81, RZ, RZ, R6 ;  /* 0x000000ffff517224 */ /* 0x000fe200078e0006 */
[----:B------:R-:W-:Y:S01]  /*6be0*/  F2FP.F16.E4M3.UNPACK_B R3, R49 ;  /* 0x00000031ff03723e */ /* 0x000fe200020006ff */
        /* <DEDUP_REMOVED lines=9> */
[----:B------:R-:W-:-:S11]  /*6c80*/  IMAD.MOV.U32 R87, RZ, RZ, R15 ;  /* 0x000000ffff577224 */ /* 0x000fd600078e000f */
[----:B------:R-:W-:Y:S01]  /*6c90*/  HMMA.16816.F32 R88, R84, R2, R100 ;  /* 0x000000025458723c */ /* 0x000fe20000001864 */
[----:B------:R-:W-:Y:S02]  /*6ca0*/  IMAD.MOV.U32 R84, RZ, RZ, R4 ;  /* 0x000000ffff547224 */ /* 0x000fe400078e0004 */
[----:B------:R-:W-:Y:S02]  /*6cb0*/  IMAD.MOV.U32 R85, RZ, RZ, R6 ;  /* 0x000000ffff557224 */ /* 0x000fe400078e0006 */
[----:B------:R-:W-:Y:S01]  /*6cc0*/  IMAD.MOV.U32 R86, RZ, RZ, R12 ;  /* 0x000000ffff567224 */ /* 0x000fe200078e000c */
[----:B-1----:R-:W-:Y:S01]  /*6cd0*/  F2FP.F16.E4M3.UNPACK_B R2, R56 ;  /* 0x00000038ff02723e */ /* 0x002fe200020006ff */
[----:B------:R-:W-:Y:S01]  /*6ce0*/  IMAD.MOV.U32 R87, RZ, RZ, R14 ;  /* 0x000000ffff577224 */ /* 0x000fe200078e000e */
[----:B------:R-:W-:-:S07]  /*6cf0*/  F2FP.F16.E4M3.UNPACK_B R3, R57 ;  /* 0x00000039ff03723e */ /* 0x000fce00020006ff */
[----:B------:R-:W-:Y:S01]  /*6d00*/  HMMA.16816.F32 R84, R84, R2, R68 ;  /* 0x000000025454723c */ /* 0x000fe20000001844 */
[----:B------:R-:W-:Y:S02]  /*6d10*/  IMAD.MOV.U32 R68, RZ, RZ, R4 ;  /* 0x000000ffff447224 */ /* 0x000fe400078e0004 */
[----:B------:R-:W-:Y:S01]  /*6d20*/  IMAD.MOV.U32 R69, RZ, RZ, R6 ;  /* 0x000000ffff457224 */ /* 0x000fe200078e0006 */
[----:B0-----:R-:W-:Y:S01]  /*6d30*/  F2FP.F16.E4M3.UNPACK_B R2, R80 ;  /* 0x00000050ff02723e */ /* 0x001fe200020006ff */
[----:B------:R-:W-:Y:S01]  /*6d40*/  IMAD.MOV.U32 R70, RZ, RZ, R12 ;  /* 0x000000ffff467224 */ /* 0x000fe200078e000c */
[----:B------:R-:W-:Y:S01]  /*6d50*/  F2FP.F16.E4M3.UNPACK_B R3, R81 ;  /* 0x00000051ff03723e */ /* 0x000fe200020006ff */
[----:B------:R-:W-:Y:S01]  /*6d60*/  IMAD.MOV.U32 R71, RZ, RZ, R14 ;  /* 0x000000ffff477224 */ /* 0x000fe200078e000e */
[----:B------:R-:W-:Y:S01]  /*6d70*/  STL [R1+0x484], R19 ;  /* 0x0004841301007387 */ /* 0x000fe20000100800 */
[----:B------:R-:W-:Y:S02]  /*6d80*/  IMAD.MOV.U32 R8, RZ, RZ, R89 ;  /* 0x000000ffff087224 */ /* 0x000fe400078e0059 */
[----:B------:R-:W-:Y:S01]  /*6d90*/  IMAD.MOV.U32 R119, RZ, RZ, R90 ;  /* 0x000000ffff777224 */ /* 0x000fe200078e005a */
[----:B------:R0:W-:Y:S01]  /*6da0*/  STL [R1+0x6c], R91 ;  /* 0x00006c5b01007387 */ /* 0x0001e20000100800 */
[----:B------:R-:W-:Y:S01]  /*6db0*/  IMAD.MOV.U32 R118, RZ, RZ, R88 ;  /* 0x000000ffff767224 */ /* 0x000fe200078e0058 */
[----:B------:R-:W-:Y:S01]  /*6dc0*/  HMMA.16816.F32 R108, R68, R2, R108 ;  /* 0x00000002446c723c */ /* 0x000fe2000000186c */
[----:B------:R-:W-:Y:S01]  /*6dd0*/  F2FP.F16.E4M3.UNPACK_B R2, R56.H1 ;  /* 0x00000038ff02723e */ /* 0x000fe200030006ff */
[----:B------:R-:W-:Y:S01]  /*6de0*/  IMAD.MOV.U32 R88, RZ, RZ, R5 ;  /* 0x000000ffff587224 */ /* 0x000fe200078e0005 */
[----:B------:R-:W-:Y:S01]  /*6df0*/  F2FP.F16.E4M3.UNPACK_B R3, R57.H1 ;  /* 0x00000039ff03723e */ /* 0x000fe200030006ff */
[----:B------:R-:W-:Y:S01]  /*6e00*/  IMAD.MOV.U32 R89, RZ, RZ, R7 ;  /* 0x000000ffff597224 */ /* 0x000fe200078e0007 */
[----:B------:R-:W2:Y:S01]  /*6e10*/  LDL.LU R48, [R1+0x48] ;  /* 0x0000480001307983 */ /* 0x000ea20000300800 */
[----:B------:R-:W-:-:S02]  /*6e20*/  IMAD.MOV.U32 R90, RZ, RZ, R13 ;  /* 0x000000ffff5a7224 */ /* 0x000fc400078e000d */
[----:B0-----:R-:W-:Y:S01]  /*6e30*/  IMAD.MOV.U32 R91, RZ, RZ, R15 ;  /* 0x000000ffff5b7224 */ /* 0x001fe200078e000f */
[----:B------:R-:W3:Y:S04]  /*6e40*/  LDL.LU R9, [R1+0x4c] ;  /* 0x00004c0001097983 */ /* 0x000ee80000300800 */
[----:B------:R-:W0:Y:S02]  /*6e50*/  LDSM.16.M88.4 R68, [R115+UR7+0x12800] ;  /* 0x012800077344783b */ /* 0x000e240008000200 */
[----:B------:R-:W-:Y:S01]  /*6e60*/  HMMA.16816.F32 R96, R88, R2, R84 ;  /* 0x000000025860723c */ /* 0x000fe20000001854 */
[----:B------:R-:W-:Y:S01]  /*6e70*/  F2FP.F16.E4M3.UNPACK_B R2, R80.H1 ;  /* 0x00000050ff02723e */ /* 0x000fe200030006ff */
[----:B------:R-:W-:Y:S02]  /*6e80*/  IMAD.MOV.U32 R80, RZ, RZ, R8 ;  /* 0x000000ffff507224 */ /* 0x000fe400078e0008 */
[----:B------:R-:W4:Y:S01]  /*6e90*/  LDL.LU R8, [R1+0x38] ;  /* 0x0000380001087983 */ /* 0x000f220000300800 */
[----:B------:R-:W-:Y:S01]  /*6ea0*/  F2FP.F16.E4M3.UNPACK_B R3, R81.H1 ;  /* 0x00000051ff03723e */ /* 0x000fe200030006ff */
[----:B------:R-:W-:-:S02]  /*6eb0*/  IMAD.MOV.U32 R84, RZ, RZ, R5 ;  /* 0x000000ffff547224 */ /* 0x000fc400078e0005 */
[----:B------:R-:W-:Y:S02]  /*6ec0*/  IMAD.MOV.U32 R85, RZ, RZ, R7 ;  /* 0x000000ffff557224 */ /* 0x000fe400078e0007 */
[----:B------:R-:W-:Y:S02]  /*6ed0*/  IMAD.MOV.U32 R86, RZ, RZ, R13 ;  /* 0x000000ffff567224 */ /* 0x000fe400078e000d */
[----:B------:R-:W-:-:S07]  /*6ee0*/  IMAD.MOV.U32 R87, RZ, RZ, R15 ;  /* 0x000000ffff577224 */ /* 0x000fce00078e000f */
[----:B------:R-:W-:Y:S01]  /*6ef0*/  HMMA.16816.F32 R88, R84, R2, R108 ;  /* 0x000000025458723c */ /* 0x000fe2000000186c */
[----:B------:R-:W-:Y:S02]  /*6f00*/  IMAD.MOV.U32 R84, RZ, RZ, R4 ;  /* 0x000000ffff547224 */ /* 0x000fe400078e0004 */
[----:B------:R-:W-:Y:S02]  /*6f10*/  IMAD.MOV.U32 R85, RZ, RZ, R6 ;  /* 0x000000ffff557224 */ /* 0x000fe400078e0006 */
[----:B------:R-:W-:Y:S02]  /*6f20*/  IMAD.MOV.U32 R86, RZ, RZ, R12 ;  /* 0x000000ffff567224 */ /* 0x000fe400078e000c */
[----:B------:R-:W-:Y:S02]  /*6f30*/  IMAD.MOV.U32 R87, RZ, RZ, R14 ;  /* 0x000000ffff577224 */ /* 0x000fe400078e000e */
[----:B------:R-:W-:Y:S02]  /*6f40*/  IMAD.MOV.U32 R19, RZ, RZ, R96 ;  /* 0x000000ffff137224 */ /* 0x000fe400078e0060 */
[----:B------:R-:W-:-:S08]  /*6f50*/  IMAD.MOV.U32 R57, RZ, RZ, R97 ;  /* 0x000000ffff397224 */ /* 0x000fd000078e0061 */
[----:B------:R-:W-:Y:S01]  /*6f60*/  IMAD.MOV.U32 R117, RZ, RZ, R89 ;  /* 0x000000ffff757224 */ /* 0x000fe200078e0059 */
[----:B0-----:R-:W-:Y:S01]  /*6f70*/  F2FP.F16.E4M3.UNPACK_B R2, R68 ;  /* 0x00000044ff02723e */ /* 0x001fe200020006ff */
[----:B------:R-:W-:Y:S01]  /*6f80*/  IMAD.MOV.U32 R116, RZ, RZ, R90 ;  /* 0x000000ffff747224 */ /* 0x000fe200078e005a */
[----:B------:R-:W-:Y:S01]  /*6f90*/  F2FP.F16.E4M3.UNPACK_B R3, R69 ;  /* 0x00000045ff03723e */ /* 0x000fe200020006ff */
[----:B------:R-:W-:Y:S02]  /*6fa0*/  IMAD.MOV.U32 R29, RZ, RZ, R91 ;  /* 0x000000ffff1d7224 */ /* 0x000fe400078e005b */
[----:B------:R-:W-:Y:S02]  /*6fb0*/  IMAD.MOV.U32 R28, RZ, RZ, R88 ;  /* 0x000000ffff1c7224 */ /* 0x000fe400078e0058 */
[----:B------:R-:W0:Y:S01]  /*6fc0*/  LDSM.16.M88.4 R88, [R115+UR7+0x12c00] ;  /* 0x012c00077358783b */ /* 0x000e220008000200 */
[----:B------:R-:W-:Y:S02]  /*6fd0*/  IMAD.MOV.U32 R56, RZ, RZ, R98 ;  /* 0x000000ffff387224 */ /* 0x000fe400078e0062 */
[----:B------:R-:W-:-:S02]  /*6fe0*/  IMAD.MOV.U32 R49, RZ, RZ, R99 ;  /* 0x000000ffff317224 */ /* 0x000fc400078e0063 */
[----:B------:R-:W-:Y:S01]  /*6ff0*/  HMMA.16816.F32 R96, R84, R2, R92 ;  /* 0x000000025460723c */ /* 0x000fe2000000185c */
[----:B------:R-:W1:Y:S04]  /*7000*/  LDSM.16.M88.4 R84, [R115+UR7+0x13000] ;  /* 0x013000077354783b */ /* 0x000e680008000200 */
[----:B------:R-:W5:Y:S01]  /*7010*/  LDSM.16.M88.4 R92, [R115+UR7+0x13400] ;  /* 0x01340007735c783b */ /* 0x000f620008000200 */
[----:B------:R-:W-:Y:S02]  /*7020*/  IMAD.MOV.U32 R100, RZ, RZ, R4 ;  /* 0x000000ffff647224 */ /* 0x000fe400078e0004 */
[----:B------:R-:W-:Y:S02]  /*7030*/  IMAD.MOV.U32 R101, RZ, RZ, R6 ;  /* 0x000000ffff657224 */ /* 0x000fe400078e0006 */
[----:B------:R-:W-:-:S02]  /*7040*/  IMAD.MOV.U32 R102, RZ, RZ, R12 ;  /* 0x000000ffff667224 */ /* 0x000fc400078e000c */
[----:B------:R-:W-:Y:S01]  /*7050*/  IMAD.MOV.U32 R103, RZ, RZ, R14 ;  /* 0x000000ffff677224 */ /* 0x000fe200078e000e */
[----:B0-----:R-:W-:Y:S02]  /*7060*/  F2FP.F16.E4M3.UNPACK_B R2, R88 ;  /* 0x00000058ff02723e */ /* 0x001fe400020006ff */
[----:B------:R-:W-:-:S07]  /*7070*/  F2FP.F16.E4M3.UNPACK_B R3, R89 ;  /* 0x00000059ff03723e */ /* 0x000fce00020006ff */
[----:B------:R-:W-:Y:S01]  /*7080*/  HMMA.16816.F32 R76, R100, R2, R76 ;  /* 0x00000002644c723c */ /* 0x000fe2000000184c */
[----:B-1----:R-:W-:Y:S02]  /*7090*/  F2FP.F16.E4M3.UNPACK_B R2, R84 ;  /* 0x00000054ff02723e */ /* 0x002fe400020006ff */
[----:B------:R-:W-:-:S07]  /*70a0*/  F2FP.F16.E4M3.UNPACK_B R3, R85 ;  /* 0x00000055ff03723e */ /* 0x000fce00020006ff */
[----:B------:R-:W-:Y:S01]  /*70b0*/  HMMA.16816.F32 R20, R100, R2, R20 ;  /* 0x000000026414723c */ /* 0x000fe20000001814 */
[----:B-----5:R-:W-:Y:S02]  /*70c0*/  F2FP.F16.E4M3.UNPACK_B R2, R92 ;  /* 0x0000005cff02723e */ /* 0x020fe400020006ff */
[----:B------:R-:W-:-:S07]  /*70d0*/  F2FP.F16.E4M3.UNPACK_B R3, R93 ;  /* 0x0000005dff03723e */ /* 0x000fce00020006ff */
[----:B------:R-:W-:Y:S01]  /*70e0*/  HMMA.16816.F32 R100, R100, R2, R24 ;  /* 0x000000026464723c */ /* 0x000fe20000001818 */
[----:B------:R-:W0:Y:S01]  /*70f0*/  LDSM.16.M88.4 R24, [R115+UR7+0x13800] ;  /* 0x013800077318783b */ /* 0x000e220008000200 */
[----:B------:R-:W-:Y:S02]  /*7100*/  IMAD.MOV.U32 R113, RZ, RZ, R104 ;  /* 0x000000ffff717224 */ /* 0x000fe400078e0068 */
[----:B------:R-:W-:Y:S02]  /*7110*/  IMAD.MOV.U32 R104, RZ, RZ, R4 ;  /* 0x000000ffff687224 */ /* 0x000fe400078e0004 */
[----:B------:R-:W-:Y:S02]  /*7120*/  IMAD.MOV.U32 R105, RZ, RZ, R6 ;  /* 0x000000ffff697224 */ /* 0x000fe400078e0006 */
[----:B------:R-:W-:Y:S02]  /*7130*/  IMAD.MOV.U32 R106, RZ, RZ, R12 ;  /* 0x000000ffff6a7224 */ /* 0x000fe400078e000c */
[----:B------:R-:W-:Y:S01]  /*7140*/  IMAD.MOV.U32 R107, RZ, RZ, R14 ;  /* 0x000000ffff6b7224 */ /* 0x000fe200078e000e */
[----:B0-----:R-:W-:-:S02]  /*7150*/  F2FP.F16.E4M3.UNPACK_B R2, R24 ;  /* 0x00000018ff02723e */ /* 0x001fc400020006ff */
[----:B------:R-:W-:-:S07]  /*7160*/  F2FP.F16.E4M3.UNPACK_B R3, R25 ;  /* 0x00000019ff03723e */ /* 0x000fce00020006ff */
[----:B------:R-:W-:Y:S01]  /*7170*/  HMMA.16816.F32 R64, R104, R2, R64 ;  /* 0x000000026840723c */ /* 0x000fe20000001840 */
[----:B------:R-:W0:Y:S01]  /*7180*/  LDSM.16.M88.4 R104, [R115+UR7+0x13c00] ;  /* 0x013c00077368783b */ /* 0x000e220008000200 */
[----:B------:R-:W-:Y:S02]  /*7190*/  IMAD.MOV.U32 R108, RZ, RZ, R4 ;  /* 0x000000ffff6c7224 */ /* 0x000fe400078e0004 */
[----:B------:R-:W-:Y:S02]  /*71a0*/  IMAD.MOV.U32 R109, RZ, RZ, R6 ;  /* 0x000000ffff6d7224 */ /* 0x000fe400078e0006 */
[----:B------:R-:W-:Y:S02]  /*71b0*/  IMAD.MOV.U32 R110, RZ, RZ, R12 ;  /* 0x000000ffff6e7224 */ /* 0x000fe400078e000c */
[----:B------:R-:W-:Y:S01]  /*71c0*/  IMAD.MOV.U32 R111, RZ, RZ, R14 ;  /* 0x000000ffff6f7224 */ /* 0x000fe200078e000e */
[----:B0-----:R-:W-:Y:S02]  /*71d0*/  F2FP.F16.E4M3.UNPACK_B R2, R104 ;  /* 0x00000068ff02723e */ /* 0x001fe400020006ff */
        /* <DEDUP_REMOVED lines=17> */
[----:B------:R-:W-:Y:S02]  /*72f0*/  IMAD.MOV.U32 R16, RZ, RZ, R113 ;  /* 0x000000ffff107224 */ /* 0x000fe400078e0071 */
[----:B------:R-:W-:-:S04]  /*7300*/  IMAD.MOV.U32 R17, RZ, RZ, R114 ;  /* 0x000000ffff117224 */ /* 0x000fc800078e0072 */
[----:B------:R-:W-:Y:S01]  /*7310*/  HMMA.16816.F32 R108, R108, R2, R100 ;  /* 0x000000026c6c723c */ /* 0x000fe20000001864 */
[----:B------:R-:W0:Y:S04]  /*7320*/  LDSM.16.MT88.4 R100, [R112+0xc000] ;  /* 0x00c000007064783b */ /* 0x000e280000004200 */
[----:B------:R-:W1:Y:S01]  /*7330*/  LDSM.16.MT88.4 R112, [R112+0xe000] ;  /* 0x00e000007070783b */ /* 0x000e620000004200 */
[----:B------:R-:W-:Y:S01]  /*7340*/  IMAD.MOV.U32 R81, RZ, RZ, R80 ;  /* 0x000000ffff517224 */ /* 0x000fe200078e0050 */
[----:B------:R-:W-:Y:S01]  /*7350*/  F2FP.F16.E4M3.UNPACK_B R2, R24.H1 ;  /* 0x00000018ff02723e */ /* 0x000fe200030006ff */
[----:B------:R-:W-:Y:S01]  /*7360*/  IMAD.MOV.U32 R80, RZ, RZ, R119 ;  /* 0x000000ffff507224 */ /* 0x000fe200078e0077 */
[----:B------:R-:W-:Y:S01]  /*7370*/  F2FP.F16.E4M3.UNPACK_B R3, R25.H1 ;  /* 0x00000019ff03723e */ /* 0x000fe200030006ff */
        /* <DEDUP_REMOVED lines=9> */
[----:B------:R-:W-:Y:S01]  /*7410*/  IMAD.MOV.U32 R6, RZ, RZ, R13 ;  /* 0x000000ffff067224 */ /* 0x000fe200078e000d */
[----:B------:R-:W-:Y:S01]  /*7420*/  HMMA.16816.F32 R64, R116, R2, R64 ;  /* 0x000000027440723c */ /* 0x000fe20000001840 */
[----:B------:R-:W-:Y:S01]  /*7430*/  IMAD.MOV.U32 R7, RZ, RZ, R15 ;  /* 0x000000ffff077224 */ /* 0x000fe200078e000f */
[----:B------:R-:W-:Y:S01]  /*7440*/  F2FP.F16.E4M3.UNPACK_B R2, R104.H1 ;  /* 0x00000068ff02723e */ /* 0x000fe200030006ff */
[----:B------:R-:W-:Y:S01]  /*7450*/  IMAD.MOV.U32 R88, RZ, RZ, R28 ;  /* 0x000000ffff587224 */ /* 0x000fe200078e001c */
[----:B------:R-:W-:Y:S01]  /*7460*/  F2FP.F16.E4M3.UNPACK_B R3, R105.H1 ;  /* 0x00000069ff03723e */ /* 0x000fe200030006ff */
[----:B------:R-:W5:Y:S06]  /*7470*/  LDL.LU R15, [R1+0x6c] ;  /* 0x00006c00010f7983 */ /* 0x000f6c0000300800 */
[----:B------:R-:W-:Y:S01]  /*7480*/  HMMA.16816.F32 R120, R4, R2, R120 ;  /* 0x000000020478723c */ /* 0x000fe20000001878 */
[----:B--2---:R-:W-:Y:S01]  /*7490*/  F2FP.F16.E4M3.UNPACK_B R2, R48 ;  /* 0x00000030ff02723e */ /* 0x004fe200020006ff */
[----:B0-----:R-:W-:Y:S01]  /*74a0*/  IMAD.MOV.U32 R4, RZ, RZ, R100 ;  /* 0x000000ffff047224 */ /* 0x001fe200078e0064 */
[----:B---3--:R-:W-:Y:S01]  /*74b0*/  F2FP.F16.E4M3.UNPACK_B R3, R9 ;  /* 0x00000009ff03723e */ /* 0x008fe200020006ff */
[----:B------:R-:W-:-:S02]  /*74c0*/  IMAD.MOV.U32 R5, RZ, RZ, R102 ;  /* 0x000000ffff057224 */ /* 0x000fc400078e0066 */
[----:B-1----:R-:W-:Y:S02]  /*74d0*/  IMAD.MOV.U32 R6, RZ, RZ, R112 ;  /* 0x000000ffff067224 */ /* 0x002fe400078e0070 */
[----:B------:R-:W-:-:S07]  /*74e0*/  IMAD.MOV.U32 R7, RZ, RZ, R114 ;  /* 0x000000ffff077224 */ /* 0x000fce00078e0072 */
[----:B------:R-:W-:Y:S01]  /*74f0*/  HMMA.16816.F32 R32, R4, R2, R32 ;  /* 0x000000020420723c */ /* 0x000fe20000001820 */
[----:B----4-:R-:W-:Y:S02]  /*7500*/  F2FP.F16.E4M3.UNPACK_B R2, R8 ;  /* 0x00000008ff02723e */ /* 0x010fe400020006ff */
[----:B------:R-:W-:-:S07]  /*7510*/  F2FP.F16.E4M3.UNPACK_B R3, R124 ;  /* 0x0000007cff03723e */ /* 0x000fce00020006ff */
[----:B------:R-:W-:Y:S01]  /*7520*/  HMMA.16816.F32 R44, R4, R2, R44 ;  /* 0x00000002042c723c */ /* 0x000fe2000000182c */
[----:B------:R-:W-:Y:S02]  /*7530*/  F2FP.F16.E4M3.UNPACK_B R2, R17 ;  /* 0x00000011ff02723e */ /* 0x000fe400020006ff */
[----:B------:R-:W-:-:S07]  /*7540*/  F2FP.F16.E4M3.UNPACK_B R3, R16 ;  /* 0x00000010ff03723e */ /* 0x000fce00020006ff */
[----:B------:R-:W-:Y:S01]  /*7550*/  HMMA.16816.F32 R36, R4, R2, R36 ;  /* 0x000000020424723c */ /* 0x000fe20000001824 */
[----:B------:R-:W-:Y:S02]  /*7560*/  F2FP.F16.E4M3.UNPACK_B R2, R125 ;  /* 0x0000007dff02723e */ /* 0x000fe400020006ff */
[----:B------:R-:W-:-:S07]  /*7570*/  F2FP.F16.E4M3.UNPACK_B R3, R0 ;  /* 0x00000000ff03723e */ /* 0x000fce00020006ff */
[----:B------:R-:W-:-:S15]  /*7580*/  HMMA.16816.F32 R40, R4, R2, R40 ;  /* 0x000000020428723c */ /* 0x000fde0000001828 */
[----:B------:R-:W-:-:S04]  /*7590*/  NOP ;  /* 0x0000000000007918 */ /* 0x000fc80000000000 */
[----:B------:R-:W-:Y:S02]  /*75a0*/  IMAD.MOV.U32 R28, RZ, RZ, R40 ;  /* 0x000000ffff1c7224 */ /* 0x000fe400078e0028 */
[----:B------:R-:W-:Y:S02]  /*75b0*/  IMAD.MOV.U32 R40, RZ, RZ, R19 ;  /* 0x000000ffff287224 */ /* 0x000fe400078e0013 */
[----:B------:R-:W2:Y:S01]  /*75c0*/  LDL.LU R19, [R1+0x484] ;  /* 0x0004840001137983 */ /* 0x000ea20000300800 */
[----:B------:R-:W-:Y:S02]  /*75d0*/  F2FP.F16.E4M3.UNPACK_B R2, R30 ;  /* 0x0000001eff02723e */ /* 0x000fe400020006ff */
[----:B------:R-:W-:-:S07]  /*75e0*/  F2FP.F16.E4M3.UNPACK_B R3, R31 ;  /* 0x0000001fff03723e */ /* 0x000fce00020006ff */
[----:B------:R-:W-:Y:S01]  /*75f0*/  HMMA.16816.F32 R52, R4, R2, R52 ;  /* 0x000000020434723c */ /* 0x000fe20000001834 */
[----:B------:R-:W-:Y:S01]  /*7600*/  F2FP.F16.E4M3.UNPACK_B R2, R18 ;  /* 0x00000012ff02723e */ /* 0x000fe200020006ff */
        /* <DEDUP_REMOVED lines=12> */
[----:B------:R-:W-:Y:S01]  /*76d0*/  IMAD.MOV.U32 R118, RZ, RZ, R68 ;  /* 0x000000ffff767224 */ /* 0x000fe200078e0044 */
[----:B------:R0:W-:Y:S02]  /*76e0*/  STL.64 [R1+0x478], R30 ;  /* 0x0004781e01007387 */ /* 0x0001e40000100a00 */
[----:B0-----:R-:W-:Y:S02]  /*76f0*/  IMAD.MOV.U32 R30, RZ, RZ, R25 ;  /* 0x000000ffff1e7224 */ /* 0x001fe400078e0019 */
[----:B------:R-:W-:Y:S01]  /*7700*/  IMAD.MOV.U32 R31, RZ, RZ, R24 ;  /* 0x000000ffff1f7224 */ /* 0x000fe200078e0018 */
[----:B--2---:R-:W-:-:S07]  /*7710*/  F2FP.F16.E4M3.UNPACK_B R3, R19 ;  /* 0x00000013ff03723e */ /* 0x004fce00020006ff */
[----:B------:R-:W-:Y:S01]  /*7720*/  HMMA.16816.F32 R72, R4, R2, R72 ;  /* 0x000000020448723c */ /* 0x000fe20000001848 */
[----:B------:R-:W-:Y:S02]  /*7730*/  F2FP.F16.E4M3.UNPACK_B R2, R10 ;  /* 0x0000000aff02723e */ /* 0x000fe400020006ff */
[----:B------:R-:W-:-:S07]  /*7740*/  F2FP.F16.E4M3.UNPACK_B R3, R11 ;  /* 0x0000000bff03723e */ /* 0x000fce00020006ff */
[----:B------:R-:W-:Y:S01]  /*7750*/  HMMA.16816.F32 R60, R4, R2, R60 ;  /* 0x00000002043c723c */ /* 0x000fe2000000183c */
[----:B------:R-:W-:Y:S02]  /*7760*/  F2FP.F16.E4M3.UNPACK_B R2, R50 ;  /* 0x00000032ff02723e */ /* 0x000fe400020006ff */
[----:B------:R-:W-:-:S07]  /*7770*/  F2FP.F16.E4M3.UNPACK_B R3, R51 ;  /* 0x00000033ff03723e */ /* 0x000fce00020006ff */
[----:B-----5:R-:W-:Y:S01]  /*7780*/  HMMA.16816.F32 R12, R4, R2, R12 ;  /* 0x00000002040c723c */ /* 0x020fe2000000180c */
[----:B------:R-:W-:Y:S02]  /*7790*/  F2FP.F16.E4M3.UNPACK_B R2, R58 ;  /* 0x0000003aff02723e */ /* 0x000fe400020006ff */
[----:B------:R-:W-:-:S07]  /*77a0*/  F2FP.F16.E4M3.UNPACK_B R3, R59 ;  /* 0x0000003bff03723e */ /* 0x000fce00020006ff */
[----:B------:R-:W-:Y:S01]  /*77b0*/  HMMA.16816.F32 R40, R4, R2, R40 ;  /* 0x000000020428723c */ /* 0x000fe20000001828 */
[----:B------:R-:W-:Y:S02]  /*77c0*/  F2FP.F16.E4M3.UNPACK_B R2, R82 ;  /* 0x00000052ff02723e */ /* 0x000fe400020006ff */
[----:B------:R-:W-:-:S07]  /*77d0*/  F2FP.F16.E4M3.UNPACK_B R3, R83 ;  /* 0x00000053ff03723e */ /* 0x000fce00020006ff */
[----:B------:R-:W-:Y:S01]  /*77e0*/  HMMA.16816.F32 R4, R4, R2, R116 ;  /* 0x000000020404723c */ /* 0x000fe20000001874 */
[----:B------:R-:W-:Y:S01]  /*77f0*/  F2FP.F16.E4M3.UNPACK_B R2, R70 ;  /* 0x00000046ff02723e */ /* 0x000fe200020006ff */
[----:B------:R-:W-:Y:S01]  /*7800*/  IMAD.MOV.U32 R116, RZ, RZ, R100 ;  /* 0x000000ffff747224 */ /* 0x000fe200078e0064 */
[----:B------:R-:W-:Y:S01]  /*7810*/  F2FP.F16.E4M3.UNPACK_B R3, R71 ;  /* 0x00000047ff03723e */ /* 0x000fe200020006ff */
[----:B------:R-:W-:Y:S02]  /*7820*/  IMAD.MOV.U32 R117, RZ, RZ, R102 ;  /* 0x000000ffff757224 */ /* 0x000fe400078e0066 */
[----:B------:R-:W-:Y:S02]  /*7830*/  IMAD.MOV.U32 R118, RZ, RZ, R112 ;  /* 0x000000ffff767224 */ /* 0x000fe400078e0070 */
        /* <DEDUP_REMOVED lines=23> */
[C---:B------:R-:W-:Y:S01]  /*79b0*/  HMMA.16816.F32 R32, R120.reuse, R2, R32 ;  /* 0x000000027820723c */ /* 0x040fe20000001820 */
[----:B------:R-:W-:Y:S02]  /*79c0*/  F2FP.F16.E4M3.UNPACK_B R2, R8.H1 ;  /* 0x00000008ff02723e */ /* 0x000fe400030006ff */
[----:B------:R-:W-:Y:S02]  /*79d0*/  F2FP.F16.E4M3.UNPACK_B R3, R124.H1 ;  /* 0x0000007cff03723e */ /* 0x000fe400030006ff */
[----:B------:R-:W2:Y:S05]  /*79e0*/  LDL.LU R124, [R1+0x480] ;  /* 0x00048000017c7983 */ /* 0x000eaa0000300800 */
[----:B------:R-:W-:Y:S01]  /*79f0*/  HMMA.16816.F32 R44, R120, R2, R44 ;  /* 0x00000002782c723c */ /* 0x000fe2000000182c */
[----:B------:R-:W-:-:S02]  /*7a00*/  F2FP.F16.E4M3.UNPACK_B R2, R17.H1 ;  /* 0x00000011ff02723e */ /* 0x000fc400030006ff */
[----:B------:R-:W-:-:S07]  /*7a10*/  F2FP.F16.E4M3.UNPACK_B R3, R16.H1 ;  /* 0x00000010ff03723e */ /* 0x000fce00030006ff */
[----:B------:R-:W-:Y:S01]  /*7a20*/  HMMA.16816.F32 R36, R120, R2, R36 ;  /* 0x000000027824723c */ /* 0x000fe20000001824 */
[----:B------:R-:W-:Y:S02]  /*7a30*/  F2FP.F16.E4M3.UNPACK_B R2, R125.H1 ;  /* 0x0000007dff02723e */ /* 0x000fe400030006ff */
[----:B------:R-:W-:-:S07]  /*7a40*/  F2FP.F16.E4M3.UNPACK_B R3, R0.H1 ;  /* 0x00000000ff03723e */ /* 0x000fce00030006ff */
[----:B------:R-:W-:Y:S01]  /*7a50*/  HMMA.16816.F32 R120, R120, R2, R28 ;  /* 0x000000027878723c */ /* 0x000fe2000000181c */
[----:B------:R-:W3:Y:S04]  /*7a60*/  LDL.LU.64 R30, [R1+0x478] ;  /* 0x00047800011e7983 */ /* 0x000ee80000300a00 */
[----:B------:R-:W4:Y:S01]  /*7a70*/  LDL R48, [R1+0x80] ;  /* 0x0000800001307983 */ /* 0x000f220000100800 */
[----:B------:R-:W-:Y:S02]  /*7a80*/  IMAD.MOV.U32 R28, RZ, RZ, R101 ;  /* 0x000000ffff1c7224 */ /* 0x000fe400078e0065 */
[----:B------:R-:W-:Y:S01]  /*7a90*/  IMAD.MOV.U32 R29, RZ, RZ, R103 ;  /* 0x000000ffff1d7224 */ /* 0x000fe200078e0067 */
[----:B------:R-:W5:Y:S01]  /*7aa0*/  LDL R49, [R1+0x2dc] ;  /* 0x0002dc0001317983 */ /* 0x000f620000100800 */
[----:B------:R-:W-:-:S02]  /*7ab0*/  IMAD.MOV.U32 R16, RZ, RZ, R101 ;  /* 0x000000ffff107224 */ /* 0x000fc400078e0065 */
[----:B------:R-:W-:Y:S02]  /*7ac0*/  IMAD.MOV.U32 R17, RZ, RZ, R103 ;  /* 0x000000ffff117224 */ /* 0x000fe400078e0067 */
[----:B------:R-:W-:Y:S02]  /*7ad0*/  IMAD.MOV.U32 R8, RZ, RZ, R101 ;  /* 0x000000ffff087224 */ /* 0x000fe400078e0065 */
[----:B------:R-:W-:Y:S02]  /*7ae0*/  IMAD.MOV.U32 R9, RZ, RZ, R103 ;  /* 0x000000ffff097224 */ /* 0x000fe400078e0067 */
[----:B--2---:R-:W-:-:S05]  /*7af0*/  IMAD.SHL.U32 R0, R124, 0x2, RZ ;  /* 0x000000027c007824 */ /* 0x004fca00078e00ff */
[----:B------:R-:W-:-:S04]  /*7b00*/  LOP3.LUT R0, R0, 0x6, RZ, 0xc0, !PT ;  /* 0x0000000600007812 */ /* 0x000fc800078ec0ff */
[----:B------:R-:W-:Y:S02]  /*7b10*/  IADD3 R0, P4, PT, R0, UR5, RZ ;  /* 0x0000000500007c10 */ /* 0x000fe4000ff9e0ff */
[----:B---3--:R-:W-:Y:S01]  /*7b20*/  F2FP.F16.E4M3.UNPACK_B R2, R30.H1 ;  /* 0x0000001eff02723e */ /* 0x008fe200030006ff */
[----:B------:R-:W-:Y:S01]  /*7b30*/  IMAD.MOV.U32 R30, RZ, RZ, R113 ;  /* 0x000000ffff1e7224 */ /* 0x000fe200078e0071 */
[----:B------:R-:W-:Y:S01]  /*7b40*/  F2FP.F16.E4M3.UNPACK_B R3, R31.H1 ;  /* 0x0000001fff03723e */ /* 0x000fe200030006ff */
[----:B------:R-:W-:-:S07]  /*7b50*/  IMAD.MOV.U32 R31, RZ, RZ, R115 ;  /* 0x000000ffff1f7224 */ /* 0x000fce00078e0073 */
[----:B------:R-:W-:Y:S01]  /*7b60*/  HMMA.16816.F32 R52, R28, R2, R52 ;  /* 0x000000021c34723c */ /* 0x000fe20000001834 */
[----:B------:R-:W-:Y:S01]  /*7b70*/  F2FP.F16.E4M3.UNPACK_B R2, R18.H1 ;  /* 0x00000012ff02723e */ /* 0x000fe200030006ff */
[----:B------:R-:W-:Y:S01]  /*7b80*/  IMAD.MOV.U32 R18, RZ, RZ, R113 ;  /* 0x000000ffff127224 */ /* 0x000fe200078e0071 */
[----:B------:R-:W-:Y:S01]  /*7b90*/  F2FP.F16.E4M3.UNPACK_B R3, R19.H1 ;  /* 0x00000013ff03723e */ /* 0x000fe200030006ff */
[----:B------:R-:W-:Y:S01]  /*7ba0*/  IMAD.MOV.U32 R19, RZ, RZ, R115 ;  /* 0x000000ffff137224 */ /* 0x000fe200078e0073 */
[----:B----4-:R-:W-:Y:S01]  /*7bb0*/  LOP3.LUT R104, R48, 0x8, RZ, 0xfc, !PT ;  /* 0x0000000830687812 */ /* 0x010fe200078efcff */
[----:B------:R-:W2:Y:S04]  /*7bc0*/  LDL R30, [R1+0x2d4] ;  /* 0x0002d400011e7983 */ /* 0x000ea80000100800 */
[----:B------:R-:W3:Y:S01]  /*7bd0*/  LDL R31, [R1+0x2d0] ;  /* 0x0002d000011f7983 */ /* 0x000ee20000100800 */
[----:B------:R-:W-:Y:S01]  /*7be0*/  HMMA.16816.F32 R72, R16, R2, R72 ;  /* 0x000000021048723c */ /* 0x000fe20000001848 */
[----:B------:R-:W-:-:S02]  /*7bf0*/  LOP3.LUT R2, R0, 0x70, RZ, 0xfc, !PT ;  /* 0x0000007000027812 */ /* 0x000fc400078efcff */
[----:B------:R-:W-:Y:S01]  /*7c00*/  F2FP.F16.E4M3.UNPACK_B R18, R10.H1 ;  /* 0x0000000aff12723e */ /* 0x000fe200030006ff */
[----:B------:R-:W-:Y:S01]  /*7c10*/  IMAD.MOV.U32 R10, RZ, RZ, R113 ;  /* 0x000000ffff0a7224 */ /* 0x000fe200078e0071 */
[----:B------:R-:W-:Y:S01]  /*7c20*/  F2FP.F16.E4M3.UNPACK_B R19, R11.H1 ;  /* 0x0000000bff13723e */ /* 0x000fe200030006ff */
[----:B------:R-:W-:Y:S01]  /*7c30*/  IMAD.MOV.U32 R11, RZ, RZ, R115 ;  /* 0x000000ffff0b7224 */ /* 0x000fe200078e0073 */
[C---:B------:R-:W-:Y:S01]  /*7c40*/  ISETP.GT.U32.AND P0, PT, R2.reuse, R48, PT ;  /* 0x000000300200720c */ /* 0x040fe20003f04070 */
[----:B------:R-:W4:Y:S01]  /*7c50*/  LDL R29, [R1+0x2e4] ;  /* 0x0002e400011d7983 */ /* 0x000f220000100800 */
[----:B------:R-:W-:Y:S01]  /*7c60*/  ISETP.GT.U32.AND P3, PT, R2, R104, PT ;  /* 0x000000680200720c */ /* 0x000fe20003f64070 */
[----:B------:R-:W-:Y:S01]  /*7c70*/  IMAD.X R2, RZ, RZ, UR6, P4 ;  /* 0x00000006ff027e24 */ /* 0x000fe2000a0e06ff */
[----:B------:R-:W-:Y:S01]  /*7c80*/  LOP3.LUT R3, R0, 0x71, RZ, 0xfc, !PT ;  /* 0x0000007100037812 */ /* 0x000fe200078efcff */
[----:B------:R-:W4:Y:S01]  /*7c90*/  LDL R28, [R1+0x2d8] ;  /* 0x0002d800011c7983 */ /* 0x000f220000100800 */
[----:B------:R-:W-:Y:S01]  /*7ca0*/  HMMA.16816.F32 R60, R8, R18, R60 ;  /* 0x00000012083c723c */ /* 0x000fe2000000183c */
[----:B------:R-:W-:-:S02]  /*7cb0*/  F2FP.F16.E4M3.UNPACK_B R16, R50.H1 ;  /* 0x00000032ff10723e */ /* 0x000fc400030006ff */
[----:B------:R-:W-:Y:S02]  /*7cc0*/  ISETP.GT.U32.AND.EX P0, PT, R2, RZ, PT, P0 ;  /* 0x000000ff0200720c */ /* 0x000fe40003f04100 */
[C---:B------:R-:W-:Y:S02]  /*7cd0*/  ISETP.GT.U32.AND P2, PT, R3.reuse, R104, PT ;  /* 0x000000680300720c */ /* 0x040fe40003f44070 */
[----:B------:R-:W-:Y:S02]  /*7ce0*/  F2FP.F16.E4M3.UNPACK_B R17, R51.H1 ;  /* 0x00000033ff11723e */ /* 0x000fe400030006ff */
[----:B------:R-:W-:Y:S02]  /*7cf0*/  LOP3.LUT R18, R0, 0x79, RZ, 0xfc, !PT ;  /* 0x0000007900127812 */ /* 0x000fe400078efcff */
[----:B------:R-:W-:Y:S02]  /*7d00*/  ISETP.GT.U32.AND P1, PT, R3, R48, PT ;  /* 0x000000300300720c */ /* 0x000fe40003f24070 */
[----:B------:R-:W-:-:S02]  /*7d10*/  SEL R3, RZ, 0x7fff8, !P0 ;  /* 0x0007fff8ff037807 */ /* 0x000fc40004000000 */
[C---:B------:R-:W-:Y:S02]  /*7d20*/  ISETP.GT.U32.AND P4, PT, R18.reuse, R48, PT ;  /* 0x000000301200720c */ /* 0x040fe40003f84070 */
[----:B------:R-:W-:Y:S02]  /*7d30*/  ISETP.GT.U32.AND P0, PT, R18, R104, PT ;  /* 0x000000681200720c */ /* 0x000fe40003f04070 */
[C---:B------:R-:W-:Y:S02]  /*7d40*/  ISETP.GT.U32.AND.EX P3, PT, R2.reuse, RZ, PT, P3 ;  /* 0x000000ff0200720c */ /* 0x040fe40003f64130 */
[----:B------:R-:W-:Y:S02]  /*7d50*/  ISETP.GT.U32.AND.EX P2, PT, R2, RZ, PT, P2 ;  /* 0x000000ff0200720c */ /* 0x000fe40003f44120 */
[----:B------:R-:W-:Y:S01]  /*7d60*/  LOP3.LUT R18, R0, 0x78, RZ, 0xfc, !PT ;  /* 0x0000007800127812 */ /* 0x000fe200078efcff */
[----:B------:R-:W-:Y:S01]  /*7d70*/  HMMA.16816.F32 R12, R8, R16, R12 ;  /* 0x00000010080c723c */ /* 0x000fe2000000180c */
[----:B------:R-:W-:-:S02]  /*7d80*/  SEL R10, RZ, 0x1fffe, !P3 ;  /* 0x0001fffeff0a7807 */ /* 0x000fc40005800000 */
[----:B------:R-:W-:Y:S02]  /*7d90*/  SEL R9, RZ, 0x1, !P2 ;  /* 0x00000001ff097807 */ /* 0x000fe40005000000 */
[C---:B------:R-:W-:Y:S02]  /*7da0*/  ISETP.GT.U32.AND P3, PT, R18.reuse, R48, PT ;  /* 0x000000301200720c */ /* 0x040fe40003f64070 */
[----:B------:R-:W-:Y:S02]  /*7db0*/  ISETP.GT.U32.AND P2, PT, R18, R104, PT ;  /* 0x000000681200720c */ /* 0x000fe40003f44070 */
[----:B------:R-:W-:Y:S02]  /*7dc0*/  ISETP.GT.U32.AND.EX P4, PT, R2, RZ, PT, P4 ;  /* 0x000000ff0200720c */ /* 0x000fe40003f84140 */
[----:B------:R-:W-:Y:S02]  /*7dd0*/  LOP3.LUT R11, R0, 0x60, RZ, 0xfc, !PT ;  /* 0x00000060000b7812 */ /* 0x000fe400078efcff */
[----:B------:R-:W-:-:S02]  /*7de0*/  ISETP.GT.U32.AND.EX P1, PT, R2, RZ, PT, P1 ;  /* 0x000000ff0200720c */ /* 0x000fc40003f24110 */
[C---:B------:R-:W-:Y:S02]  /*7df0*/  ISETP.GT.U32.AND.EX P2, PT, R2.reuse, RZ, PT, P2 ;  /* 0x000000ff0200720c */ /* 0x040fe40003f44120 */
[----:B------:R-:W-:Y:S02]  /*7e00*/  ISETP.GT.U32.AND.EX P3, PT, R2, RZ, PT, P3 ;  /* 0x000000ff0200720c */ /* 0x000fe40003f64130 */
[----:B------:R-:W-:Y:S02]  /*7e10*/  SEL R8, RZ, 0x4, !P4 ;  /* 0x00000004ff087807 */ /* 0x000fe40006000000 */
[----:B------:R-:W-:Y:S02]  /*7e20*/  LOP3.LUT R17, R0, 0x61, RZ, 0xfc, !PT ;  /* 0x0000006100117812 */ /* 0x000fe400078efcff */
[----:B------:R-:W-:Y:S02]  /*7e30*/  ISETP.GT.U32.AND P4, PT, R11, R104, PT ;  /* 0x000000680b00720c */ /* 0x000fe40003f84070 */
[----:B------:R-:W-:-:S02]  /*7e40*/  SEL R16, RZ, 0x4, !P1 ;  /* 0x00000004ff107807 */ /* 0x000fc40004800000 */
[-C--:B------:R-:W-:Y:S02]  /*7e50*/  ISETP.GT.U32.AND P1, PT, R11, R48.reuse, PT ;  /* 0x000000300b00720c */ /* 0x080fe40003f24070 */
[----:B------:R-:W-:Y:S02]  /*7e60*/  SEL R25, RZ, 0x1fffe, !P2 ;  /* 0x0001fffeff197807 */ /* 0x000fe40005000000 */
[----:B------:R-:W-:Y:S02]  /*7e70*/  SEL R11, RZ, 0x7fff8, !P3 ;  /* 0x0007fff8ff0b7807 */ /* 0x000fe40005800000 */
[C---:B------:R-:W-:Y:S02]  /*7e80*/  ISETP.GT.U32.AND P2, PT, R17.reuse, R48, PT ;  /* 0x000000301100720c */ /* 0x040fe40003f44070 */
[----:B------:R-:W-:Y:S02]  /*7e90*/  ISETP.GT.U32.AND P3, PT, R17, R104, PT ;  /* 0x000000681100720c */ /* 0x000fe40003f64070 */
[----:B------:R-:W-:-:S02]  /*7ea0*/  ISETP.GT.U32.AND.EX P4, PT, R2, RZ, PT, P4 ;  /* 0x000000ff0200720c */ /* 0x000fc40003f84140 */
[----:B------:R-:W-:Y:S02]  /*7eb0*/  LOP3.LUT R17, R0, 0x69, RZ, 0xfc, !PT ;  /* 0x0000006900117812 */ /* 0x000fe400078efcff */
[----:B------:R-:W-:Y:S02]  /*7ec0*/  ISETP.GT.U32.AND.EX P3, PT, R2, RZ, PT, P3 ;  /* 0x000000ff0200720c */ /* 0x000fe40003f64130 */
[----:B------:R-:W-:Y:S02]  /*7ed0*/  SEL R18, RZ, 0x1fffe, !P4 ;  /* 0x0001fffeff127807 */ /* 0x000fe40006000000 */
[C---:B------:R-:W-:Y:S02]  /*7ee0*/  ISETP.GT.U32.AND P4, PT, R17.reuse, R104, PT ;  /* 0x000000681100720c */ /* 0x040fe40003f84070 */
[----:B------:R-:W-:Y:S02]  /*7ef0*/  SEL R24, RZ, 0x1, !P3 ;  /* 0x00000001ff187807 */ /* 0x000fe40005800000 */
[----:B------:R-:W-:-:S02]  /*7f00*/  ISETP.GT.U32.AND P3, PT, R17, R48, PT ;  /* 0x000000301100720c */ /* 0x000fc40003f64070 */
[----:B------:R-:W-:Y:S02]  /*7f10*/  ISETP.GT.U32.AND.EX P4, PT, R2, RZ, PT, P4 ;  /* 0x000000ff0200720c */ /* 0x000fe40003f84140 */
[----:B------:R-:W-:Y:S02]  /*7f20*/  LOP3.LUT R17, R0, 0x68, RZ, 0xfc, !PT ;  /* 0x0000006800117812 */ /* 0x000fe400078efcff */
[----:B------:R-:W-:Y:S02]  /*7f30*/  ISETP.GT.U32.AND.EX P0, PT, R2, RZ, PT, P0 ;  /* 0x000000ff0200720c */ /* 0x000fe40003f04100 */
[----:B------:R-:W-:Y:S01]  /*7f40*/  SEL R19, RZ, 0x1, !P4 ;  /* 0x00000001ff137807 */ /* 0x000fe20006000000 */
[----:B------:R-:W-:Y:S01]  /*7f50*/  IMAD.IADD R9, R9, 0x1, R10 ;  /* 0x0000000109097824 */ /* 0x000fe200078e020a */
[----:B------:R-:W-:Y:S02]  /*7f60*/  ISETP.GT.U32.AND P4, PT, R17, R104, PT ;  /* 0x000000681100720c */ /* 0x000fe40003f84070 */
[----:B------:R-:W-:-:S02]  /*7f70*/  SEL R10, RZ, 0x1, !P0 ;  /* 0x00000001ff0a7807 */ /* 0x000fc40004000000 */
[----:B------:R-:W-:-:S03]  /*7f80*/  ISETP.GT.U32.AND.EX P4, PT, R2, RZ, PT, P4 ;  /* 0x000000ff0200720c */ /* 0x000fc60003f84140 */
[----:B------:R-:W-:Y:S01]  /*7f90*/  IMAD.IADD R25, R10, 0x1, R25 ;  /* 0x000000010a197824 */ /* 0x000fe200078e0219 */
[----:B------:R-:W-:Y:S02]  /*7fa0*/  SEL R10, RZ, 0x1fffe, !P4 ;  /* 0x0001fffeff0a7807 */ /* 0x000fe40006000000 */
[----:B------:R-:W-:Y:S02]  /*7fb0*/  ISETP.GT.U32.AND P4, PT, R17, R48, PT ;  /* 0x000000301100720c */ /* 0x000fe40003f84070 */
[----:B------:R-:W-:Y:S01]  /*7fc0*/  LOP3.LUT R9, R9, 0x3, RZ, 0xc0, !PT ;  /* 0x0000000309097812 */ /* 0x000fe200078ec0ff */
[----:B------:R-:W-:Y:S01]  /*7fd0*/  IMAD.IADD R10, R19, 0x1, R10 ;  /* 0x00000001130a7824 */ /* 0x000fe200078e020a */
[----:B------:R-:W-:Y:S02]  /*7fe0*/  LOP3.LUT R17, R25, 0x3, RZ, 0xc0, !PT ;  /* 0x0000000319117812 */ /* 0x000fe400078ec0ff */
[C---:B------:R-:W-:Y:S02]  /*7ff0*/  ISETP.GT.U32.AND.EX P3, PT, R2.reuse, RZ, PT, P3 ;  /* 0x000000ff0200720c */ /* 0x040fe40003f64130 */
[----:B------:R-:W-:-:S02]  /*8000*/  ISETP.GT.U32.AND.EX P4, PT, R2, RZ, PT, P4 ;  /* 0x000000ff0200720c */ /* 0x000fc40003f84140 */
[----:B------:R-:W-:Y:S02]  /*8010*/  IADD3 R3, PT, PT, R9, R3, R16 ;  /* 0x0000000309037210 */ /* 0x000fe40007ffe010 */
[----:B------:R-:W-:Y:S02]  /*8020*/  IADD3 R25, PT, PT, R17, R11, R8 ;  /* 0x0000000b11197210 */ /* 0x000fe40007ffe008 */
[----:B------:R-:W-:Y:S02]  /*8030*/  SEL R11, RZ, 0x4, !P3 ;  /* 0x00000004ff0b7807 */ /* 0x000fe40005800000 */
[----:B------:R-:W-:Y:S02]  /*8040*/  SEL R16, RZ, 0x7fff8, !P4 ;  /* 0x0007fff8ff107807 */ /* 0x000fe40006000000 */
[----:B------:R-:W-:Y:S02]  /*8050*/  LOP3.LUT R10, R10, 0x3, RZ, 0xc0, !PT ;  /* 0x000000030a0a7812 */ /* 0x000fe400078ec0ff */
[----:B------:R-:W-:-:S02]  /*8060*/  ISETP.GT.U32.AND.EX P2, PT, R2, RZ, PT, P2 ;  /* 0x000000ff0200720c */ /* 0x000fc40003f44120 */
[----:B------:R-:W-:Y:S02]  /*8070*/  IADD3 R100, PT, PT, R10, R16, R11 ;  /* 0x000000100a647210 */ /* 0x000fe40007ffe00b */
[----:B------:R-:W-:Y:S02]  /*8080*/  IADD3 R16, P4, PT, R0, 0x38, RZ ;  /* 0x0000003800107810 */ /* 0x000fe40007f9e0ff */
[----:B------:R-:W-:Y:S02]  /*8090*/  SEL R9, RZ, 0x4, !P2 ;  /* 0x00000004ff097807 */ /* 0x000fe40005000000 */
[----:B------:R-:W-:Y:S02]  /*80a0*/  ISETP.GT.U32.AND P2, PT, R16, R48, PT ;  /* 0x000000301000720c */ /* 0x000fe40003f44070 */
[----:B------:R-:W4:Y:S01]  /*80b0*/  LDL R48, [R1+0x2e0] ;  /* 0x0002e00001307983 */ /* 0x000f220000100800 */
[----:B------:R-:W-:Y:S01]  /*80c0*/  IMAD.IADD R18, R24, 0x1, R18 ;  /* 0x0000000118127824 */ /* 0x000fe200078e0212 */
[----:B------:R-:W-:-:S04]  /*80d0*/  ISETP.GT.U32.AND.EX P1, PT, R2, RZ, PT, P1 ;  /* 0x000000ff0200720c */ /* 0x000fc80003f24110 */
[----:B------:R-:W-:Y:S02]  /*80e0*/  SEL R8, RZ, 0x7fff8, !P1 ;  /* 0x0007fff8ff087807 */ /* 0x000fe40004800000 */
[----:B------:R-:W-:Y:S01]  /*80f0*/  LOP3.LUT R18, R18, 0x3, RZ, 0xc0, !PT ;  /* 0x0000000312127812 */ /* 0x000fe200078ec0ff */
[----:B------:R-:W-:Y:S01]  /*8100*/  IMAD.MOV.U32 R10, RZ, RZ, R113 ;  /* 0x000000ffff0a7224 */ /* 0x000fe200078e0071 */
[----:B------:R-:W-:Y:S01]  /*8110*/  F2FP.F16.E4M3.UNPACK_B R19, R59.H1 ;  /* 0x0000003bff13723e */ /* 0x000fe200030006ff */
[----:B------:R-:W-:Y:S01]  /*8120*/  IMAD.MOV.U32 R11, RZ, RZ, R115 ;  /* 0x000000ffff0b7224 */ /* 0x000fe200078e0073 */
[----:B------:R-:W-:Y:S01]  /*8130*/  IADD3 R102, PT, PT, R18, R8, R9 ;  /* 0x0000000812667210 */ /* 0x000fe20007ffe009 */
[----:B------:R-:W-:Y:S01]  /*8140*/  IMAD.MOV.U32 R8, RZ, RZ, R101 ;  /* 0x000000ffff087224 */ /* 0x000fe200078e0065 */
[----:B------:R-:W-:Y:S01]  /*8150*/  F2FP.F16.E4M3.UNPACK_B R18, R58.H1 ;  /* 0x0000003aff12723e */ /* 0x000fe200030006ff */
[----:B------:R-:W-:-:S07]  /*8160*/  IMAD.MOV.U32 R9, RZ, RZ, R103 ;  /* 0x000000ffff097224 */ /* 0x000fce00078e0067 */
[----:B------:R-:W-:-:S15]  /*8170*/  HMMA.16816.F32 R40, R8, R18, R40 ;  /* 0x000000120828723c */ /* 0x000fde0000001828 */
[----:B------:R-:W-:-:S04]  /*8180*/  NOP ;  /* 0x0000000000007918 */ /* 0x000fc80000000000 */
[----:B------:R0:W-:Y:S01]  /*8190*/  STL [R1+0x474], R43 ;  /* 0x0004742b01007387 */ /* 0x0001e20000100800 */
[----:B------:R-:W-:Y:S01]  /*81a0*/  IMAD.X R18, RZ, RZ, R2, P4 ;  /* 0x000000ffff127224 */ /* 0x000fe200020e0602 */
[----:B------:R-:W-:Y:S01]  /*81b0*/  ISETP.GT.U32.AND P1, PT, R16, R104, PT ;  /* 0x000000681000720c */ /* 0x000fe20003f24070 */
[----:B------:R-:W-:Y:S01]  /*81c0*/  USHF.R.S32.HI UR9, URZ, 0x1f, UR4 ;  /* 0x0000001fff097899 */ /* 0x000fe20008011404 */
[----:B------:R-:W-:Y:S01]  /*81d0*/  F2FP.F16.E4M3.UNPACK_B R16, R82.H1 ;  /* 0x00000052ff10723e */ /* 0x000fe200030006ff */
[----:B------:R-:W4:Y:S01]  /*81e0*/  LDL R50, [R1+0x2e8] ;  /* 0x0002e80001327983 */ /* 0x000f220000100800 */
[----:B------:R-:W-:Y:S02]  /*81f0*/  F2FP.F16.E4M3.UNPACK_B R17, R83.H1 ;  /* 0x00000053ff11723e */ /* 0x000fe400030006ff */
[----:B------:R-:W-:Y:S01]  /*8200*/  LOP3.LUT R19, R25, 0xf, RZ, 0xc0, !PT ;  /* 0x0000000f19137812 */ /* 0x000fe200078ec0ff */
[----:B------:R-:W4:Y:S01]  /*8210*/  LDL R51, [R1+0x2f4] ;  /* 0x0002f40001337983 */ /* 0x000f220000100800 */
[----:B------:R-:W-:-:S02]  /*8220*/  ISETP.GT.U32.AND.EX P2, PT, R18, RZ, PT, P2 ;  /* 0x000000ff1200720c */ /* 0x000fc40003f44120 */
[----:B------:R-:W-:Y:S01]  /*8230*/  ISETP.GT.U32.AND.EX P1, PT, R18, RZ, PT, P1 ;  /* 0x000000ff1200720c */ /* 0x000fe20003f24110 */
[----:B0-----:R-:W4:Y:S01]  /*8240*/  LDL R43, [R1+0x2f0] ;  /* 0x0002f000012b7983 */ /* 0x001f220000100800 */
[----:B-----5:R-:W-:Y:S01]  /*8250*/  IADD3 R18, P4, PT, R49, UR4, RZ ;  /* 0x0000000431127c10 */ /* 0x020fe2000ff9e0ff */
[----:B------:R-:W-:Y:S01]  /*8260*/  IMAD R89, R3, 0x10, R19 ;  /* 0x0000001003597824 */ /* 0x000fe200078e0213 */
[----:B------:R-:W-:Y:S01]  /*8270*/  HMMA.16816.F32 R4, R8, R16, R4 ;  /* 0x000000100804723c */ /* 0x000fe20000001804 */
[----:B------:R-:W5:Y:S04]  /*8280*/  LDL R49, [R1+0x2fc] ;  /* 0x0002fc0001317983 */ /* 0x000f680000100800 */
[----:B------:R-:W5:Y:S01]  /*8290*/  LDL R3, [R1+0x304] ;  /* 0x0003040001037983 */ /* 0x000f620000100800 */
[----:B--2---:R-:W-:-:S03]  /*82a0*/  IADD3 R24, P3, PT, R30, UR4, RZ ;  /* 0x000000041e187c10 */ /* 0x004fc6000ff7e0ff */
[----:B------:R-:W2:Y:S01]  /*82b0*/  LDL R30, [R1+0x2ec] ;  /* 0x0002ec00011e7983 */ /* 0x000ea20000100800 */
[----:B---3--:R-:W-:-:S03]  /*82c0*/  IADD3.X R25, PT, PT, R31, UR9, RZ, P3, !PT ;  /* 0x000000091f197c10 */ /* 0x008fc60009ffe4ff */
[----:B------:R-:W3:Y:S04]  /*82d0*/  LDL R31, [R1+0x2f8] ;  /* 0x0002f800011f7983 */ /* 0x000ee80000100800 */
[----:B------:R-:W3:Y:S01]  /*82e0*/  LDG.E.U8 R124, desc[UR12][R24.64] ;  /* 0x0000000c187c7981 */ /* 0x000ee2000c1e1100 */
[----:B----4-:R-:W-:Y:S02]  /*82f0*/  IADD3 R16, P3, PT, R29, UR4, RZ ;  /* 0x000000041d107c10 */ /* 0x010fe4000ff7e0ff */
[----:B------:R-:W-:-:S05]  /*8300*/  IADD3.X R19, PT, PT, R28, UR9, RZ, P4, !PT ;  /* 0x000000091c137c10 */ /* 0x000fca000a7fe4ff */
[----:B------:R0:W4:Y:S01]  /*8310*/  LDG.E.U8 R68, desc[UR12][R18.64] ;  /* 0x0000000c12447981 */ /* 0x000122000c1e1100 */
[----:B------:R-:W-:-:S03]  /*8320*/  IADD3.X R17, PT, PT, R48, UR9, RZ, P3, !PT ;  /* 0x0000000930117c10 */ /* 0x000fc60009ffe4ff */
[----:B------:R-:W4:Y:S04]  /*8330*/  LDL R48, [R1+0x30c] ;  /* 0x00030c0001307983 */ /* 0x000f280000100800 */
[----:B------:R2:W4:Y:S01]  /*8340*/  LDG.E.U8 R57, desc[UR12][R16.64] ;  /* 0x0000000c10397981 */ /* 0x000522000c1e1100 */
[----:B0-----:R-:W-:-:S03]  /*8350*/  IADD3 R18, P3, PT, R51, UR4, RZ ;  /* 0x0000000433127c10 */ /* 0x001fc6000ff7e0ff */
[----:B------:R-:W4:Y:S01]  /*8360*/  LDL R51, [R1+0x314] ;  /* 0x0003140001337983 */ /* 0x000f220000100800 */
[----:B------:R-:W-:-:S03]  /*8370*/  IADD3.X R19, PT, PT, R43, UR9, RZ, P3, !PT ;  /* 0x000000092b137c10 */ /* 0x000fc60009ffe4ff */
[----:B------:R-:W4:Y:S04]  /*8380*/  LDL R43, [R1+0x308] ;  /* 0x00030800012b7983 */ /* 0x000f280000100800 */
[----:B------:R-:W4:Y:S01]  /*8390*/  LDG.E.U8 R59, desc[UR12][R18.64] ;  /* 0x0000000c123b7981 */ /* 0x000f22000c1e1100 */
[----:B--2---:R-:W-:-:S03]  /*83a0*/  IADD3 R16, P4, PT, R30, UR4, RZ ;  /* 0x000000041e107c10 */ /* 0x004fc6000ff9e0ff */
[----:B------:R-:W2:Y:S01]  /*83b0*/  LDL R30, [R1+0x300] ;  /* 0x00030000011e7983 */ /* 0x000ea20000100800 */
[----:B------:R-:W-:-:S05]  /*83c0*/  IADD3.X R17, PT, PT, R50, UR9, RZ, P4, !PT ;  /* 0x0000000932117c10 */ /* 0x000fca000a7fe4ff */
[----:B------:R5:W2:Y:S02]  /*83d0*/  LDG.E.U8 R56, desc[UR12][R16.64] ;  /* 0x0000000c10387981 */ /* 0x000aa4000c1e1100 */
[----:B-----5:R-:W-:-:S04]  /*83e0*/  IADD3 R16, P4, PT, R49, UR4, RZ ;  /* 0x0000000431107c10 */ /* 0x020fc8000ff9e0ff */
[----:B---3--:R-:W-:Y:S02]  /*83f0*/  IADD3.X R17, PT, PT, R31, UR9, RZ, P4, !PT ;  /* 0x000000091f117c10 */ /* 0x008fe4000a7fe4ff */
[----:B------:R-:W3:Y:S04]  /*8400*/  LDL R31, [R1+0x310] ;  /* 0x00031000011f7983 */ /* 0x000ee80000100800 */
[----:B----4-:R0:W-:Y:S04]  /*8410*/  STL [R1+0x64], R68 ;  /* 0x0000644401007387 */ /* 0x0101e80000100800 */
[----:B------:R-:W4:Y:S04]  /*8420*/  LDL R50, [R1+0x31c] ;  /* 0x00031c0001327983 */ /* 0x000f280000100800 */
[----:B------:R1:W5:Y:S02]  /*8430*/  LDG.E.U8 R58, desc[UR12][R16.64] ;  /* 0x0000000c103a7981 */ /* 0x000364000c1e1100 */
[----:B-1----:R-:W-:-:S02]  /*8440*/  IADD3 R16, P4, PT, R3, UR4, RZ ;  /* 0x0000000403107c10 */ /* 0x002fc4000ff9e0ff */
[----:B------:R1:W-:Y:S04]  /*8450*/  STL [R1+0x48], R57 ;  /* 0x0000483901007387 */ /* 0x0003e80000100800 */
[----:B------:R-:W5:Y:S01]  /*8460*/  LDL R3, [R1+0x318] ;  /* 0x0003180001037983 */ /* 0x000f620000100800 */
[----:B------:R-:W-:Y:S02]  /*8470*/  F2FP.F16.E4M3.UNPACK_B R24, R90.H1 ;  /* 0x0000005aff18723e */ /* 0x000fe400030006ff */
[----:B------:R-:W-:Y:S01]  /*8480*/  F2FP.F16.E4M3.UNPACK_B R25, R91.H1 ;  /* 0x0000005bff19723e */ /* 0x000fe200030006ff */
[----:B------:R-:W5:Y:S06]  /*8490*/  LDL R49, [R1+0x324] ;  /* 0x0003240001317983 */ /* 0x000f6c0000100800 */
[----:B------:R-:W-:Y:S01]  /*84a0*/  HMMA.16816.F32 R76, R8, R24, R76 ;  /* 0x00000018084c723c */ /* 0x000fe2000000184c */
[----:B------:R-:W-:-:S02]  /*84b0*/  IADD3 R24, P3, PT, R48, UR4, RZ ;  /* 0x0000000430187c10 */ /* 0x000fc4000ff7e0ff */
[----:B------:R-:W5:Y:S01]  /*84c0*/  LDL R48, [R1+0x32c] ;  /* 0x00032c0001307983 */ /* 0x000f620000100800 */
[----:B------:R-:W-:Y:S02]  /*84d0*/  F2FP.F16.E4M3.UNPACK_B R28, R70.H1 ;  /* 0x00000046ff1c723e */ /* 0x000fe400030006ff */
[----:B------:R-:W-:-:S07]  /*84e0*/  F2FP.F16.E4M3.UNPACK_B R29, R71.H1 ;  /* 0x00000047ff1d723e */ /* 0x000fce00030006ff */
[----:B------:R-:W-:Y:S01]  /*84f0*/  HMMA.16816.F32 R96, R8, R28, R96 ;  /* 0x0000001c0860723c */ /* 0x000fe20000001860 */
[----:B------:R-:W-:Y:S02]  /*8500*/  F2FP.F16.E4M3.UNPACK_B R28, R86.H1 ;  /* 0x00000056ff1c723e */ /* 0x000fe400030006ff */
[----:B------:R-:W-:Y:S02]  /*8510*/  F2FP.F16.E4M3.UNPACK_B R29, R87.H1 ;  /* 0x00000057ff1d723e */ /* 0x000fe400030006ff */
[----:B------:R-:W-:Y:S02]  /*8520*/  F2FP.F16.E4M3.UNPACK_B R18, R94.H1 ;  /* 0x0000005eff12723e */ /* 0x000fe400030006ff */
[----:B------:R-:W-:-:S03]  /*8530*/  F2FP.F16.E4M3.UNPACK_B R19, R95.H1 ;  /* 0x0000005fff13723e */ /* 0x000fc600030006ff */
[C---:B------:R-:W-:Y:S01]  /*8540*/  HMMA.16816.F32 R20, R8.reuse, R28, R20 ;  /* 0x0000001c0814723c */ /* 0x040fe20000001814 */
[----:B------:R-:W5:Y:S07]  /*8550*/  LDL R29, [R1+0x334] ;  /* 0x00033400011d7983 */ /* 0x000f6e0000100800 */
[----:B------:R-:W-:Y:S01]  /*8560*/  HMMA.16816.F32 R108, R8, R18, R108 ;  /* 0x00000012086c723c */ /* 0x000fe2000000186c */
[----:B------:R-:W-:Y:S02]  /*8570*/  IADD3.X R25, PT, PT, R43, UR9, RZ, P3, !PT ;  /* 0x000000092b197c10 */ /* 0x000fe40009ffe4ff */
[----:B--2---:R-:W-:-:S02]  /*8580*/  IADD3.X R17, PT, PT, R30, UR9, RZ, P4, !PT ;  /* 0x000000091e117c10 */ /* 0x004fc4000a7fe4ff */
[----:B------:R-:W2:Y:S04]  /*8590*/  LDL R30, [R1+0x320] ;  /* 0x00032000011e7983 */ /* 0x000ea80000100800 */
[----:B0-----:R0:W2:Y:S04]  /*85a0*/  LDG.E.U8 R68, desc[UR12][R16.64] ;  /* 0x0000000c10447981 */ /* 0x0010a8000c1e1100 */
[----:B------:R3:W-:Y:S04]  /*85b0*/  STL [R1+0x60], R56 ;  /* 0x0000603801007387 */ /* 0x0007e80000100800 */
[----:B------:R-:W2:Y:S01]  /*85c0*/  LDL R28, [R1+0x328] ;  /* 0x00032800011c7983 */ /* 0x000ea20000100800 */
[----:B0-----:R-:W-:-:S03]  /*85d0*/  IADD3 R16, P4, PT, R51, UR4, RZ ;  /* 0x0000000433107c10 */ /* 0x001fc6000ff9e0ff */
[----:B-1----:R-:W2:Y:S04]  /*85e0*/  LDL R57, [R1+0x33c] ;  /* 0x00033c0001397983 */ /* 0x002ea80000100800 */
[----:B---3--:R-:W3:Y:S01]  /*85f0*/  LDL R56, [R1+0x338] ;  /* 0x0003380001387983 */ /* 0x008ee20000100800 */
[----:B------:R-:W-:-:S03]  /*8600*/  IADD3.X R17, PT, PT, R31, UR9, RZ, P4, !PT ;  /* 0x000000091f117c10 */ /* 0x000fc6000a7fe4ff */
[----:B------:R-:W3:Y:S04]  /*8610*/  LDL R51, [R1+0x344] ;  /* 0x0003440001337983 */ /* 0x000ee80000100800 */
[----:B------:R-:W3:Y:S01]  /*8620*/  LDL R43, [R1+0x330] ;  /* 0x00033000012b7983 */ /* 0x000ee20000100800 */
[----:B----4-:R-:W-:-:S03]  /*8630*/  IADD3 R18, P3, PT, R50, UR4, RZ ;  /* 0x0000000432127c10 */ /* 0x010fc6000ff7e0ff */
[----:B------:R-:W4:Y:S04]  /*8640*/  LDL R31, [R1+0x340] ;  /* 0x00034000011f7983 */ /* 0x000f280000100800 */
[----:B------:R0:W-:Y:S04]  /*8650*/  STL [R1+0x58], R59 ;  /* 0x0000583b01007387 */ /* 0x0001e80000100800 */
[----:B-----5:R1:W-:Y:S01]  /*8660*/  STL [R1+0x5c], R58 ;  /* 0x00005c3a01007387 */ /* 0x0203e20000100800 */
[----:B------:R-:W-:Y:S02]  /*8670*/  F2FP.F16.E4M3.UNPACK_B R26, R26.H1 ;  /* 0x0000001aff1a723e */ /* 0x000fe400030006ff */
[----:B------:R-:W-:Y:S01]  /*8680*/  F2FP.F16.E4M3.UNPACK_B R27, R27.H1 ;  /* 0x0000001bff1b723e */ /* 0x000fe200030006ff */
[----:B------:R-:W5:Y:S04]  /*8690*/  LDL R50, [R1+0x348] ;  /* 0x0003480001327983 */ /* 0x000f680000100800 */
[----:B0-----:R-:W5:Y:S04]  /*86a0*/  LDG.E.U8 R59, desc[UR12][R24.64] ;  /* 0x0000000c183b7981 */ /* 0x001f68000c1e1100 */
[----:B------:R0:W5:Y:S01]  /*86b0*/  LDG.E.U8 R25, desc[UR12][R16.64] ;  /* 0x0000000c10197981 */ /* 0x000162000c1e1100 */
[----:B------:R-:W-:-:S03]  /*86c0*/  IADD3.X R19, PT, PT, R3, UR9, RZ, P3, !PT ;  /* 0x0000000903137c10 */ /* 0x000fc60009ffe4ff */
[----:B------:R-:W5:Y:S04]  /*86d0*/  LDL R24, [R1+0x354] ;  /* 0x0003540001187983 */ /* 0x000f680000100800 */
[----:B------:R-:W5:Y:S01]  /*86e0*/  LDL R3, [R1+0x34c] ;  /* 0x00034c0001037983 */ /* 0x000f620000100800 */
[----:B0-----:R-:W-:Y:S01]  /*86f0*/  IADD3 R16, P4, PT, R49, UR4, RZ ;  /* 0x0000000431107c10 */ /* 0x001fe2000ff9e0ff */
[----:B------:R-:W-:Y:S02]  /*8700*/  HMMA.16816.F32 R64, R8, R26, R64 ;  /* 0x0000001a0840723c */ /* 0x000fe40000001840 */
[----:B------:R-:W5:Y:S01]  /*8710*/  LDL R49, [R1+0x35c] ;  /* 0x00035c0001317983 */ /* 0x000f620000100800 */
[----:B------:R-:W-:-:S03]  /*8720*/  IADD3 R8, P3, PT, R48, UR4, RZ ;  /* 0x0000000430087c10 */ /* 0x000fc6000ff7e0ff */
[----:B-1----:R0:W5:Y:S01]  /*8730*/  LDG.E.U8 R58, desc[UR12][R18.64] ;  /* 0x0000000c123a7981 */ /* 0x002162000c1e1100 */
[----:B--2---:R-:W-:-:S03]  /*8740*/  IADD3.X R17, PT, PT, R30, UR9, RZ, P4, !PT ;  /* 0x000000091e117c10 */ /* 0x004fc6000a7fe4ff */
[----:B------:R-:W-:Y:S04]  /*8750*/  STL [R1+0x50], R68 ;  /* 0x0000504401007387 */ /* 0x000fe80000100800 */
[----:B------:R-:W2:Y:S04]  /*8760*/  LDL R48, [R1+0x350] ;  /* 0x0003500001307983 */ /* 0x000ea80000100800 */
[----:B------:R-:W2:Y:S01]  /*8770*/  LDL R30, [R1+0x364] ;  /* 0x00036400011e7983 */ /* 0x000ea20000100800 */
[----:B------:R-:W-:Y:S02]  /*8780*/  IADD3.X R9, PT, PT, R28, UR9, RZ, P3, !PT ;  /* 0x000000091c097c10 */ /* 0x000fe40009ffe4ff */
[----:B0-----:R-:W-:Y:S01]  /*8790*/  IADD3 R18, P3, PT, R57, UR4, RZ ;  /* 0x0000000439127c10 */ /* 0x001fe2000ff7e0ff */
[----:B------:R-:W2:Y:S01]  /*87a0*/  LDL R28, [R1+0x36c] ;  /* 0x00036c00011c7983 */ /* 0x000ea20000100800 */
[----:B------:R-:W-:-:S02]  /*87b0*/  IADD3 R10, P4, PT, R29, UR4, RZ ;  /* 0x000000041d0a7c10 */ /* 0x000fc4000ff9e0ff */
[----:B---3--:R-:W-:Y:S01]  /*87c0*/  IADD3.X R19, PT, PT, R56, UR9, RZ, P3, !PT ;  /* 0x0000000938137c10 */ /* 0x008fe20009ffe4ff */
[----:B------:R-:W3:Y:S04]  /*87d0*/  LDL R29, [R1+0x358] ;  /* 0x00035800011d7983 */ /* 0x000ee80000100800 */
[----:B------:R0:W3:Y:S01]  /*87e0*/  LDG.E.U8 R105, desc[UR12][R16.64] ;  /* 0x0000000c10697981 */ /* 0x0000e2000c1e1100 */
[----:B------:R-:W-:-:S03]  /*87f0*/  IADD3.X R11, PT, PT, R43, UR9, RZ, P4, !PT ;  /* 0x000000092b0b7c10 */ /* 0x000fc6000a7fe4ff */
[----:B------:R1:W3:Y:S04]  /*8800*/  LDG.E.U8 R114, desc[UR12][R8.64] ;  /* 0x0000000c08727981 */ /* 0x0002e8000c1e1100 */
[----:B------:R-:W3:Y:S01]  /*8810*/  LDL R43, [R1+0x80] ;  /* 0x00008000012b7983 */ /* 0x000ee20000100800 */
[----:B0-----:R-:W-:-:S03]  /*8820*/  IADD3 R16, P3, PT, R51, UR4, RZ ;  /* 0x0000000433107c10 */ /* 0x001fc6000ff7e0ff */
[----:B------:R-:W3:Y:S01]  /*8830*/  LDG.E.U8 R91, desc[UR12][R10.64] ;  /* 0x0000000c0a5b7981 */ /* 0x000ee2000c1e1100 */
[----:B----4-:R-:W-:Y:S01]  /*8840*/  IADD3.X R17, PT, PT, R31, UR9, RZ, P3, !PT ;  /* 0x000000091f117c10 */ /* 0x010fe20009ffe4ff */
[----:B-1----:R-:W-:Y:S02]  /*8850*/  IMAD.MOV.U32 R8, RZ, RZ, R101 ;  /* 0x000000ffff087224 */ /* 0x002fe400078e0065 */
[----:B------:R0:W4:Y:S01]  /*8860*/  LDG.E.U8 R112, desc[UR12][R18.64] ;  /* 0x0000000c12707981 */ /* 0x000122000c1e1100 */
[----:B------:R-:W-:-:S03]  /*8870*/  IMAD.MOV.U32 R9, RZ, RZ, R103 ;  /* 0x000000ffff097224 */ /* 0x000fc600078e0067 */
[----:B------:R1:W4:Y:S04]  /*8880*/  LDG.E.U8 R90, desc[UR12][R16.64] ;  /* 0x0000000c105a7981 */ /* 0x000328000c1e1100 */
[----:B-----5:R5:W-:Y:S04]  /*8890*/  STL [R1+0x54], R59 ;  /* 0x0000543b01007387 */ /* 0x020be80000100800 */
[----:B------:R-:W4:Y:S04]  /*88a0*/  LDL R83, [R1+0x360] ;  /* 0x0003600001537983 */ /* 0x000f280000100800 */
[----:B------:R-:W4:Y:S04]  /*88b0*/  LDL R82, [R1+0x374] ;  /* 0x0003740001527983 */ /* 0x000f280000100800 */
[----:B------:R-:W-:Y:S04]  /*88c0*/  STL [R1+0x44], R25 ;  /* 0x0000441901007387 */ /* 0x000fe80000100800 */
[----:B------:R-:W4:Y:S01]  /*88d0*/  LDL R31, [R1+0x370] ;  /* 0x00037000011f7983 */ /* 0x000f220000100800 */
[----:B------:R-:W-:-:S03]  /*88e0*/  IADD3 R26, P3, PT, R3, UR4, RZ ;  /* 0x00000004031a7c10 */ /* 0x000fc6000ff7e0ff */
[----:B------:R-:W4:Y:S01]  /*88f0*/  LDL R3, [R1+0x368] ;  /* 0x0003680001037983 */ /* 0x000f220000100800 */
[----:B0-----:R-:W-:Y:S01]  /*8900*/  F2FP.F16.E4M3.UNPACK_B R18, R106.H1 ;  /* 0x0000006aff12723e */ /* 0x001fe200030006ff */
[----:B------:R-:W-:Y:S01]  /*8910*/  IMAD.MOV.U32 R10, RZ, RZ, R113 ;  /* 0x000000ffff0a7224 */ /* 0x000fe200078e0071 */
[----:B------:R-:W-:Y:S01]  /*8920*/  F2FP.F16.E4M3.UNPACK_B R19, R107.H1 ;  /* 0x0000006bff13723e */ /* 0x000fe200030006ff */
[----:B------:R-:W-:Y:S01]  /*8930*/  IMAD.MOV.U32 R11, RZ, RZ, R115 ;  /* 0x000000ffff0b7224 */ /* 0x000fe200078e0073 */
[----:B------:R-:W-:Y:S01]  /*8940*/  IADD3 R24, P4, PT, R24, UR4, RZ ;  /* 0x0000000418187c10 */ /* 0x000fe2000ff9e0ff */
[----:B------:R0:W-:Y:S05]  /*8950*/  STL [R1+0x4c], R58 ;  /* 0x00004c3a01007387 */ /* 0x0001ea0000100800 */
[----:B------:R-:W-:Y:S01]  /*8960*/  HMMA.16816.F32 R116, R8, R18, R116 ;  /* 0x000000120874723c */ /* 0x000fe20000001874 */
[----:B------:R-:W4:Y:S04]  /*8970*/  LDL R81, [R1+0x378] ;  /* 0x0003780001517983 */ /* 0x000f280000100800 */
[----:B------:R-:W4:Y:S04]  /*8980*/  LDL R80, [R1+0x384] ;  /* 0x0003840001507983 */ /* 0x000f280000100800 */
[----:B-----5:R-:W5:Y:S04]  /*8990*/  LDL R59, [R1+0x380] ;  /* 0x00038000013b7983 */ /* 0x020f680000100800 */
[----:B0-----:R-:W5:Y:S04]  /*89a0*/  LDL R58, [R1+0x38c] ;  /* 0x00038c00013a7983 */ /* 0x001f680000100800 */
[----:B------:R-:W5:Y:S04]  /*89b0*/  LDL R71, [R1+0x388] ;  /* 0x0003880001477983 */ /* 0x000f680000100800 */
[----:B------:R-:W5:Y:S04]  /*89c0*/  LDL R70, [R1+0x394] ;  /* 0x0003940001467983 */ /* 0x000f680000100800 */
[----:B------:R-:W5:Y:S04]  /*89d0*/  LDL R57, [R1+0x390] ;  /* 0x0003900001397983 */ /* 0x000f680000100800 */
[----:B------:R-:W5:Y:S01]  /*89e0*/  LDL R56, [R1+0x39c] ;  /* 0x00039c0001387983 */ /* 0x000f620000100800 */
[----:B------:R-:W-:-:S03]  /*89f0*/  IADD3.X R27, PT, PT, R50, UR9, RZ, P3, !PT ;  /* 0x00000009321b7c10 */ /* 0x000fc60009ffe4ff */
[----:B------:R-:W5:Y:S01]  /*8a00*/  LDL R51, [R1+0x398] ;  /* 0x0003980001337983 */ /* 0x000f620000100800 */
[----:B-1----:R-:W-:-:S03]  /*8a10*/  IADD3 R16, P3, PT, R49, UR4, RZ ;  /* 0x0000000431107c10 */ /* 0x002fc6000ff7e0ff */
[----:B------:R-:W5:Y:S04]  /*8a20*/  LDL R50, [R1+0x3a4] ;  /* 0x0003a40001327983 */ /* 0x000f680000100800 */
[----:B------:R-:W5:Y:S04]  /*8a30*/  LDL R49, [R1+0x3a0] ;  /* 0x0003a00001317983 */ /* 0x000f680000100800 */
[----:B------:R-:W5:Y:S04]  /*8a40*/  LDG.E.U8 R86, desc[UR12][R26.64] ;  /* 0x0000000c1a567981 */ /* 0x000f68000c1e1100 */
[----:B------:R-:W5:Y:S04]  /*8a50*/  LDL R93, [R1+0x3cc] ;  /* 0x0003cc00015d7983 */ /* 0x000f680000100800 */
[----:B------:R-:W5:Y:S04]  /*8a60*/  LDL R92, [R1+0x3c8] ;  /* 0x0003c800015c7983 */ /* 0x000f680000100800 */
[----:B------:R-:W5:Y:S04]  /*8a70*/  LDL R27, [R1+0x3b0] ;  /* 0x0003b000011b7983 */ /* 0x000f680000100800 */
[----:B------:R-:W5:Y:S01]  /*8a80*/  LDL R26, [R1+0x3bc] ;  /* 0x0003bc00011a7983 */ /* 0x000f620000100800 */
[----:B--2---:R-:W-:-:S03]  /*8a90*/  IADD3.X R25, PT, PT, R48, UR9, RZ, P4, !PT ;  /* 0x0000000930197c10 */ /* 0x004fc6000a7fe4ff */
[----:B------:R-:W2:Y:S01]  /*8aa0*/  LDL R48, [R1+0x3ac] ;  /* 0x0003ac0001307983 */ /* 0x000ea20000100800 */
[----:B------:R-:W-:-:S03]  /*8ab0*/  IADD3 R10, P4, PT, R30, UR4, RZ ;  /* 0x000000041e0a7c10 */ /* 0x000fc6000ff9e0ff */
[----:B------:R-:W2:Y:S04]  /*8ac0*/  LDL R30, [R1+0x37c] ;  /* 0x00037c00011e7983 */ /* 0x000ea80000100800 */
[----:B------:R-:W5:Y:S01]  /*8ad0*/  LDG.E.U8 R8, desc[UR12][R24.64] ;  /* 0x0000000c18087981 */ /* 0x000f62000c1e1100 */
[----:B---3--:R-:W-:Y:S02]  /*8ae0*/  IADD3.X R17, PT, PT, R29, UR9, RZ, P3, !PT ;  /* 0x000000091d117c10 */ /* 0x008fe40009ffe4ff */
[----:B------:R-:W-:Y:S01]  /*8af0*/  IADD3 R68, P3, PT, R28, UR4, RZ ;  /* 0x000000041c447c10 */ /* 0x000fe2000ff7e0ff */
[----:B------:R-:W3:Y:S04]  /*8b00*/  LDL R29, [R1+0x3a8] ;  /* 0x0003a800011d7983 */ /* 0x000ee80000100800 */
[----:B------:R-:W3:Y:S04]  /*8b10*/  LDL R28, [R1+0x3b4] ;  /* 0x0003b400011c7983 */ /* 0x000ee80000100800 */
[----:B------:R-:W3:Y:S04]  /*8b20*/  LDL R25, [R1+0x3b8] ;  /* 0x0003b80001197983 */ /* 0x000ee80000100800 */
[----:B------:R-:W3:Y:S01]  /*8b30*/  LDL R24, [R1+0x3c4] ;  /* 0x0003c40001187983 */ /* 0x000ee20000100800 */
[----:B----4-:R-:W-:-:S02]  /*8b40*/  IADD3.X R11, PT, PT, R83, UR9, RZ, P4, !PT ;  /* 0x00000009530b7c10 */ /* 0x010fc4000a7fe4ff */
[----:B------:R-:W-:-:S04]  /*8b50*/  IADD3 R18, P4, PT, R82, UR4, RZ ;  /* 0x0000000452127c10 */ /* 0x000fc8000ff9e0ff */
[----:B------:R-:W-:Y:S02]  /*8b60*/  IADD3.X R19, PT, PT, R31, UR9, RZ, P4, !PT ;  /* 0x000000091f137c10 */ /* 0x000fe4000a7fe4ff */
[----:B------:R-:W-:Y:S02]  /*8b70*/  IADD3.X R69, PT, PT, R3, UR9, RZ, P3, !PT ;  /* 0x0000000903457c10 */ /* 0x000fe40009ffe4ff */
[----:B------:R-:W-:-:S04]  /*8b80*/  IADD3 R3, P3, PT, R0, 0x8, RZ ;  /* 0x0000000800037810 */ /* 0x000fc80007f7e0ff */
[----:B------:R-:W-:Y:S02]  /*8b90*/  ISETP.GT.U32.AND P4, PT, R3, R43, PT ;  /* 0x0000002b0300720c */ /* 0x000fe40003f84070 */
[----:B------:R0:W4:Y:S04]  /*8ba0*/  LDG.E.U8 R3, desc[UR12][R10.64] ;  /* 0x0000000c0a037981 */ /* 0x000128000c1e1100 */
[----:B------:R-:W4:Y:S01]  /*8bb0*/  LDL R11, [R1+0x3c0] ;  /* 0x0003c000010b7983 */ /* 0x000f220000100800 */
[----:B------:R-:W-:Y:S02]  /*8bc0*/  IMAD.X R9, RZ, RZ, R2, P3 ;  /* 0x000000ffff097224 */ /* 0x000fe400018e0602 */
[----:B0-----:R-:W-:-:S03]  /*8bd0*/  FMUL R10, R12, UR10 ;  /* 0x0000000a0c0a7c20 */ /* 0x001fc60008400000 */
[----:B------:R-:W-:Y:S02]  /*8be0*/  ISETP.GT.U32.AND.EX P4, PT, R9, RZ, PT, P4 ;  /* 0x000000ff0900720c */ /* 0x000fe40003f84140 */
[----:B------:R-:W-:-:S05]  /*8bf0*/  FSEL R10, R10, -INF , !P2 ;  /* 0xff8000000a0a7808 */ /* 0x000fca0005000000 */
[----:B------:R0:W-:Y:S01]  /*8c00*/  STL [R1+0x3c], R10 ;  /* 0x00003c0a01007387 */ /* 0x0001e20000100800 */
[----:B------:R-:W-:Y:S01]  /*8c10*/  FMUL R12, R33, UR10 ;  /* 0x0000000a210c7c20 */ /* 0x000fe20008400000 */
[----:B--2---:R-:W-:-:S04]  /*8c20*/  IADD3 R30, P3, PT, R30, UR4, RZ ;  /* 0x000000041e1e7c10 */ /* 0x004fc8000ff7e0ff */
[----:B------:R-:W-:Y:S02]  /*8c30*/  IADD3.X R31, PT, PT, R81, UR9, RZ, P3, !PT ;  /* 0x00000009511f7c10 */ /* 0x000fe40009ffe4ff */
[----:B------:R-:W-:-:S04]  /*8c40*/  IADD3 R82, P3, PT, R80, UR4, RZ ;  /* 0x0000000450527c10 */ /* 0x000fc8000ff7e0ff */
[----:B-----5:R-:W-:Y:S02]  /*8c50*/  IADD3.X R83, PT, PT, R59, UR9, RZ, P3, !PT ;  /* 0x000000093b537c10 */ /* 0x020fe40009ffe4ff */
[----:B------:R-:W-:-:S04]  /*8c60*/  IADD3 R58, P3, PT, R58, UR4, RZ ;  /* 0x000000043a3a7c10 */ /* 0x000fc8000ff7e0ff */
[----:B------:R-:W-:Y:S02]  /*8c70*/  IADD3.X R59, PT, PT, R71, UR9, RZ, P3, !PT ;  /* 0x00000009473b7c10 */ /* 0x000fe40009ffe4ff */
[----:B------:R-:W-:Y:S01]  /*8c80*/  IADD3 R84, P3, PT, R70, UR4, RZ ;  /* 0x0000000446547c10 */ /* 0x000fe2000ff7e0ff */
[----:B------:R-:W-:Y:S01]  /*8c90*/  FMUL R15, R15, UR10 ;  /* 0x0000000a0f0f7c20 */ /* 0x000fe20008400000 */
[----:B------:R-:W-:Y:S01]  /*8ca0*/  FMUL R4, R4, UR10 ;  /* 0x0000000a04047c20 */ /* 0x000fe20008400000 */
[----:B------:R-:W-:Y:S01]  /*8cb0*/  FMUL R6, R6, UR10 ;  /* 0x0000000a06067c20 */ /* 0x000fe20008400000 */
[----:B------:R-:W-:Y:S01]  /*8cc0*/  IADD3.X R85, PT, PT, R57, UR9, RZ, P3, !PT ;  /* 0x0000000939557c10 */ /* 0x000fe20009ffe4ff */
[----:B------:R-:W-:Y:S01]  /*8cd0*/  FMUL R7, R7, UR10 ;  /* 0x0000000a07077c20 */ /* 0x000fe20008400000 */
[----:B------:R-:W-:Y:S01]  /*8ce0*/  IADD3 R56, P3, PT, R56, UR4, RZ ;  /* 0x0000000438387c10 */ /* 0x000fe2000ff7e0ff */
[----:B------:R-:W2:Y:S03]  /*8cf0*/  LDG.E.U8 R58, desc[UR12][R58.64] ;  /* 0x0000000c3a3a7981 */ /* 0x000ea6000c1e1100 */
[----:B------:R-:W-:-:S02]  /*8d00*/  IADD3.X R57, PT, PT, R51, UR9, RZ, P3, !PT ;  /* 0x0000000933397c10 */ /* 0x000fc40009ffe4ff */
[----:B------:R-:W-:-:S03]  /*8d10*/  IADD3 R70, P3, PT, R50, UR4, RZ ;  /* 0x0000000432467c10 */ /* 0x000fc6000ff7e0ff */
[----:B------:R-:W5:Y:S01]  /*8d20*/  LDG.E.U8 R56, desc[UR12][R56.64] ;  /* 0x0000000c38387981 */ /* 0x000f62000c1e1100 */
[----:B------:R-:W-:Y:S02]  /*8d30*/  IADD3.X R71, PT, PT, R49, UR9, RZ, P3, !PT ;  /* 0x0000000931477c10 */ /* 0x000fe40009ffe4ff */
[----:B------:R-:W-:-:S04]  /*8d40*/  IADD3 R50, P3, PT, R48, UR4, RZ ;  /* 0x0000000430327c10 */ /* 0x000fc8000ff7e0ff */
[----:B---3--:R-:W-:Y:S02]  /*8d50*/  IADD3.X R51, PT, PT, R29, UR9, RZ, P3, !PT ;  /* 0x000000091d337c10 */ /* 0x008fe40009ffe4ff */
[----:B------:R-:W-:-:S03]  /*8d60*/  IADD3 R80, P3, PT, R28, UR4, RZ ;  /* 0x000000041c507c10 */ /* 0x000fc6000ff7e0ff */
[----:B------:R-:W3:Y:S01]  /*8d70*/  LDG.E.U8 R57, desc[UR12][R50.64] ;  /* 0x0000000c32397981 */ /* 0x000ee2000c1e1100 */
[----:B------:R-:W-:Y:S02]  /*8d80*/  IADD3.X R81, PT, PT, R27, UR9, RZ, P3, !PT ;  /* 0x000000091b517c10 */ /* 0x000fe40009ffe4ff */
[----:B------:R-:W-:-:S04]  /*8d90*/  IADD3 R48, P3, PT, R26, UR4, RZ ;  /* 0x000000041a307c10 */ /* 0x000fc8000ff7e0ff */
[----:B------:R-:W-:Y:S02]  /*8da0*/  IADD3.X R49, PT, PT, R25, UR9, RZ, P3, !PT ;  /* 0x0000000919317c10 */ /* 0x000fe40009ffe4ff */
[----:B------:R-:W-:Y:S01]  /*8db0*/  IADD3 R28, P3, PT, R24, UR4, RZ ;  /* 0x00000004181c7c10 */ /* 0x000fe2000ff7e0ff */
[----:B------:R-:W-:Y:S02]  /*8dc0*/  FMUL R26, R47, UR10 ;  /* 0x0000000a2f1a7c20 */ /* 0x000fe40008400000 */
[----:B------:R-:W2:Y:S01]  /*8dd0*/  LDG.E.U8 R59, desc[UR12][R48.64] ;  /* 0x0000000c303b7981 */ /* 0x000ea2000c1e1100 */
[----:B----4-:R-:W-:Y:S02]  /*8de0*/  IADD3.X R29, PT, PT, R11, UR9, RZ, P3, !PT ;  /* 0x000000090b1d7c10 */ /* 0x010fe40009ffe4ff */
[----:B------:R-:W-:-:S04]  /*8df0*/  IADD3 R9, P3, PT, R0, 0x9, RZ ;  /* 0x0000000900097810 */ /* 0x000fc80007f7e0ff */
[C---:B------:R-:W-:Y:S01]  /*8e00*/  ISETP.GT.U32.AND P2, PT, R9.reuse, R43, PT ;  /* 0x0000002b0900720c */ /* 0x040fe20003f44070 */
[----:B0-----:R-:W-:Y:S01]  /*8e10*/  IMAD.X R10, RZ, RZ, R2, P3 ;  /* 0x000000ffff0a7224 */ /* 0x001fe200018e0602 */
[----:B------:R-:W-:Y:S01]  /*8e20*/  ISETP.GT.U32.AND P3, PT, R9, R104, PT ;  /* 0x000000680900720c */ /* 0x000fe20003f64070 */
[----:B------:R-:W-:-:S03]  /*8e30*/  FMUL R9, R14, UR10 ;  /* 0x0000000a0e097c20 */ /* 0x000fc60008400000 */
[C---:B------:R-:W-:Y:S02]  /*8e40*/  ISETP.GT.U32.AND.EX P2, PT, R10.reuse, RZ, PT, P2 ;  /* 0x000000ff0a00720c */ /* 0x040fe40003f44120 */
[----:B------:R-:W-:Y:S01]  /*8e50*/  ISETP.GT.U32.AND.EX P3, PT, R10, RZ, PT, P3 ;  /* 0x000000ff0a00720c */ /* 0x000fe20003f64130 */
[----:B------:R-:W-:Y:S01]  /*8e60*/  FMUL R10, R44, UR10 ;  /* 0x0000000a2c0a7c20 */ /* 0x000fe20008400000 */
[----:B------:R-:W-:Y:S02]  /*8e70*/  FSEL R103, R9, -INF , !P1 ;  /* 0xff80000009677808 */ /* 0x000fe40004800000 */
[----:B------:R-:W-:Y:S01]  /*8e80*/  ISETP.GT.U32.AND P1, PT, R0, R43, PT ;  /* 0x0000002b0000720c */ /* 0x000fe20003f24070 */
[----:B------:R-:W-:Y:S01]  /*8e90*/  FMUL R9, R32, UR10 ;  /* 0x0000000a20097c20 */ /* 0x000fe20008400000 */
[----:B------:R-:W-:Y:S01]  /*8ea0*/  FMUL R11, R46, UR10 ;  /* 0x0000000a2e0b7c20 */ /* 0x000fe20008400000 */
[----:B------:R-:W-:Y:S02]  /*8eb0*/  FSEL R10, R10, -INF , !P4 ;  /* 0xff8000000a0a7808 */ /* 0x000fe40006000000 */
[----:B------:R-:W-:-:S02]  /*8ec0*/  ISETP.GT.U32.AND.EX P1, PT, R2, RZ, PT, P1 ;  /* 0x000000ff0200720c */ /* 0x000fc40003f24110 */
[----:B------:R-:W-:Y:S02]  /*8ed0*/  ISETP.GE.U32.AND P4, PT, R0, R43, PT ;  /* 0x0000002b0000720c */ /* 0x000fe40003f86070 */
[----:B------:R-:W-:Y:S02]  /*8ee0*/  FSEL R32, R9, -INF , !P1 ;  /* 0xff80000009207808 */ /* 0x000fe40004800000 */
[----:B------:R-:W-:Y:S02]  /*8ef0*/  FSEL R9, R11, -INF , !P1 ;  /* 0xff8000000b097808 */ /* 0x000fe40004800000 */
[----:B------:R-:W-:Y:S02]  /*8f00*/  ISETP.GE.U32.AND.EX P4, PT, R2, RZ, PT, P4 ;  /* 0x000000ff0200720c */ /* 0x000fe40003f86140 */
[----:B------:R-:W-:Y:S01]  /*8f10*/  ISETP.GT.U32.AND P1, PT, R0, R104, PT ;  /* 0x000000680000720c */ /* 0x000fe20003f24070 */
[----:B------:R-:W-:Y:S01]  /*8f20*/  FMUL R11, R34, UR10 ;  /* 0x0000000a220b7c20 */ /* 0x000fe20008400000 */
[----:B------:R-:W-:-:S02]  /*8f30*/  FSEL R12, R12, -INF , !P4 ;  /* 0xff8000000c0c7808 */ /* 0x000fc40006000000 */
[----:B------:R-:W-:Y:S02]  /*8f40*/  ISETP.GT.U32.AND.EX P1, PT, R2, RZ, PT, P1 ;  /* 0x000000ff0200720c */ /* 0x000fe40003f24110 */
[----:B------:R-:W-:Y:S01]  /*8f50*/  ISETP.GE.U32.AND P4, PT, R0, R104, PT ;  /* 0x000000680000720c */ /* 0x000fe20003f86070 */
[----:B------:R-:W-:Y:S01]  /*8f60*/  FMUL R14, R35, UR10 ;  /* 0x0000000a230e7c20 */ /* 0x000fe20008400000 */
[----:B------:R-:W-:Y:S02]  /*8f70*/  FSEL R11, R11, -INF , !P1 ;  /* 0xff8000000b0b7808 */ /* 0x000fe40004800000 */
[----:B------:R-:W-:Y:S02]  /*8f80*/  ISETP.GE.U32.AND.EX P4, PT, R2, RZ, PT, P4 ;  /* 0x000000ff0200720c */ /* 0x000fe40003f86140 */
[----:B------:R-:W-:Y:S02]  /*8f90*/  IADD3 R25, P1, PT, R0, 0x10, RZ ;  /* 0x0000001000197810 */ /* 0x000fe40007f3e0ff */
[----:B------:R-:W-:-:S02]  /*8fa0*/  FSEL R24, R14, -INF , !P4 ;  /* 0xff8000000e187808 */ /* 0x000fc40006000000 */
[C---:B------:R-:W-:Y:S01]  /*8fb0*/  ISETP.GT.U32.AND P4, PT, R25.reuse, R43, PT ;  /* 0x0000002b1900720c */ /* 0x040fe20003f84070 */
[----:B------:R-:W-:Y:S01]  /*8fc0*/  IMAD.X R14, RZ, RZ, R2, P1 ;  /* 0x000000ffff0e7224 */ /* 0x000fe200008e0602 */
[----:B------:R-:W-:Y:S01]  /*8fd0*/  ISETP.GT.U32.AND P1, PT, R25, R104, PT ;  /* 0x000000681900720c */ /* 0x000fe20003f24070 */
[----:B------:R-:W-:-:S03]  /*8fe0*/  FMUL R25, R45, UR10 ;  /* 0x0000000a2d197c20 */ /* 0x000fc60008400000 */
[C---:B------:R-:W-:Y:S02]  /*8ff0*/  ISETP.GT.U32.AND.EX P4, PT, R14.reuse, RZ, PT, P4 ;  /* 0x000000ff0e00720c */ /* 0x040fe40003f84140 */
[----:B------:R-:W-:Y:S02]  /*9000*/  ISETP.GT.U32.AND.EX P1, PT, R14, RZ, PT, P1 ;  /* 0x000000ff0e00720c */ /* 0x000fe40003f24110 */
[----:B------:R-:W-:Y:S02]  /*9010*/  FSEL R33, R25, -INF , !P2 ;  /* 0xff80000019217808 */ /* 0x000fe40005000000 */
[----:B------:R-:W-:Y:S02]  /*9020*/  IADD3 R14, P2, PT, R0, 0x11, RZ ;  /* 0x00000011000e7810 */ /* 0x000fe40007f5e0ff */
[----:B------:R-:W-:Y:S02]  /*9030*/  FSEL R25, R26, -INF , !P3 ;  /* 0xff8000001a197808 */ /* 0x000fe40005800000 */
[C---:B------:R-:W-:Y:S01]  /*9040*/  ISETP.GT.U32.AND P3, PT, R14.reuse, R43, PT ;  /* 0x0000002b0e00720c */ /* 0x040fe20003f64070 */
[----:B------:R-:W-:Y:S01]  /*9050*/  IMAD.X R26, RZ, RZ, R2, P2 ;  /* 0x000000ffff1a7224 */ /* 0x000fe200010e0602 */
[----:B------:R-:W-:Y:S01]  /*9060*/  ISETP.GT.U32.AND P2, PT, R14, R104, PT ;  /* 0x000000680e00720c */ /* 0x000fe20003f44070 */
[----:B------:R-:W-:-:S03]  /*9070*/  FMUL R14, R36, UR10 ;  /* 0x0000000a240e7c20 */ /* 0x000fc60008400000 */
[C---:B------:R-:W-:Y:S02]  /*9080*/  ISETP.GT.U32.AND.EX P3, PT, R26.reuse, RZ, PT, P3 ;  /* 0x000000ff1a00720c */ /* 0x040fe40003f64130 */
[----:B------:R-:W-:Y:S01]  /*9090*/  ISETP.GT.U32.AND.EX P2, PT, R26, RZ, PT, P2 ;  /* 0x000000ff1a00720c */ /* 0x000fe20003f44120 */
[----:B------:R-:W-:Y:S01]  /*90a0*/  FMUL R26, R38, UR10 ;  /* 0x0000000a261a7c20 */ /* 0x000fe20008400000 */
        /* <DEDUP_REMOVED lines=36> */
[----:B------:R-:W-:Y:S01]  /*92f0*/  FMUL R14, R52, UR10 ;  /* 0x0000000a340e7c20 */ /* 0x000fe20008400000 */
[----:B------:R-:W-:Y:S01]  /*9300*/  FMUL R35, R75, UR10 ;  /* 0x0000000a4b237c20 */ /* 0x000fe20008400000 */
[----:B------:R-:W-:Y:S01]  /*9310*/  FMUL R36, R62, UR10 ;  /* 0x0000000a3e247c20 */ /* 0x000fe20008400000 */
[C---:B------:R-:W-:Y:S01]  /*9320*/  ISETP.GT.U32.AND.EX P3, PT, R34.reuse, RZ, PT, P3 ;  /* 0x000000ff2200720c */ /* 0x040fe20003f64130 */
[----:B------:R0:W4:Y:S01]  /*9330*/  LDG.E.U8 R52, desc[UR12][R18.64] ;  /* 0x0000000c12347981 */ /* 0x000122000c1e1100 */
[----:B------:R-:W-:Y:S01]  /*9340*/  ISETP.GT.U32.AND.EX P2, PT, R34, RZ, PT, P2 ;  /* 0x000000ff2200720c */ /* 0x000fe20003f44120 */
[----:B------:R-:W-:Y:S01]  /*9350*/  FMUL R34, R54, UR10 ;  /* 0x0000000a36227c20 */ /* 0x000fe20008400000 */
[----:B------:R-:W-:Y:S01]  /*9360*/  FSEL R121, R14, -INF , !P4 ;  /* 0xff8000000e797808 */ /* 0x000fe20006000000 */
[----:B------:R-:W-:Y:S01]  /*9370*/  STL [R1+0x40], R103 ;  /* 0x0000406701007387 */ /* 0x000fe20000100800 */
[----:B------:R-:W-:-:S02]  /*9380*/  IADD3 R14, P4, PT, R0, 0x28, RZ ;  /* 0x00000028000e7810 */ /* 0x000fc40007f9e0ff */
[----:B------:R-:W-:Y:S01]  /*9390*/  FSEL R125, R34, -INF , !P1 ;  /* 0xff800000227d7808 */ /* 0x000fe20004800000 */
[----:B------:R-:W-:Y:S01]  /*93a0*/  FMUL R23, R23, UR10 ;  /* 0x0000000a17177c20 */ /* 0x000fe20008400000 */
[C---:B------:R-:W-:Y:S01]  /*93b0*/  ISETP.GT.U32.AND P1, PT, R14.reuse, R43, PT ;  /* 0x0000002b0e00720c */ /* 0x040fe20003f24070 */
[----:B------:R-:W-:Y:S01]  /*93c0*/  IMAD.X R34, RZ, RZ, R2, P4 ;  /* 0x000000ffff227224 */ /* 0x000fe200020e0602 */
[----:B------:R-:W-:Y:S01]  /*93d0*/  ISETP.GT.U32.AND P4, PT, R14, R104, PT ;  /* 0x000000680e00720c */ /* 0x000fe20003f84070 */
[----:B------:R-:W-:Y:S01]  /*93e0*/  FMUL R14, R53, UR10 ;  /* 0x0000000a350e7c20 */ /* 0x000fe20008400000 */
[----:B------:R-:W-:Y:S02]  /*93f0*/  STL [R1+0x2c], R121 ;  /* 0x00002c7901007387 */ /* 0x000fe40000100800 */
[C---:B------:R-:W-:Y:S02]  /*9400*/  ISETP.GT.U32.AND.EX P1, PT, R34.reuse, RZ, PT, P1 ;  /* 0x000000ff2200720c */ /* 0x040fe40003f24110 */
[----:B------:R-:W-:Y:S01]  /*9410*/  ISETP.GT.U32.AND.EX P4, PT, R34, RZ, PT, P4 ;  /* 0x000000ff2200720c */ /* 0x000fe20003f84140 */
[----:B------:R-:W-:Y:S01]  /*9420*/  FMUL R34, R55, UR10 ;  /* 0x0000000a37227c20 */ /* 0x000fe20008400000 */
[----:B------:R-:W-:Y:S01]  /*9430*/  FSEL R120, R14, -INF , !P3 ;  /* 0xff8000000e787808 */ /* 0x000fe20005800000 */
[----:B------:R-:W-:Y:S01]  /*9440*/  STL [R1+0x34], R125 ;  /* 0x0000347d01007387 */ /* 0x000fe20000100800 */
[----:B------:R-:W-:-:S02]  /*9450*/  IADD3 R14, P3, PT, R0, 0x29, RZ ;  /* 0x00000029000e7810 */ /* 0x000fc40007f7e0ff */
[----:B------:R-:W-:Y:S01]  /*9460*/  FSEL R113, R34, -INF , !P2 ;  /* 0xff80000022717808 */ /* 0x000fe20005000000 */
[----:B------:R1:W2:Y:S01]  /*9470*/  LDG.E.U8 R55, desc[UR12][R16.64] ;  /* 0x0000000c10377981 */ /* 0x0002a2000c1e1100 */
[C---:B------:R-:W-:Y:S01]  /*9480*/  ISETP.GT.U32.AND P2, PT, R14.reuse, R43, PT ;  /* 0x0000002b0e00720c */ /* 0x040fe20003f44070 */
[----:B------:R-:W-:Y:S01]  /*9490*/  IMAD.X R34, RZ, RZ, R2, P3 ;  /* 0x000000ffff227224 */ /* 0x000fe200018e0602 */
[----:B------:R-:W-:Y:S01]  /*94a0*/  ISETP.GT.U32.AND P3, PT, R14, R104, PT ;  /* 0x000000680e00720c */ /* 0x000fe20003f64070 */
[----:B------:R-:W-:Y:S01]  /*94b0*/  FMUL R14, R72, UR10 ;  /* 0x0000000a480e7c20 */ /* 0x000fe20008400000 */
[----:B------:R-:W-:Y:S01]  /*94c0*/  FMUL R22, R22, UR10 ;  /* 0x0000000a16167c20 */ /* 0x000fe20008400000 */
[----:B------:R-:W2:Y:S01]  /*94d0*/  LDG.E.U8 R53, desc[UR12][R82.64] ;  /* 0x0000000c52357981 */ /* 0x000ea2000c1e1100 */
[C---:B------:R-:W-:Y:S02]  /*94e0*/  ISETP.GT.U32.AND.EX P2, PT, R34.reuse, RZ, PT, P2 ;  /* 0x000000ff2200720c */ /* 0x040fe40003f44120 */
[----:B------:R-:W-:Y:S01]  /*94f0*/  ISETP.GT.U32.AND.EX P3, PT, R34, RZ, PT, P3 ;  /* 0x000000ff2200720c */ /* 0x000fe20003f64130 */
[----:B------:R-:W-:Y:S01]  /*9500*/  FMUL R34, R74, UR10 ;  /* 0x0000000a4a227c20 */ /* 0x000fe20008400000 */
[----:B------:R-:W-:Y:S01]  /*9510*/  FSEL R122, R14, -INF , !P1 ;  /* 0xff8000000e7a7808 */ /* 0x000fe20004800000 */
[----:B------:R-:W2:Y:S01]  /*9520*/  LDG.E.U8 R54, desc[UR12][R28.64] ;  /* 0x0000000c1c367981 */ /* 0x000ea2000c1e1100 */
[----:B------:R-:W-:-:S02]  /*9530*/  IADD3 R14, P1, PT, R0, 0x30, RZ ;  /* 0x00000030000e7810 */ /* 0x000fc40007f3e0ff */
[----:B------:R-:W-:Y:S02]  /*9540*/  FSEL R115, R34, -INF , !P4 ;  /* 0xff80000022737808 */ /* 0x000fe40006000000 */
        /* <DEDUP_REMOVED lines=13> */
[C---:B------:R-:W-:Y:S01]  /*9620*/  ISETP.GT.U32.AND.EX P3, PT, R14.reuse, RZ, PT, P3 ;  /* 0x000000ff0e00720c */ /* 0x040fe20003f64130 */
[----:B------:R-:W-:Y:S01]  /*9630*/  FMUL R34, R61, UR10 ;  /* 0x0000000a3d227c20 */ /* 0x000fe20008400000 */
[----:B------:R-:W-:Y:S01]  /*9640*/  ISETP.GT.U32.AND.EX P2, PT, R14, RZ, PT, P2 ;  /* 0x000000ff0e00720c */ /* 0x000fe20003f44120 */
[----:B------:R-:W-:Y:S01]  /*9650*/  FMUL R14, R63, UR10 ;  /* 0x0000000a3f0e7c20 */ /* 0x000fe20008400000 */
[----:B------:R-:W-:Y:S01]  /*9660*/  FSEL R39, R35, -INF , !P4 ;  /* 0xff80000023277808 */ /* 0x000fe20006000000 */
[----:B------:R-:W-:Y:S01]  /*9670*/  STL [R1+0x20], R120 ;  /* 0x0000207801007387 */ /* 0x000fe20000100800 */
[----:B------:R-:W-:Y:S02]  /*9680*/  IADD3 R35, P4, PT, R0, 0x39, RZ ;  /* 0x0000003900237810 */ /* 0x000fe40007f9e0ff */
[----:B------:R-:W-:Y:S01]  /*9690*/  FSEL R101, R14, -INF , !P2 ;  /* 0xff8000000e657808 */ /* 0x000fe20005000000 */
[----:B------:R-:W2:Y:S01]  /*96a0*/  LDG.E.U8 R61, desc[UR12][R30.64] ;  /* 0x0000000c1e3d7981 */ /* 0x000ea2000c1e1100 */
[----:B0-----:R-:W-:-:S02]  /*96b0*/  IADD3 R18, P2, PT, R93, UR4, RZ ;  /* 0x000000045d127c10 */ /* 0x001fc4000ff5e0ff */
[----:B------:R-:W-:Y:S01]  /*96c0*/  FSEL R38, R34, -INF , !P3 ;  /* 0xff80000022267808 */ /* 0x000fe20005800000 */
[----:B------:R-:W-:Y:S01]  /*96d0*/  IMAD.X R34, RZ, RZ, R2, P4 ;  /* 0x000000ffff227224 */ /* 0x000fe200020e0602 */
[----:B------:R-:W-:Y:S01]  /*96e0*/  LOP3.LUT R14, R0, 0x59, RZ, 0xfc, !PT ;  /* 0x00000059000e7812 */ /* 0x000fe200078efcff */
[----:B------:R-:W2:Y:S01]  /*96f0*/  LDG.E.U8 R60, desc[UR12][R68.64] ;  /* 0x0000000c443c7981 */ /* 0x000ea2000c1e1100 */
[----:B------:R-:W-:Y:S02]  /*9700*/  FSEL R107, R36, -INF , !P1 ;  /* 0xff800000246b7808 */ /* 0x000fe40004800000 */
[C---:B------:R-:W-:Y:S02]  /*9710*/  ISETP.GT.U32.AND P1, PT, R35.reuse, R43, PT ;  /* 0x0000002b2300720c */ /* 0x040fe40003f24070 */
[----:B------:R-:W-:Y:S02]  /*9720*/  ISETP.GT.U32.AND P3, PT, R35, R104, PT ;  /* 0x000000682300720c */ /* 0x000fe40003f64070 */
[----:B------:R-:W-:-:S02]  /*9730*/  IADD3.X R19, PT, PT, R92, UR9, RZ, P2, !PT ;  /* 0x000000095c137c10 */ /* 0x000fc400097fe4ff */
[C---:B------:R-:W-:Y:S02]  /*9740*/  ISETP.GT.U32.AND P2, PT, R14.reuse, R104, PT ;  /* 0x000000680e00720c */ /* 0x040fe40003f44070 */
[----:B------:R-:W-:Y:S01]  /*9750*/  ISETP.GT.U32.AND P4, PT, R14, R43, PT ;  /* 0x0000002b0e00720c */ /* 0x000fe20003f84070 */
[----:B------:R-:W-:Y:S01]  /*9760*/  FMUL R14, R13, UR10 ;  /* 0x0000000a0d0e7c20 */ /* 0x000fe20008400000 */
[C---:B------:R-:W-:Y:S01]  /*9770*/  ISETP.GT.U32.AND.EX P1, PT, R34.reuse, RZ, PT, P1 ;  /* 0x000000ff2200720c */ /* 0x040fe20003f24110 */
[----:B------:R-:W-:Y:S01]  /*9780*/  STL [R1+0x30], R113 ;  /* 0x0000307101007387 */ /* 0x000fe20000100800 */
[----:B------:R-:W-:Y:S02]  /*9790*/  ISETP.GT.U32.AND.EX P3, PT, R34, RZ, PT, P3 ;  /* 0x000000ff2200720c */ /* 0x000fe40003f64130 */
[----:B------:R-:W-:Y:S01]  /*97a0*/  LOP3.LUT R13, R0, 0x58, RZ, 0xfc, !PT ;  /* 0x00000058000d7812 */ /* 0x000fe200078efcff */
[----:B------:R0:W2:Y:S01]  /*97b0*/  LDG.E.U8 R62, desc[UR12][R18.64] ;  /* 0x0000000c123e7981 */ /* 0x0000a2000c1e1100 */
[----:B------:R-:W-:Y:S01]  /*97c0*/  FSEL R93, R14, -INF , !P1 ;  /* 0xff8000000e5d7808 */ /* 0x000fe20004800000 */
[----:B------:R-:W-:Y:S01]  /*97d0*/  FMUL R14, R77, UR10 ;  /* 0x0000000a4d0e7c20 */ /* 0x000fe20008400000 */
[----:B------:R-:W-:Y:S01]  /*97e0*/  FSEL R94, R15, -INF , !P3 ;  /* 0xff8000000f5e7808 */ /* 0x000fe20005800000 */
[----:B------:R-:W-:Y:S01]  /*97f0*/  FMUL R15, R79, UR10 ;  /* 0x0000000a4f0f7c20 */ /* 0x000fe20008400000 */
[----:B------:R-:W-:-:S02]  /*9800*/  ISETP.GT.U32.AND.EX P2, PT, R2, RZ, PT, P2 ;  /* 0x000000ff0200720c */ /* 0x000fc40003f44120 */
[----:B------:R-:W-:Y:S02]  /*9810*/  ISETP.GT.U32.AND.EX P4, PT, R2, RZ, PT, P4 ;  /* 0x000000ff0200720c */ /* 0x000fe40003f84140 */
[C---:B------:R-:W-:Y:S02]  /*9820*/  ISETP.GT.U32.AND P1, PT, R13.reuse, R104, PT ;  /* 0x000000680d00720c */ /* 0x040fe40003f24070 */
[----:B------:R-:W-:Y:S02]  /*9830*/  ISETP.GT.U32.AND P3, PT, R13, R43, PT ;  /* 0x0000002b0d00720c */ /* 0x000fe40003f64070 */
[----:B------:R-:W-:Y:S02]  /*9840*/  LOP3.LUT R13, R0, 0x51, RZ, 0xfc, !PT ;  /* 0x00000051000d7812 */ /* 0x000fe400078efcff */
        /* <DEDUP_REMOVED lines=15> */
[CC--:B------:R-:W-:Y:S02]  /*9940*/  ISETP.GT.U32.AND P3, PT, R13.reuse, R104.reuse, PT ;  /* 0x000000680d00720c */ /* 0x0c0fe40003f64070 */
[----:B------:R-:W-:Y:S02]  /*9950*/  ISETP.GT.U32.AND P1, PT, R13, R43, PT ;  /* 0x0000002b0d00720c */ /* 0x000fe40003f24070 */
[----:B------:R-:W-:Y:S02]  /*9960*/  LOP3.LUT R13, R0, 0x49, RZ, 0xfc, !PT ;  /* 0x00000049000d7812 */ /* 0x000fe400078efcff */
[----:B------:R-:W-:Y:S01]  /*9970*/  FSEL R77, R14, -INF , !P2 ;  /* 0xff8000000e4d7808 */ /* 0x000fe20005000000 */
[----:B------:R-:W-:Y:S01]  /*9980*/  FMUL R14, R96, UR10 ;  /* 0x0000000a600e7c20 */ /* 0x000fe20008400000 */
[----:B------:R-:W-:Y:S01]  /*9990*/  FSEL R34, R15, -INF , !P4 ;  /* 0xff8000000f227808 */ /* 0x000fe20006000000 */
[----:B------:R-:W-:Y:S01]  /*99a0*/  FMUL R15, R98, UR10 ;  /* 0x0000000a620f7c20 */ /* 0x000fe20008400000 */
[----:B------:R-:W-:-:S02]  /*99b0*/  ISETP.GT.U32.AND P2, PT, R13, R104, PT ;  /* 0x000000680d00720c */ /* 0x000fc40003f44070 */
[----:B------:R-:W-:Y:S02]  /*99c0*/  ISETP.GT.U32.AND P4, PT, R13, R43, PT ;  /* 0x0000002b0d00720c */ /* 0x000fe40003f84070 */
[C---:B------:R-:W-:Y:S02]  /*99d0*/  ISETP.GT.U32.AND.EX P3, PT, R2.reuse, RZ, PT, P3 ;  /* 0x000000ff0200720c */ /* 0x040fe40003f64130 */
[----:B------:R-:W-:Y:S02]  /*99e0*/  ISETP.GT.U32.AND.EX P1, PT, R2, RZ, PT, P1 ;  /* 0x000000ff0200720c */ /* 0x000fe40003f24110 */
[----:B------:R-:W-:Y:S01]  /*99f0*/  LOP3.LUT R13, R0, 0x48, RZ, 0xfc, !PT ;  /* 0x00000048000d7812 */ /* 0x000fe200078efcff */
[----:B------:R-:W-:Y:S01]  /*9a00*/  STL [R1+0x14], R122 ;  /* 0x0000147a01007387 */ /* 0x000fe20000100800 */
[----:B------:R-:W-:Y:S02]  /*9a10*/  FSEL R75, R14, -INF , !P1 ;  /* 0xff8000000e4b7808 */ /* 0x000fe40004800000 */
[----:B------:R-:W-:Y:S01]  /*9a20*/  FSEL R95, R15, -INF , !P3 ;  /* 0xff8000000f5f7808 */ /* 0x000fe20005800000 */
[----:B------:R-:W-:Y:S01]  /*9a30*/  STL [R1+0x28], R115 ;  /* 0x0000287301007387 */ /* 0x000fe20000100800 */
[----:B------:R-:W-:-:S02]  /*9a40*/  ISETP.GT.U32.AND P1, PT, R13, R104, PT ;  /* 0x000000680d00720c */ /* 0x000fc40003f24070 */
[----:B------:R-:W-:Y:S01]  /*9a50*/  ISETP.GT.U32.AND P3, PT, R13, R43, PT ;  /* 0x0000002b0d00720c */ /* 0x000fe20003f64070 */
[----:B------:R-:W-:Y:S01]  /*9a60*/  STL [R1+0x18], R37 ;  /* 0x0000182501007387 */ /* 0x000fe20000100800 */
[----:B------:R-:W-:Y:S01]  /*9a70*/  FMUL R13, R5, UR10 ;  /* 0x0000000a050d7c20 */ /* 0x000fe20008400000 */
[----:B------:R-:W-:Y:S02]  /*9a80*/  LOP3.LUT R5, R0, 0x41, RZ, 0xfc, !PT ;  /* 0x0000004100057812 */ /* 0x000fe400078efcff */
[----:B------:R-:W-:Y:S01]  /*9a90*/  STL [R1+0x1c], R106 ;  /* 0x00001c6a01007387 */ /* 0x000fe20000100800 */
[C---:B------:R-:W-:Y:S02]  /*9aa0*/  ISETP.GT.U32.AND.EX P3, PT, R2.reuse, RZ, PT, P3 ;  /* 0x000000ff0200720c */ /* 0x040fe40003f64130 */
[----:B------:R-:W-:Y:S01]  /*9ab0*/  ISETP.GT.U32.AND.EX P1, PT, R2, RZ, PT, P1 ;  /* 0x000000ff0200720c */ /* 0x000fe20003f24110 */
[----:B------:R0:W-:Y:S01]  /*9ac0*/  STL [R1+0xc], R39 ;  /* 0x00000c2701007387 */ /* 0x0001e20000100800 */
[----:B------:R-:W-:-:S03]  /*9ad0*/  LOP3.LUT R0, R0, 0x40, RZ, 0xfc, !PT ;  /* 0x0000004000007812 */ /* 0x000fc600078efcff */
[----:B------:R-:W-:Y:S01]  /*9ae0*/  STL [R1+0x10], R107 ;  /* 0x0000106b01007387 */ /* 0x000fe20000100800 */
[----:B------:R-:W-:-:S03]  /*9af0*/  FSEL R73, R4, -INF , !P3 ;  /* 0xff80000004497808 */ /* 0x000fc60005800000 */
[----:B------:R-:W-:Y:S01]  /*9b00*/  STL [R1+0x8], R38 ;  /* 0x0000082601007387 */ /* 0x000fe20000100800 */
[----:B------:R-:W-:-:S03]  /*9b10*/  FSEL R72, R6, -INF , !P1 ;  /* 0xff80000006487808 */ /* 0x000fc60004800000 */
[----:B------:R0:W-:Y:S01]  /*9b20*/  STL [R1], R101 ;  /* 0x0000006501007387 */ /* 0x0001e20000100800 */
[----:B------:R-:W-:-:S03]  /*9b30*/  ISETP.GT.U32.AND P3, PT, R5, R43, PT ;  /* 0x0000002b0500720c */ /* 0x000fc60003f64070 */
[----:B------:R-:W-:Y:S01]  /*9b40*/  STL [R1+0x38], R35 ;  /* 0x0000382301007387 */ /* 0x000fe20000100800 */
[----:B------:R-:W-:-:S03]  /*9b50*/  ISETP.GT.U32.AND P1, PT, R0, R43, PT ;  /* 0x0000002b0000720c */ /* 0x000fc60003f24070 */
[----:B------:R-:W-:Y:S04]  /*9b60*/  STL [R1+0x24], R36 ;  /* 0x0000242401007387 */ /* 0x000fe80000100800 */
[----:B------:R-:W-:Y:S04]  /*9b70*/  STL [R1+0x4], R34 ;  /* 0x0000042201007387 */ /* 0x000fe80000100800 */
[----:B------:R0:W2:Y:S04]  /*9b80*/  LDG.E.U8 R4, desc[UR12][R84.64] ;  /* 0x0000000c54047981 */ /* 0x0000a8000c1e1100 */
[----:B------:R-:W2:Y:S04]  /*9b90*/  LDL.LU R43, [R1+0x474] ;  /* 0x00047400012b7983 */ /* 0x000ea80000300800 */
[----:B------:R-:W2:Y:S01]  /*9ba0*/  LDL.LU R85, [R1+0x3c] ;  /* 0x00003c0001557983 */ /* 0x000ea20000300800 */
[----:B------:R-:W-:-:S02]  /*9bb0*/  ISETP.GT.U32.AND.EX P2, PT, R2, RZ, PT, P2 ;  /* 0x000000ff0200720c */ /* 0x000fc40003f44120 */
[----:B------:R-:W-:Y:S02]  /*9bc0*/  ISETP.GT.U32.AND.EX P4, PT, R2, RZ, PT, P4 ;  /* 0x000000ff0200720c */ /* 0x000fe40003f84140 */
[----:B------:R-:W-:Y:S01]  /*9bd0*/  LOP3.LUT R14, R89, 0xff, RZ, 0xc0, !PT ;  /* 0x000000ff590e7812 */ /* 0x000fe200078ec0ff */
[----:B------:R-:W-:Y:S01]  /*9be0*/  FMUL R6, R40, UR10 ;  /* 0x0000000a28067c20 */ /* 0x000fe20008400000 */
[----:B------:R-:W-:Y:S01]  /*9bf0*/  FSEL R79, R7, -INF , !P2 ;  /* 0xff800000074f7808 */ /* 0x000fe20005000000 */
[----:B------:R-:W-:Y:S01]  /*9c00*/  IMAD.SHL.U32 R7, R100, 0x100, RZ ;  /* 0x0000010064077824 */ /* 0x000fe200078e00ff */
[----:B------:R-:W-:Y:S01]  /*9c10*/  FSEL R74, R13, -INF , !P4 ;  /* 0xff8000000d4a7808 */ /* 0x000fe20006000000 */
[----:B------:R-:W3:Y:S03]  /*9c20*/  LDL.LU R63, [R1+0x190] ;  /* 0x00019000013f7983 */ /* 0x000ee60000300800 */
[----:B------:R-:W-:-:S02]  /*9c30*/  LOP3.LUT R7, R7, 0xf00, RZ, 0xe2, !PT ;  /* 0x00000f0007077812 */ /* 0x000fc400078ee2ff */
[----:B------:R-:W-:-:S03]  /*9c40*/  ISETP.GT.U32.AND P2, PT, R0, R104, PT ;  /* 0x000000680000720c */ /* 0x000fc60003f44070 */
[----:B------:R-:W-:Y:S01]  /*9c50*/  IMAD R13, R102, 0x1000, R7 ;  /* 0x00001000660d7824 */ /* 0x000fe200078e0207 */
[----:B------:R-:W-:Y:S01]  /*9c60*/  ISETP.GT.U32.AND P4, PT, R5, R104, PT ;  /* 0x000000680500720c */ /* 0x000fe20003f84070 */
[----:B------:R-:W3:Y:S02]  /*9c70*/  LDG.E.U8 R7, desc[UR12][R80.64] ;  /* 0x0000000c50077981 */ /* 0x000ee4000c1e1100 */
[----:B------:R-:W-:Y:S01]  /*9c80*/  IMAD.IADD R0, R13, 0x1, R14 ;  /* 0x000000010d007824 */ /* 0x000fe200078e020e */
[----:B------:R-:W-:Y:S01]  /*9c90*/  ISETP.GT.U32.AND.EX P1, PT, R2, RZ, PT, P1 ;  /* 0x000000ff0200720c */ /* 0x000fe20003f24110 */
[----:B------:R-:W3:Y:S03]  /*9ca0*/  LDG.E.U8 R5, desc[UR12][R70.64] ;  /* 0x0000000c46057981 */ /* 0x000ee6000c1e1100 */
[----:B------:R-:W-:Y:S02]  /*9cb0*/  LOP3.LUT R0, R0, 0xffff, RZ, 0xc0, !PT ;  /* 0x0000ffff00007812 */ /* 0x000fe400078ec0ff */
[----:B------:R-:W-:-:S02]  /*9cc0*/  ISETP.GT.U32.AND.EX P4, PT, R2, RZ, PT, P4 ;  /* 0x000000ff0200720c */ /* 0x000fc40003f84140 */
[C---:B------:R-:W-:Y:S01]  /*9cd0*/  ISETP.GT.U32.AND.EX P2, PT, R2.reuse, RZ, PT, P2 ;  /* 0x000000ff0200720c */ /* 0x040fe20003f44120 */
[----:B------:R-:W-:Y:S01]  /*9ce0*/  BAR.SYNC.DEFER_BLOCKING 0x0 ;  /* 0x0000000000007b1d */ /* 0x000fe20000010000 */
[----:B------:R-:W-:Y:S02]  /*9cf0*/  ISETP.GT.U32.AND.EX P3, PT, R2, RZ, PT, P3 ;  /* 0x000000ff0200720c */ /* 0x000fe40003f64130 */
[--C-:B------:R-:W-:Y:S02]  /*9d00*/  SHF.R.U32.HI R2, RZ, 0xf, R0.reuse ;  /* 0x0000000fff027819 */ /* 0x100fe40000011600 */
[----:B------:R-:W-:Y:S01]  /*9d10*/  FSEL R51, R6, -INF , !P1 ;  /* 0xff80000006337808 */ /* 0x000fe20004800000 */
[----:B------:R-:W-:Y:S01]  /*9d20*/  FMUL R6, R41, UR10 ;  /* 0x0000000a29067c20 */ /* 0x000fe20008400000 */
[----:B------:R-:W-:Y:S02]  /*9d30*/  LOP3.LUT P1, RZ, R2, 0x1, RZ, 0xc0, !PT ;  /* 0x0000000102ff7812 */ /* 0x000fe4000782c0ff */
[----:B------:R-:W-:-:S02]  /*9d40*/  SHF.R.U32.HI R2, RZ, 0xe, R0 ;  /* 0x0000000eff027819 */ /* 0x000fc40000011600 */
[----:B------:R-:W-:Y:S01]  /*9d50*/  FSEL R49, R6, -INF , !P3 ;  /* 0xff80000006317808 */ /* 0x000fe20005800000 */
[----:B------:R-:W-:Y:S01]  /*9d60*/  FMUL R6, R42, UR10 ;  /* 0x0000000a2a067c20 */ /* 0x000fe20008400000 */
[----:B------:R-:W-:Y:S02]  /*9d70*/  LOP3.LUT P3, RZ, R2, 0x1, RZ, 0xc0, !PT ;  /* 0x0000000102ff7812 */ /* 0x000fe4000786c0ff */
[----:B------:R-:W-:Y:S02]  /*9d80*/  SHF.R.U32.HI R2, RZ, 0xd, R0 ;  /* 0x0000000dff027819 */ /* 0x000fe40000011600 */
[----:B------:R-:W-:Y:S02]  /*9d90*/  FSEL R48, R6, -INF , !P2 ;  /* 0xff80000006307808 */ /* 0x000fe40005000000 */
[----:B------:R-:W-:Y:S02]  /*9da0*/  LOP3.LUT P2, RZ, R2, 0x1, RZ, 0xc0, !PT ;  /* 0x0000000102ff7812 */ /* 0x000fe4000784c0ff */
[----:B------:R-:W-:Y:S01]  /*9db0*/  FMNMX3 R2, R32, R12, R10, !PT ;  /* 0x0000000c20027276 */ /* 0x000fe2000780000a */
[----:B------:R-:W-:-:S03]  /*9dc0*/  FMUL R13, R20, UR10 ;  /* 0x0000000a140d7c20 */ /* 0x000fc60008400000 */
[----:B------:R-:W-:-:S04]  /*9dd0*/  FMNMX3 R2, R2, R33, R45, !PT ;  /* 0x0000002102027276 */ /* 0x000fc8000780002d */
[----:B------:R-:W-:Y:S02]  /*9de0*/  FMNMX3 R2, R2, R47, R87, !PT ;  /* 0x0000002f02027276 */ /* 0x000fe40007800057 */
[----:B------:R-:W-:Y:S02]  /*9df0*/  SHF.R.U32.HI R6, RZ, 0xb, R0 ;  /* 0x0000000bff067819 */ /* 0x000fe40000011600 */
[----:B------:R-:W-:Y:S01]  /*9e00*/  FSEL R41, R13, -INF , !P1 ;  /* 0xff8000000d297808 */ /* 0x000fe20004800000 */
[----:B------:R-:W-:Y:S01]  /*9e10*/  FMUL R13, R21, UR10 ;  /* 0x0000000a150d7c20 */ /* 0x000fe20008400000 */
[----:B------:R-:W-:Y:S02]  /*9e20*/  FMNMX3 R2, R2, R88, R121, !PT ;  /* 0x0000005802027276 */ /* 0x000fe40007800079 */
[----:B------:R-:W-:Y:S02]  /*9e30*/  LOP3.LUT P1, RZ, R6, 0x1, RZ, 0xc0, !PT ;  /* 0x0000000106ff7812 */ /* 0x000fe4000782c0ff */
[----:B------:R-:W-:-:S02]  /*9e40*/  FMNMX3 R2, R2, R120, R122, !PT ;  /* 0x0000007802027276 */ /* 0x000fc4000780007a */
[--C-:B------:R-:W-:Y:S02]  /*9e50*/  SHF.R.U32.HI R6, RZ, 0xa, R0.reuse ;  /* 0x0000000aff067819 */ /* 0x100fe40000011600 */
[----:B------:R-:W-:Y:S01]  /*9e60*/  FSEL R40, R13, -INF , !P3 ;  /* 0xff8000000d287808 */ /* 0x000fe20005800000 */
[----:B------:R-:W-:Y:S01]  /*9e70*/  FMUL R13, R108, UR10 ;  /* 0x0000000a6c0d7c20 */ /* 0x000fe20008400000 */
[----:B------:R-:W-:Y:S02]  /*9e80*/  FMNMX3 R2, R2, R37, R39, !PT ;  /* 0x0000002502027276 */ /* 0x000fe40007800027 */
[----:B------:R-:W-:Y:S02]  /*9e90*/  LOP3.LUT P3, RZ, R6, 0x1, RZ, 0xc0, !PT ;  /* 0x0000000106ff7812 */ /* 0x000fe4000786c0ff */
[----:B------:R-:W-:Y:S02]  /*9ea0*/  SHF.R.U32.HI R6, RZ, 0x7, R0 ;  /* 0x00000007ff067819 */ /* 0x000fe40000011600 */
[----:B0-----:R-:W-:Y:S01]  /*9eb0*/  FSEL R39, R13, -INF , !P1 ;  /* 0xff8000000d277808 */ /* 0x001fe20004800000 */
[----:B------:R-:W-:Y:S01]  /*9ec0*/  FMUL R13, R109, UR10 ;  /* 0x0000000a6d0d7c20 */ /* 0x000fe20008400000 */
[----:B------:R-:W-:-:S02]  /*9ed0*/  LOP3.LUT P1, RZ, R6, 0x1, RZ, 0xc0, !PT ;  /* 0x0000000106ff7812 */ /* 0x000fc4000782c0ff */
[--C-:B------:R-:W-:Y:S02]  /*9ee0*/  SHF.R.U32.HI R6, RZ, 0x6, R0.reuse ;  /* 0x00000006ff067819 */ /* 0x100fe40000011600 */
[----:B------:R-:W-:Y:S02]  /*9ef0*/  FSEL R13, R13, -INF , !P3 ;  /* 0xff8000000d0d7808 */ /* 0x000fe40005800000 */
[----:B------:R-:W-:Y:S01]  /*9f00*/  LOP3.LUT P3, RZ, R6, 0x1, RZ, 0xc0, !PT ;  /* 0x0000000106ff7812 */ /* 0x000fe2000786c0ff */
[----:B------:R-:W-:Y:S01]  /*9f10*/  FMUL R14, R64, UR10 ;  /* 0x0000000a400e7c20 */ /* 0x000fe20008400000 */
[----:B-1----:R-:W-:-:S04]  /*9f20*/  SHF.R.U32.HI R16, RZ, 0x2, R0 ;  /* 0x00000002ff107819 */ /* 0x002fc80000011600 */
[----:B------:R-:W-:Y:S02]  /*9f30*/  FSEL R14, R14, -INF , !P1 ;  /* 0xff8000000e0e7808 */ /* 0x000fe40004800000 */
[----:B--2---:R-:W-:-:S04]  /*9f40*/  FMNMX3 R2, R2, R38, R85, !PT ;  /* 0x0000002602027276 */ /* 0x004fc80007800055 */
[----:B------:R-:W-:-:S04]  /*9f50*/  FMNMX3 R2, R2, R93, R51, !PT ;  /* 0x0000005d02027276 */ /* 0x000fc80007800033 */
[----:B------:R-:W-:Y:S02]  /*9f60*/  FMNMX3 R6, R2, R49, R73, !PT ;  /* 0x0000003102067276 */ /* 0x000fe40007800049 */
[----:B------:R-:W-:Y:S02]  /*9f70*/  SHF.R.U32.HI R2, RZ, 0x3, R0 ;  /* 0x00000003ff027819 */ /* 0x000fe40000011600 */
[----:B------:R-:W-:Y:S02]  /*9f80*/  FMNMX3 R6, R6, R74, R75, !PT ;  /* 0x0000004a06067276 */ /* 0x000fe4000780004b */
[----:B------:R-:W-:Y:S01]  /*9f90*/  LOP3.LUT P1, RZ, R2, 0x1, RZ, 0xc0, !PT ;  /* 0x0000000102ff7812 */ /* 0x000fe2000782c0ff */
[----:B------:R-:W-:Y:S01]  /*9fa0*/  FMUL R2, R65, UR10 ;  /* 0x0000000a41027c20 */ /* 0x000fe20008400000 */
[----:B------:R-:W-:Y:S01]  /*9fb0*/  FMNMX3 R15, R6, R77, R78, !PT ;  /* 0x0000004d060f7276 */ /* 0x000fe2000780004e */
[----:B------:R-:W-:-:S03]  /*9fc0*/  FMUL R6, R116, UR10 ;  /* 0x0000000a74067c20 */ /* 0x000fc60008400000 */
[----:B------:R-:W-:Y:S02]  /*9fd0*/  FMNMX3 R17, R15, R92, R41, !PT ;  /* 0x0000005c0f117276 */ /* 0x000fe40007800029 */
[----:B------:R-:W-:Y:S02]  /*9fe0*/  FSEL R15, R2, -INF , !P3 ;  /* 0xff800000020f7808 */ /* 0x000fe40005800000 */
[----:B------:R-:W-:Y:S02]  /*9ff0*/  LOP3.LUT P3, RZ, R16, 0x1, RZ, 0xc0, !PT ;  /* 0x0000000110ff7812 */ /* 0x000fe4000786c0ff */
[----:B------:R-:W-:Y:S02]  /*a000*/  FSEL R16, R6, -INF , !P1 ;  /* 0xff80000006107808 */ /* 0x000fe40004800000 */
[----:B------:R-:W-:Y:S01]  /*a010*/  SHF.R.U32.HI R6, RZ, 0xc, R0 ;  /* 0x0000000cff067819 */ /* 0x000fe20000011600 */
[----:B------:R-:W-:Y:S01]  /*a020*/  FMUL R2, R117, UR10 ;  /* 0x0000000a75027c20 */ /* 0x000fe20008400000 */
[----:B------:R-:W-:-:S02]  /*a030*/  FMNMX3 R17, R17, R40, R39, !PT ;  /* 0x0000002811117276 */ /* 0x000fc40007800027 */
[----:B------:R-:W-:Y:S02]  /*a040*/  LOP3.LUT P1, RZ, R6, 0x1, RZ, 0xc0, !PT ;  /* 0x0000000106ff7812 */ /* 0x000fe4000782c0ff */
[----:B------:R-:W-:Y:S02]  /*a050*/  SHF.R.U32.HI R6, RZ, 0x9, R0 ;  /* 0x00000009ff067819 */ /* 0x000fe40000011600 */
[----:B------:R-:W-:Y:S02]  /*a060*/  FMNMX3 R18, R17, R13, R14, !PT ;  /* 0x0000000d11127276 */ /* 0x000fe4000780000e */
[----:B------:R-:W-:Y:S02]  /*a070*/  FSEL R17, R2, -INF , !P3 ;  /* 0xff80000002117808 */ /* 0x000fe40005800000 */
[----:B------:R-:W-:Y:S02]  /*a080*/  LOP3.LUT P3, RZ, R6, 0x1, RZ, 0xc0, !PT ;  /* 0x0000000106ff7812 */ /* 0x000fe4000786c0ff */
[----:B------:R-:W-:-:S04]  /*a090*/  FMNMX3 R6, R11, R24, R9, !PT ;  /* 0x000000180b067276 */ /* 0x000fc80007800009 */
[----:B------:R-:W-:-:S04]  /*a0a0*/  FMNMX3 R19, R6, R25, R26, !PT ;  /* 0x0000001906137276 */ /* 0x000fc8000780001a */
[----:B------:R-:W-:-:S04]  /*a0b0*/  FMNMX3 R19, R19, R27, R44, !PT ;  /* 0x0000001b13137276 */ /* 0x000fc8000780002c */
[----:B------:R-:W-:-:S04]  /*a0c0*/  FMNMX3 R19, R19, R46, R125, !PT ;  /* 0x0000002e13137276 */ /* 0x000fc8000780007d */
[----:B------:R-:W-:-:S04]  /*a0d0*/  FMNMX3 R19, R19, R113, R115, !PT ;  /* 0x0000007113137276 */ /* 0x000fc80007800073 */
[----:B------:R-:W-:-:S04]  /*a0e0*/  FMNMX3 R19, R19, R106, R107, !PT ;  /* 0x0000006a13137276 */ /* 0x000fc8000780006b */
[----:B------:R-:W-:Y:S02]  /*a0f0*/  FMNMX3 R19, R19, R101, R103, !PT ;  /* 0x0000006513137276 */ /* 0x000fe40007800067 */
[----:B------:R-:W2:Y:S04]  /*a100*/  LDL.LU R103, [R1+0x48] ;  /* 0x0000480001677983 */ /* 0x000ea80000300800 */
[----:B------:R-:W4:Y:S04]  /*a110*/  LDL.LU R101, [R1+0x58] ;  /* 0x0000580001657983 */ /* 0x000f280000300800 */
[----:B------:R-:W5:Y:S04]  /*a120*/  LDL.LU R107, [R1+0x50] ;  /* 0x00005000016b7983 */ /* 0x000f680000300800 */
[----:B------:R-:W5:Y:S01]  /*a130*/  LDL.LU R106, [R1+0x44] ;  /* 0x00004400016a7983 */ /* 0x000f620000300800 */
[----:B------:R-:W-:Y:S01]  /*a140*/  FMNMX3 R2, R18, R15, R16, !PT ;  /* 0x0000000f12027276 */ /* 0x000fe20007800010 */
[----:B------:R-:W-:Y:S01]  /*a150*/  FMUL R18, R43, UR10 ;  /* 0x0000000a2b127c20 */ /* 0x000fe20008400000 */
[----:B------:R-:W-:-:S02]  /*a160*/  FSEL R43, R23, -INF , !P1 ;  /* 0xff800000172b7808 */ /* 0x000fc40004800000 */
[----:B------:R-:W5:Y:S01]  /*a170*/  LDL.LU R23, [R1+0x194] ;  /* 0x0001940001177983 */ /* 0x000f620000300800 */
[----:B------:R-:W-:-:S05]  /*a180*/  FMNMX R2, R17, R2, !PT ;  /* 0x0000000211027209 */ /* 0x000fca0007800000 */
[----:B------:R-:W0:Y:S01]  /*a190*/  SHFL.BFLY PT, R6, R2, 0x2, 0x1f ;  /* 0x0c401f0002067f89 */ /* 0x000e2200000e0000 */
[--C-:B------:R-:W-:Y:S02]  /*a1a0*/  SHF.R.U32.HI R20, RZ, 0x8, R0.reuse ;  /* 0x00000008ff147819 */ /* 0x100fe40000011600 */
[----:B------:R-:W-:Y:S02]  /*a1b0*/  FSEL R18, R18, -INF , !P4 ;  /* 0xff80000012127808 */ /* 0x000fe40006000000 */
[----:B------:R-:W-:Y:S02]  /*a1c0*/  LOP3.LUT P4, RZ, R20, 0x1, RZ, 0xc0, !PT ;  /* 0x0000000114ff7812 */ /* 0x000fe4000788c0ff */
[----:B------:R-:W-:Y:S02]  /*a1d0*/  SHF.R.U32.HI R20, RZ, 0x5, R0 ;  /* 0x00000005ff147819 */ /* 0x000fe40000011600 */
[----:B------:R-:W-:Y:S02]  /*a1e0*/  FSEL R50, R22, -INF , !P2 ;  /* 0xff80000016327808 */ /* 0x000fe40005000000 */
[----:B------:R-:W-:-:S02]  /*a1f0*/  LOP3.LUT P2, RZ, R20, 0x1, RZ, 0xc0, !PT ;  /* 0x0000000114ff7812 */ /* 0x000fc4000784c0ff */
[--C-:B------:R-:W-:Y:S02]  /*a200*/  SHF.R.U32.HI R20, RZ, 0x4, R0.reuse ;  /* 0x00000004ff147819 */ /* 0x100fe40000011600 */
[----:B------:R-:W-:Y:S02]  /*a210*/  SHF.R.U32.HI R0, RZ, 0x1, R0 ;  /* 0x00000001ff007819 */ /* 0x000fe40000011600 */
[----:B0-----:R-:W-:Y:S02]  /*a220*/  FMNMX R2, R2, R6, !PT ;  /* 0x0000000602027209 */ /* 0x001fe40007800000 */
[----:B------:R-:W-:Y:S01]  /*a230*/  FMNMX3 R6, R19, R94, R48, !PT ;  /* 0x0000005e13067276 */ /* 0x000fe20007800030 */
[----:B------:R-:W-:-:S03]  /*a240*/  FMUL R19, R110, UR10 ;  /* 0x0000000a6e137c20 */ /* 0x000fc60008400000 */
[----:B------:R-:W-:Y:S02]  /*a250*/  FMNMX3 R6, R6, R18, R72, !PT ;  /* 0x0000001206067276 */ /* 0x000fe40007800048 */
[----:B------:R-:W-:Y:S02]  /*a260*/  FSEL R42, R19, -INF , !P3 ;  /* 0xff800000132a7808 */ /* 0x000fe40005800000 */
[----:B------:R-:W-:Y:S02]  /*a270*/  LOP3.LUT P3, RZ, R0, 0x1, RZ, 0xc0, !PT ;  /* 0x0000000100ff7812 */ /* 0x000fe4000786c0ff */
[----:B------:R-:W3:Y:S01]  /*a280*/  SHFL.BFLY PT, R0, R2, 0x1, 0x1f ;  /* 0x0c201f0002007f89 */ /* 0x000ee200000e0000 */
[----:B------:R-:W-:Y:S01]  /*a290*/  FMNMX3 R6, R6, R79, R95, !PT ;  /* 0x0000004f06067276 */ /* 0x000fe2000780005f */
[----:B------:R-:W-:Y:S01]  /*a2a0*/  FMUL R21, R66, UR10 ;  /* 0x0000000a42157c20 */ /* 0x000fe20008400000 */
[----:B------:R-:W-:Y:S02]  /*a2b0*/  LOP3.LUT P1, RZ, R20, 0x1, RZ, 0xc0, !PT ;  /* 0x0000000114ff7812 */ /* 0x000fe4000782c0ff */
[----:B------:R-:W-:Y:S01]  /*a2c0*/  FMNMX3 R6, R6, R34, R36, !PT ;  /* 0x0000002206067276 */ /* 0x000fe20007800024 */
[----:B------:R-:W-:-:S03]  /*a2d0*/  FMUL R20, R111, UR10 ;  /* 0x0000000a6f147c20 */ /* 0x000fc60008400000 */
[----:B------:R-:W-:Y:S01]  /*a2e0*/  FMNMX3 R22, R6, R35, R50, !PT ;  /* 0x0000002306167276 */ /* 0x000fe20007800032 */
[----:B------:R-:W-:Y:S01]  /*a2f0*/  FMUL R6, R118, UR10 ;  /* 0x0000000a76067c20 */ /* 0x000fe20008400000 */
[----:B------:R-:W-:Y:S01]  /*a300*/  FMUL R19, R67, UR10 ;  /* 0x0000000a43137c20 */ /* 0x000fe20008400000 */
[----:B------:R-:W-:Y:S02]  /*a310*/  FSEL R38, R20, -INF , !P4 ;  /* 0xff80000014267808 */ /* 0x000fe40006000000 */
[----:B------:R-:W-:Y:S02]  /*a320*/  FSEL R37, R21, -INF , !P2 ;  /* 0xff80000015257808 */ /* 0x000fe40005000000 */
[----:B------:R-:W-:Y:S01]  /*a330*/  FMNMX3 R22, R22, R43, R42, !PT ;  /* 0x0000002b16167276 */ /* 0x000fe2000780002a */
[----:B------:R-:W-:Y:S01]  /*a340*/  FMUL R20, R119, UR10 ;  /* 0x0000000a77147c20 */ /* 0x000fe20008400000 */
[----:B------:R-:W-:Y:S01]  /*a350*/  FSEL R35, R6, -INF , !P3 ;  /* 0xff80000006237808 */ /* 0x000fe20005800000 */
[----:B------:R-:W0:Y:S01]  /*a360*/  S2R R122, SR_TID.X ;  /* 0x00000000007a7919 */ /* 0x000e220000002100 */
[----:B------:R-:W-:-:S02]  /*a370*/  FSEL R36, R19, -INF , !P1 ;  /* 0xff80000013247808 */ /* 0x000fc40004800000 */
[----:B------:R-:W-:Y:S02]  /*a380*/  FMNMX3 R6, R22, R38, R37, !PT ;  /* 0x0000002616067276 */ /* 0x000fe40007800025 */
[----:B------:R-:W-:Y:S02]  /*a390*/  FSEL R34, R20, -INF , !P0 ;  /* 0xff80000014227808 */ /* 0x000fe40004000000 */
[----:B------:R-:W-:Y:S02]  /*a3a0*/  FMNMX3 R6, R6, R36, R35, !PT ;  /* 0x0000002406067276 */ /* 0x000fe40007800023 */
[----:B---3--:R-:W-:Y:S02]  /*a3b0*/  FMNMX3 R125, R2, R0, R63, !PT ;  /* 0x00000000027d7276 */ /* 0x008fe4000780003f */
[----:B------:R-:W-:-:S03]  /*a3c0*/  FMNMX R6, R34, R6, !PT ;  /* 0x0000000622067209 */ /* 0x000fc60007800000 */
[--C-:B------:R-:W-:Y:S01]  /*a3d0*/  FADD R2, R32, -R125.reuse ;  /* 0x8000007d20027221 */ /* 0x100fe20000000000 */
[--C-:B------:R-:W-:Y:S01]  /*a3e0*/  FADD R12, R12, -R125.reuse ;  /* 0x8000007d0c0c7221 */ /* 0x100fe20000000000 */
[----:B------:R-:W1:Y:S02]  /*a3f0*/  SHFL.BFLY PT, R0, R6, 0x2, 0x1f ;  /* 0x0c401f0006007f89 */ /* 0x000e6400000e0000 */
[----:B------:R-:W-:Y:S01]  /*a400*/  FMUL R2, R2, 1.4426950216293334961 ;  /* 0x3fb8aa3b02027820 */ /* 0x000fe20000400000 */
[----:B------:R-:W-:-:S03]  /*a410*/  FADD R10, R10, -R125 ;  /* 0x8000007d0a0a7221 */ /* 0x000fc60000000000 */
[----:B------:R3:W-:Y:S02]  /*a420*/  MUFU.EX2 R31, R2 ;  /* 0x00000002001f7308 */ /* 0x0007e40000000800 */
[----:B---3--:R-:W-:-:S06]  /*a430*/  FMUL R2, R12, 1.4426950216293334961 ;  /* 0x3fb8aa3b0c027820 */ /* 0x008fcc0000400000 */
[----:B------:R3:W0:Y:S02]  /*a440*/  MUFU.EX2 R19, R2 ;  /* 0x0000000200137308 */ /* 0x0006240000000800 */
[----:B---3--:R-:W-:Y:S01]  /*a450*/  FMUL R2, R10, 1.4426950216293334961 ;  /* 0x3fb8aa3b0a027820 */ /* 0x008fe20000400000 */
[----:B------:R-:W-:-:S05]  /*a460*/  FADD R10, R33, -R125 ;  /* 0x8000007d210a7221 */ /* 0x000fca0000000000 */
[----:B------:R3:W-:Y:S02]  /*a470*/  MUFU.EX2 R12, R2 ;  /* 0x00000002000c7308 */ /* 0x0007e40000000800 */
[----:B---3--:R-:W-:-:S06]  /*a480*/  FMUL R2, R10, 1.4426950216293334961 ;  /* 0x3fb8aa3b0a027820 */ /* 0x008fcc0000400000 */
[----:B------:R3:W3:Y:S01]  /*a490*/  MUFU.EX2 R33, R2 ;  /* 0x0000000200217308 */ /* 0x0006e20000000800 */
[----:B-1----:R-:W-:Y:S02]  /*a4a0*/  FMNMX R20, R6, R0, !PT ;  /* 0x0000000006147209 */ /* 0x002fe40007800000 */
[----:B0-----:R-:W-:Y:S02]  /*a4b0*/  SHF.R.U32.HI R0, RZ, 0x1, R122 ;  /* 0x00000001ff007819 */ /* 0x001fe4000001167a */
[----:B---3--:R-:W-:-:S05]  /*a4c0*/  LOP3.LUT R2, R122, 0x1, RZ, 0xc0, !PT ;  /* 0x000000017a027812 */ /* 0x008fca00078ec0ff */
[----:B------:R-:W-:Y:S01]  /*a4d0*/  IMAD.SHL.U32 R2, R2, 0x2, RZ ;  /* 0x0000000202027824 */ /* 0x000fe200078e00ff */
[----:B------:R-:W-:-:S04]  /*a4e0*/  SGXT.U32 R0, R0, 0x1 ;  /* 0x000000010000781a */ /* 0x000fc80000000000 */
[----:B------:R-:W-:Y:S02]  /*a4f0*/  LOP3.LUT R2, R2, 0x1c, R122, 0xf8, !PT ;  /* 0x0000001c02027812 */ /* 0x000fe400078ef87a */
[----:B------:R-:W-:Y:S02]  /*a500*/  LOP3.LUT R120, R122, 0x180, RZ, 0xc0, !PT ;  /* 0x000001807a787812 */ /* 0x000fe400078ec0ff */
[----:B------:R-:W-:Y:S02]  /*a510*/  LOP3.LUT R2, R2, R0, RZ, 0xfc, !PT ;  /* 0x0000000002027212 */ /* 0x000fe400078efcff */
[----:B------:R-:W0:Y:S01]  /*a520*/  SHFL.BFLY PT, R0, R20, 0x1, 0x1f ;  /* 0x0c201f0014007f89 */ /* 0x000e2200000e0000 */
[----:B------:R-:W-:Y:S02]  /*a530*/  SHF.R.U32.HI R120, RZ, 0x3, R120 ;  /* 0x00000003ff787819 */ /* 0x000fe40000011678 */
[----:B------:R-:W-:Y:S02]  /*a540*/  F2FP.SATFINITE.E4M3.F32.PACK_AB_MERGE_C R6, R19, R31, RZ ;  /* 0x0000001f1306723e */ /* 0x000fe400048070ff */
[----:B------:R-:W-:-:S02]  /*a550*/  F2FP.SATFINITE.E4M3.F32.PACK_AB_MERGE_C R10, R33, R12, RZ ;  /* 0x0000000c210a723e */ /* 0x000fc400048070ff */
[----:B------:R-:W-:Y:S01]  /*a560*/  LOP3.LUT R120, R120, 0x1ff, R122, 0x78, !PT ;  /* 0x000001ff78787812 */ /* 0x000fe200078e787a */
[--C-:B------:R-:W-:Y:S01]  /*a570*/  FADD R22, R45, -R125.reuse ;  /* 0x8000007d2d167221 */ /* 0x100fe20000000000 */
[----:B------:R-:W-:Y:S02]  /*a580*/  F2FP.F16.E4M3.UNPACK_B R6, R6 ;  /* 0x00000006ff06723e */ /* 0x000fe400020006ff */
[----:B------:R-:W-:Y:S01]  /*a590*/  F2FP.F16.E4M3.UNPACK_B R21, R10 ;  /* 0x0000000aff15723e */ /* 0x000fe200020006ff */
[----:B------:R-:W-:Y:S01]  /*a5a0*/  STS.U8 [R120+UR7+0x10000], R124 ;  /* 0x0100007c78007988 */ /* 0x000fe20008000007 */
[----:B------:R-:W-:Y:S02]  /*a5b0*/  FMUL R22, R22, 1.4426950216293334961 ;  /* 0x3fb8aa3b16167820 */ /* 0x000fe40000400000 */
[----:B------:R-:W-:Y:S02]  /*a5c0*/  SEL R10, R6, R21, !P6 ;  /* 0x00000015060a7207 */ /* 0x000fe40007000000 */
[----:B------:R-:W-:Y:S01]  /*a5d0*/  SEL R6, R21, R6, !P6 ;  /* 0x0000000615067207 */ /* 0x000fe20007000000 */
[--C-:B------:R-:W-:Y:S01]  /*a5e0*/  FADD R21, R47, -R125.reuse ;  /* 0x8000007d2f157221 */ /* 0x100fe20000000000 */
[----:B------:R1:W-:Y:S03]  /*a5f0*/  MUFU.EX2 R84, R22 ;  /* 0x0000001600547308 */ /* 0x0003e60000000800 */
[----:B-1----:R-:W-:Y:S01]  /*a600*/  FMUL R22, R21, 1.4426950216293334961 ;  /* 0x3fb8aa3b15167820 */ /* 0x002fe20000400000 */
[----:B------:R-:W-:Y:S01]  /*a610*/  FADD R21, R87, -R125 ;  /* 0x8000007d57157221 */ /* 0x000fe20000000000 */
[----:B------:R-:W-:Y:S04]  /*a620*/  STL [R1+0x45c], R50 ;  /* 0x00045c3201007387 */ /* 0x000fe80000100800 */
[----:B------:R-:W-:Y:S04]  /*a630*/  STL [R1+0x460], R43 ;  /* 0x0004602b01007387 */ /* 0x000fe80000100800 */
[----:B------:R-:W-:Y:S04]  /*a640*/  STL [R1+0x450], R42 ;  /* 0x0004502a01007387 */ /* 0x000fe80000100800 */
[----:B------:R-:W-:Y:S04]  /*a650*/  STL [R1+0x458], R38 ;  /* 0x0004582601007387 */ /* 0x000fe80000100800 */
[----:B------:R-:W-:Y:S04]  /*a660*/  STL [R1+0x454], R37 ;  /* 0x0004542501007387 */ /* 0x000fe80000100800 */
[----:B------:R-:W-:Y:S04]  /*a670*/  STL [R1+0x468], R36 ;  /* 0x0004682401007387 */ /* 0x000fe80000100800 */
[----:B------:R-:W-:Y:S04]  /*a680*/  STL [R1+0x464], R35 ;  /* 0x0004642301007387 */ /* 0x000fe80000100800 */
[----:B------:R-:W-:Y:S04]  /*a690*/  STL [R1+0x46c], R34 ;  /* 0x00046c2201007387 */ /* 0x000fe80000100800 */
[----:B--2---:R-:W-:Y:S04]  /*a6a0*/  STS.U8 [R120+UR7+0x10400], R103 ;  /* 0x0104006778007988 */ /* 0x004fe80008000007 */
[----:B----4-:R-:W-:Y:S04]  /*a6b0*/  STS.U8 [R120+UR7+0x10800], R101 ;  /* 0x0108006578007988 */ /* 0x010fe80008000007 */
[----:B-----5:R-:W-:Y:S04]  /*a6c0*/  STS.U8 [R120+UR7+0x10c00], R107 ;  /* 0x010c006b78007988 */ /* 0x020fe80008000007 */
[----:B------:R1:W-:Y:S02]  /*a6d0*/  STS.U8 [R120+UR7+0x11000], R106 ;  /* 0x0110006a78007988 */ /* 0x0003e40008000007 */
[----:B-1----:R-:W1:Y:S01]  /*a6e0*/  S2R R106, SR_TID.X ;  /* 0x00000000006a7919 */ /* 0x002e620000002100 */
[----:B0-----:R-:W-:Y:S01]  /*a6f0*/  FMNMX3 R124, R20, R0, R23, !PT ;  /* 0x00000000147c7276 */ /* 0x001fe20007800017 */
[----:B------:R-:W-:Y:S01]  /*a700*/  FMUL R0, R21, 1.4426950216293334961 ;  /* 0x3fb8aa3b15007820 */ /* 0x000fe20000400000 */
[----:B------:R-:W-:-:S03]  /*a710*/  FADD R20, R88, -R125 ;  /* 0x8000007d58147221 */ /* 0x000fc60000000000 */
[----:B------:R0:W-:Y:S02]  /*a720*/  MUFU.EX2 R119, R0 ;  /* 0x0000000000777308 */ /* 0x0001e40000000800 */
[----:B0-----:R-:W-:-:S06]  /*a730*/  FMUL R0, R20, 1.4426950216293334961 ;  /* 0x3fb8aa3b14007820 */ /* 0x001fcc0000400000 */
[----:B------:R0:W2:Y:S01]  /*a740*/  MUFU.EX2 R21, R0 ;  /* 0x0000000000157308 */ /* 0x0000a20000000800 */
[----:B------:R-:W-:-:S04]  /*a750*/  FADD R11, R11, -R124 ;  /* 0x8000007c0b0b7221 */ /* 0x000fc80000000000 */
[----:B0-----:R-:W-:Y:S01]  /*a760*/  FMUL R0, R11, 1.4426950216293334961 ;  /* 0x3fb8aa3b0b007820 */ /* 0x001fe20000400000 */
[----:B------:R-:W-:Y:S01]  /*a770*/  FADD R11, R24, -R124 ;  /* 0x8000007c180b7221 */ /* 0x000fe20000000000 */
[----:B-1----:R-:W-:Y:S02]  /*a780*/  LOP3.LUT R107, R106, 0x7, RZ, 0xc0, !PT ;  /* 0x000000076a6b7812 */ /* 0x002fe400078ec0ff */
[----:B------:R0:W-:Y:S01]  /*a790*/  MUFU.EX2 R29, R0 ;  /* 0x00000000001d7308 */ /* 0x0001e20000000800 */
[----:B--2---:R-:W-:Y:S04]  /*a7a0*/  STL [R1+0x48], R21 ;  /* 0x0000481501007387 */ /* 0x004fe80000100800 */
[----:B------:R-:W2:Y:S01]  /*a7b0*/  LDL.LU R115, [R1+0x64] ;  /* 0x0000640001737983 */ /* 0x000ea20000300800 */
[----:B0-----:R-:W-:-:S03]  /*a7c0*/  FMUL R0, R11, 1.4426950216293334961 ;  /* 0x3fb8aa3b0b007820 */ /* 0x001fc60000400000 */
[----:B------:R-:W3:Y:S01]  /*a7d0*/  LDL.LU R113, [R1+0x60] ;  /* 0x0000600001717983 */ /* 0x000ee20000300800 */
[----:B------:R-:W-:-:S03]  /*a7e0*/  IMAD R11, R107, 0x90, RZ ;  /* 0x000000906b0b7824 */ /* 0x000fc600078e02ff */
[----:B------:R-:W4:Y:S04]  /*a7f0*/  LDL.LU R103, [R1+0x5c] ;  /* 0x00005c0001677983 */ /* 0x000f280000300800 */
[----:B------:R-:W5:Y:S04]  /*a800*/  LDL.LU R101, [R1+0x54] ;  /* 0x0000540001657983 */ /* 0x000f680000300800 */
[----:B------:R-:W5:Y:S01]  /*a810*/  LDL.LU R107, [R1+0x4c] ;  /* 0x00004c00016b7983 */ /* 0x000f620000300800 */
[----:B------:R-:W-:Y:S01]  /*a820*/  FADD R9, R9, -R124 ;  /* 0x8000007c09097221 */ /* 0x000fe20000000000 */
[----:B------:R0:W-:Y:S01]  /*a830*/  MUFU.EX2 R30, R0 ;  /* 0x00000000001e7308 */ /* 0x0001e20000000800 */
[----:B------:R-:W-:-:S02]  /*a840*/  IMAD.SHL.U32 R106, R106, 0x2, RZ ;  /* 0x000000026a6a7824 */ /* 0x000fc400078e00ff */
[----:B0-----:R-:W-:Y:S01]  /*a850*/  FMUL R0, R9, 1.4426950216293334961 ;  /* 0x3fb8aa3b09007820 */ /* 0x001fe20000400000 */
[----:B------:R-:W-:-:S04]  /*a860*/  FADD R9, R25, -R124 ;  /* 0x8000007c19097221 */ /* 0x000fc80000000000 */
[----:B------:R0:W-:Y:S02]  /*a870*/  MUFU.EX2 R28, R0 ;  /* 0x00000000001c7308 */ /* 0x0001e40000000800 */
[----:B0-----:R-:W-:-:S06]  /*a880*/  FMUL R0, R9, 1.4426950216293334961 ;  /* 0x3fb8aa3b09007820 */ /* 0x001fcc0000400000 */
[----:B------:R0:W-:Y:S01]  /*a890*/  MUFU.EX2 R32, R0 ;  /* 0x0000000000207308 */ /* 0x0001e20000000800 */
[----:B------:R-:W-:Y:S01]  /*a8a0*/  STS.U8 [R120+UR7+0x11400], R105 ;  /* 0x0114006978007988 */ /* 0x000fe20008000007 */
[----:B0-----:R-:W-:Y:S02]  /*a8b0*/  LOP3.LUT R0, R11, 0x30, R106, 0x78, !PT ;  /* 0x000000300b007812 */ /* 0x001fe400078e786a */
[----:B------:R-:W-:Y:S01]  /*a8c0*/  LOP3.LUT R106, R122, 0x180, RZ, 0xc0, !PT ;  /* 0x000001807a6a7812 */ /* 0x000fe200078ec0ff */
[----:B------:R-:W-:Y:S03]  /*a8d0*/  STS.U8 [R120+UR7+0x11800], R91 ;  /* 0x0118005b78007988 */ /* 0x000fe60008000007 */
[----:B------:R-:W-:Y:S01]  /*a8e0*/  SHF.R.U32.HI R106, RZ, 0x3, R106 ;  /* 0x00000003ff6a7819 */ /* 0x000fe2000001166a */
[----:B------:R-:W-:Y:S03]  /*a8f0*/  STS.U8 [R120+UR7+0x11c00], R90 ;  /* 0x011c005a78007988 */ /* 0x000fe60008000007 */
[----:B------:R-:W-:Y:S01]  /*a900*/  LOP3.LUT R106, R106, 0x1ff, R122, 0x78, !PT ;  /* 0x000001ff6a6a7812 */ /* 0x000fe200078e787a */
[----:B------:R0:W-:Y:S04]  /*a910*/  STS.U8 [R120+UR7+0x12000], R8 ;  /* 0x0120000878007988 */ /* 0x0001e80008000007 */
[----:B------:R-:W-:Y:S01]  /*a920*/  STS.U8 [R120+UR7+0x12400], R3 ;  /* 0x0124000378007988 */ /* 0x000fe20008000007 */
[----:B------:R-:W-:-:S03]  /*a930*/  LOP3.LUT R106, R106, 0x40, RZ, 0x3c, !PT ;  /* 0x000000406a6a7812 */ /* 0x000fc600078e3cff */
[----:B------:R-:W-:Y:S04]  /*a940*/  STS.U8 [R120+UR7+0x12800], R52 ;  /* 0x0128003478007988 */ /* 0x000fe80008000007 */
[----:B------:R-:W-:Y:S04]  /*a950*/  STS.U8 [R120+UR7+0x12c00], R53 ;  /* 0x012c003578007988 */ /* 0x000fe80008000007 */
[----:B------:R1:W-:Y:S04]  /*a960*/  STS.U8 [R120+UR7+0x13000], R4 ;  /* 0x0130000478007988 */ /* 0x0003e80008000007 */
[----:B------:R-:W-:Y:S04]  /*a970*/  STS.U8 [R120+UR7+0x13400], R5 ;  /* 0x0134000578007988 */ /* 0x000fe80008000007 */
[----:B------:R2:W-:Y:S04]  /*a980*/  STS.U8 [R120+UR7+0x13800], R7 ;  /* 0x0138000778007988 */ /* 0x0005e80008000007 */
[----:B------:R-:W-:Y:S01]  /*a990*/  STS.U8 [R120+UR7+0x13c00], R54 ;  /* 0x013c003678007988 */ /* 0x000fe20008000007 */
[--C-:B------:R-:W-:Y:S01]  /*a9a0*/  FADD R9, R26, -R124.reuse ;  /* 0x8000007c1a097221 */ /* 0x100fe20000000000 */
[--C-:B0-----:R-:W-:Y:S01]  /*a9b0*/  FADD R8, R27, -R124.reuse ;  /* 0x8000007c1b087221 */ /* 0x101fe20000000000 */
[----:B-1----:R-:W-:-:S03]  /*a9c0*/  FADD R4, R44, -R124 ;  /* 0x8000007c2c047221 */ /* 0x002fc60000000000 */
[----:B------:R-:W-:-:S04]  /*a9d0*/  FMUL R3, R8, 1.4426950216293334961 ;  /* 0x3fb8aa3b08037820 */ /* 0x000fc80000400000 */
[----:B------:R0:W-:Y:S02]  /*a9e0*/  MUFU.EX2 R116, R3 ;  /* 0x0000000300747308 */ /* 0x0001e40000000800 */
[----:B0-----:R-:W-:Y:S01]  /*a9f0*/  FMUL R3, R4, 1.4426950216293334961 ;  /* 0x3fb8aa3b04037820 */ /* 0x001fe20000400000 */
[----:B------:R-:W-:-:S05]  /*aa00*/  FADD R4, R46, -R124 ;  /* 0x8000007c2e047221 */ /* 0x000fca0000000000 */
[----:B------:R0:W-:Y:S02]  /*aa10*/  MUFU.EX2 R118, R3 ;  /* 0x0000000300767308 */ /* 0x0001e40000000800 */
[----:B0-----:R-:W-:-:S06]  /*aa20*/  FMUL R3, R4, 1.4426950216293334961 ;  /* 0x3fb8aa3b04037820 */ /* 0x001fcc0000400000 */
[----:B------:R-:W0:Y:S02]  /*aa30*/  MUFU.EX2 R11, R3 ;  /* 0x00000003000b7308 */ /* 0x000e240000000800 */
[----:B0-----:R-:W-:Y:S04]  /*aa40*/  STL [R1+0x44], R11 ;  /* 0x0000440b01007387 */ /* 0x001fe80000100800 */
[----:B--2---:R-:W-:Y:S04]  /*aa50*/  STS.U8 [R106+UR7+0x10200], R115 ;  /* 0x010200736a007988 */ /* 0x004fe80008000007 */
[----:B---3--:R-:W-:Y:S04]  /*aa60*/  STS.U8 [R106+UR7+0x10600], R113 ;  /* 0x010600716a007988 */ /* 0x008fe80008000007 */
[----:B----4-:R-:W-:Y:S04]  /*aa70*/  STS.U8 [R106+UR7+0x10a00], R103 ;  /* 0x010a00676a007988 */ /* 0x010fe80008000007 */
[----:B-----5:R-:W-:Y:S04]  /*aa80*/  STS.U8 [R106+UR7+0x10e00], R101 ;  /* 0x010e00656a007988 */ /* 0x020fe80008000007 */
        /* <DEDUP_REMOVED lines=11> */
[----:B------:R-:W-:Y:S01]  /*ab40*/  STS.U8 [R106+UR7+0x13e00], R62 ;  /* 0x013e003e6a007988 */ /* 0x000fe20008000007 */
[----:B------:R-:W-:Y:S06]  /*ab50*/  BAR.SYNC.DEFER_BLOCKING 0x0 ;  /* 0x0000000000007b1d */ /* 0x000fec0000010000 */
[----:B------:R-:W0:Y:S01]  /*ab60*/  LDSM.16.M88.4 R24, [R0+UR7+0x10000] ;  /* 0x010000070018783b */ /* 0x000e220008000200 */
[----:B------:R-:W-:Y:S01]  /*ab70*/  FMUL R9, R9, 1.4426950216293334961 ;  /* 0x3fb8aa3b09097820 */ /* 0x000fe20000400000 */
[----:B------:R-:W1:Y:S01]  /*ab80*/  MUFU.EX2 R117, R22 ;  /* 0x0000001600757308 */ /* 0x000e620000000800 */
[----:B------:R-:W-:-:S02]  /*ab90*/  F2FP.SATFINITE.E4M3.F32.PACK_AB_MERGE_C R4, R32, R28, RZ ;  /* 0x0000001c2004723e */ /* 0x000fc400048070ff */
[----:B------:R-:W-:Y:S01]  /*aba0*/  F2FP.SATFINITE.E4M3.F32.PACK_AB_MERGE_C R7, R21, R119, RZ ;  /* 0x000000771507723e */ /* 0x000fe200048070ff */
[----:B------:R-:W-:Y:S01]  /*abb0*/  SHFL.IDX PT, R44, R10, R2, 0x1f ;  /* 0x00001f020a2c7589 */ /* 0x000fe200000e0000 */
[----:B------:R-:W-:-:S03]  /*abc0*/  F2FP.SATFINITE.E4M3.F32.PACK_AB_MERGE_C R8, R30, R29, RZ ;  /* 0x0000001d1e08723e */ /* 0x000fc600048070ff */
[----:B------:R-:W-:Y:S04]  /*abd0*/  LDSM.16.M88.4 R56, [R0+UR7+0x10c00] ;  /* 0x010c00070038783b */ /* 0x000fe80008000200 */
[----:B0-----:R0:W-:Y:S04]  /*abe0*/  STL [R1+0x44c], R26 ;  /* 0x00044c1a01007387 */ /* 0x0011e80000100800 */
[----:B------:R2:W-:Y:S04]  /*abf0*/  STL [R1+0x448], R27 ;  /* 0x0004481b01007387 */ /* 0x0005e80000100800 */
[----:B------:R-:W-:Y:S04]  /*ac00*/  STL [R1+0x470], R84 ;  /* 0x0004705401007387 */ /* 0x000fe80000100800 */
[----:B------:R-:W3:Y:S04]  /*ac10*/  LDL.LU R46, [R1+0x90] ;  /* 0x00009000012e7983 */ /* 0x000ee80000300800 */
[----:B------:R-:W4:Y:S04]  /*ac20*/  LDL.LU R43, [R1+0x94] ;  /* 0x00009400012b7983 */ /* 0x000f280000300800 */
[----:B------:R-:W5:Y:S04]  /*ac30*/  LDL.LU R42, [R1+0x98] ;  /* 0x00009800012a7983 */ /* 0x000f680000300800 */
[----:B------:R-:W5:Y:S04]  /*ac40*/  LDL.LU R38, [R1+0x9c] ;  /* 0x00009c0001267983 */ /* 0x000f680000300800 */
[----:B------:R-:W5:Y:S04]  /*ac50*/  LDL.LU R37, [R1+0xa0] ;  /* 0x0000a00001257983 */ /* 0x000f680000300800 */
[----:B------:R-:W5:Y:S04]  /*ac60*/  LDL.LU R36, [R1+0xa4] ;  /* 0x0000a40001247983 */ /* 0x000f680000300800 */
[----:B------:R-:W5:Y:S04]  /*ac70*/  LDL.LU R35, [R1+0xa8] ;  /* 0x0000a80001237983 */ /* 0x000f680000300800 */
[----:B------:R-:W5:Y:S01]  /*ac80*/  LDL.LU R34, [R1+0xac] ;  /* 0x0000ac0001227983 */ /* 0x000f620000300800 */
[----:B------:R0:W2:Y:S01]  /*ac90*/  MUFU.EX2 R76, R9 ;  /* 0x00000009004c7308 */ /* 0x0000a20000000800 */
[----:B-1----:R-:W-:-:S02]  /*aca0*/  F2FP.SATFINITE.E4M3.F32.PACK_AB_MERGE_C R3, R117, R84, RZ ;  /* 0x000000547503723e */ /* 0x002fc400048070ff */
[----:B------:R-:W-:Y:S02]  /*acb0*/  F2FP.F16.E4M3.UNPACK_B R8, R8 ;  /* 0x00000008ff08723e */ /* 0x000fe400020006ff */
[----:B------:R-:W-:Y:S02]  /*acc0*/  F2FP.F16.E4M3.UNPACK_B R3, R3 ;  /* 0x00000003ff03723e */ /* 0x000fe400020006ff */
[----:B0-----:R-:W-:Y:S02]  /*acd0*/  F2FP.F16.E4M3.UNPACK_B R9, R4 ;  /* 0x00000004ff09723e */ /* 0x001fe400020006ff */
[----:B------:R-:W-:Y:S02]  /*ace0*/  F2FP.SATFINITE.E4M3.F32.PACK_AB_MERGE_C R4, R11, R118, RZ ;  /* 0x000000760b04723e */ /* 0x000fe400048070ff */
[----:B------:R-:W-:Y:S02]  /*acf0*/  F2FP.F16.E4M3.UNPACK_B R7, R7 ;  /* 0x00000007ff07723e */ /* 0x000fe400020006ff */
[----:B--2---:R-:W-:-:S02]  /*ad00*/  F2FP.SATFINITE.E4M3.F32.PACK_AB_MERGE_C R5, R116, R76, RZ ;  /* 0x0000004c7405723e */ /* 0x004fc400048070ff */
[----:B------:R-:W-:Y:S02]  /*ad10*/  F2FP.F16.E4M3.UNPACK_B R4, R4 ;  /* 0x00000004ff04723e */ /* 0x000fe400020006ff */
[----:B------:R-:W-:Y:S02]  /*ad20*/  F2FP.F16.E4M3.UNPACK_B R5, R5 ;  /* 0x00000005ff05723e */ /* 0x000fe400020006ff */
[----:B------:R-:W-:Y:S02]  /*ad30*/  SEL R22, R8, R9, !P6 ;  /* 0x0000000908167207 */ /* 0x000fe40007000000 */
[----:B------:R-:W-:Y:S02]  /*ad40*/  SEL R8, R9, R8, !P6 ;  /* 0x0000000809087207 */ /* 0x000fe40007000000 */
[----:B------:R-:W-:Y:S02]  /*ad50*/  SEL R11, R3, R7, !P6 ;  /* 0x00000007030b7207 */ /* 0x000fe40007000000 */
[----:B------:R-:W-:Y:S01]  /*ad60*/  SEL R7, R7, R3, !P6 ;  /* 0x0000000307077207 */ /* 0x000fe20007000000 */
[----:B------:R-:W-:Y:S01]  /*ad70*/  FADD R3, -R125, R63 ;  /* 0x0000003f7d037221 */ /* 0x000fe20000000100 */
[----:B------:R-:W-:Y:S01]  /*ad80*/  SEL R9, R5, R4, !P6 ;  /* 0x0000000405097207 */ /* 0x000fe20007000000 */
[----:B------:R-:W-:Y:S01]  /*ad90*/  LDSM.16.M88.4 R60, [R0+UR7+0x10400] ;  /* 0x01040007003c783b */ /* 0x000fe20008000200 */
[----:B------:R-:W-:Y:S01]  /*ada0*/  SEL R5, R4, R5, !P6 ;  /* 0x0000000504057207 */ /* 0x000fe20007000000 */
[----:B------:R-:W-:Y:S01]  /*adb0*/  FADD R4, -R124, R23 ;  /* 0x000000177c047221 */ /* 0x000fe20000000100 */
[----:B------:R-:W-:-:S03]  /*adc0*/  FMUL R20, R3, 1.4426950216293334961 ;  /* 0x3fb8aa3b03147820 */ /* 0x000fc60000400000 */
[----:B------:R-:W-:Y:S01]  /*add0*/  FMUL R4, R4, 1.4426950216293334961 ;  /* 0x3fb8aa3b04047820 */ /* 0x000fe20000400000 */
[----:B------:R-:W0:Y:S08]  /*ade0*/  MUFU.EX2 R26, R20 ;  /* 0x00000014001a7308 */ /* 0x000e300000000800 */
[----:B------:R-:W1:Y:S01]  /*adf0*/  MUFU.EX2 R27, R4 ;  /* 0x00000004001b7308 */ /* 0x000e620000000800 */
[----:B0-----:R-:W-:Y:S04]  /*ae00*/  STL [R1+0x64], R26 ;  /* 0x0000641a01007387 */ /* 0x001fe80000100800 */
[----:B-1----:R-:W-:Y:S04]  /*ae10*/  STL [R1+0x60], R27 ;  /* 0x0000601b01007387 */ /* 0x002fe80000100800 */
[----:B------:R-:W2:Y:S04]  /*ae20*/  LDL.LU R53, [R1+0xb0] ;  /* 0x0000b00001357983 */ /* 0x000ea80000300800 */
[----:B------:R-:W2:Y:S04]  /*ae30*/  LDL.LU R52, [R1+0xb4] ;  /* 0x0000b40001347983 */ /* 0x000ea80000300800 */
[----:B------:R-:W2:Y:S04]  /*ae40*/  LDL.LU R50, [R1+0xb8] ;  /* 0x0000b80001327983 */ /* 0x000ea80000300800 */
[----:B------:R-:W2:Y:S01]  /*ae50*/  LDL.LU R47, [R1+0xbc] ;  /* 0x0000bc00012f7983 */ /* 0x000ea20000300800 */
[----:B------:R-:W-:-:S03]  /*ae60*/  LOP3.LUT R3, R2, 0x1, RZ, 0x3c, !PT ;  /* 0x0000000102037812 */ /* 0x000fc600078e3cff */
[----:B------:R-:W-:Y:S04]  /*ae70*/  SHFL.IDX PT, R20, R11, R2, 0x1f ;  /* 0x00001f020b147589 */ /* 0x000fe800000e0000 */
[----:B------:R-:W-:Y:S01]  /*ae80*/  SHFL.IDX PT, R22, R22, R2, 0x1f ;  /* 0x00001f0216167589 */ /* 0x000fe200000e0000 */
[----:B---3--:R-:W-:-:S03]  /*ae90*/  FMUL R104, R26, R46 ;  /* 0x0000002e1a687220 */ /* 0x008fc60000400000 */
[----:B------:R-:W3:Y:S01]  /*aea0*/  LDL.LU R46, [R1+0xc0] ;  /* 0x0000c000012e7983 */ /* 0x000ee20000300800 */
[----:B----4-:R-:W-:-:S03]  /*aeb0*/  FMUL R105, R26, R43 ;  /* 0x0000002b1a697220 */ /* 0x010fc60000400000 */
[----:B------:R-:W4:Y:S01]  /*aec0*/  LDL.LU R43, [R1+0xc4] ;  /* 0x0000c400012b7983 */ /* 0x000f220000300800 */
[----:B-----5:R-:W-:-:S03]  /*aed0*/  FMUL R106, R27, R42 ;  /* 0x0000002a1b6a7220 */ /* 0x020fc60000400000 */
[----:B------:R-:W5:Y:S01]  /*aee0*/  LDL.LU R42, [R1+0xc8] ;  /* 0x0000c800012a7983 */ /* 0x000f620000300800 */
[----:B------:R-:W-:-:S03]  /*aef0*/  FMUL R107, R27, R38 ;  /* 0x000000261b6b7220 */ /* 0x000fc60000400000 */
        /* <DEDUP_REMOVED lines=8> */
[----:B------:R-:W5:Y:S04]  /*af80*/  LDL.LU R34, [R1+0xdc] ;  /* 0x0000dc0001227983 */ /* 0x000f680000300800 */
[----:B------:R0:W-:Y:S04]  /*af90*/  SHFL.IDX PT, R10, R9, R2, 0x1f ;  /* 0x00001f02090a7589 */ /* 0x0001e800000e0000 */
[----:B------:R-:W1:Y:S04]  /*afa0*/  SHFL.IDX PT, R45, R6, R3, 0x1f ;  /* 0x00001f03062d7589 */ /* 0x000e6800000e0000 */
[----:B------:R0:W1:Y:S04]  /*afb0*/  SHFL.IDX PT, R23, R8, R3, 0x1f ;  /* 0x00001f0308177589 */ /* 0x00006800000e0000 */
[----:B------:R-:W1:Y:S04]  /*afc0*/  SHFL.IDX PT, R21, R7, R3, 0x1f ;  /* 0x00001f0307157589 */ /* 0x000e6800000e0000 */
[----:B------:R-:W1:Y:S01]  /*afd0*/  SHFL.IDX PT, R11, R5, R3, 0x1f ;  /* 0x00001f03050b7589 */ /* 0x000e6200000e0000 */
[----:B0-----:R-:W-:-:S02]  /*afe0*/  F2FP.F16.E4M3.UNPACK_B R9, R25 ;  /* 0x00000019ff09723e */ /* 0x001fc400020006ff */
[----:B------:R-:W-:Y:S01]  /*aff0*/  F2FP.F16.E4M3.UNPACK_B R8, R24 ;  /* 0x00000018ff08723e */ /* 0x000fe200020006ff */
[----:B------:R-:W0:Y:S01]  /*b000*/  LDSM.16.M88.4 R4, [R0+UR7+0x10800] ;  /* 0x010800070004783b */ /* 0x000e220008000200 */
[----:B-1----:R-:W-:Y:S02]  /*b010*/  SEL R120, R44, R45, !P5 ;  /* 0x0000002d2c787207 */ /* 0x002fe40006800000 */
[----:B------:R-:W-:Y:S02]  /*b020*/  SEL R121, R22, R23, !P5 ;  /* 0x0000001716797207 */ /* 0x000fe40006800000 */
[----:B------:R-:W-:Y:S02]  /*b030*/  SEL R122, R20, R21, !P5 ;  /* 0x00000015147a7207 */ /* 0x000fe40006800000 */
[----:B------:R-:W-:-:S07]  /*b040*/  SEL R123, R10, R11, !P5 ;  /* 0x0000000b0a7b7207 */ /* 0x000fce0006800000 */
[C---:B------:R-:W-:Y:S01]  /*b050*/  HMMA.16816.F32 R104, R120.reuse, R8, R104 ;  /* 0x000000087868723c */ /* 0x040fe20000001868 */
[----:B------:R-:W-:Y:S02]  /*b060*/  F2FP.F16.E4M3.UNPACK_B R8, R60 ;  /* 0x0000003cff08723e */ /* 0x000fe400020006ff */
[----:B------:R-:W-:Y:S02]  /*b070*/  F2FP.F16.E4M3.UNPACK_B R9, R61 ;  /* 0x0000003dff09723e */ /* 0x000fe400020006ff */
[----:B------:R-:W-:Y:S02]  /*b080*/  SEL R112, R45, R44, !P5 ;  /* 0x0000002c2d707207 */ /* 0x000fe40006800000 */
[----:B------:R-:W-:Y:S02]  /*b090*/  SEL R113, R23, R22, !P5 ;  /* 0x0000001617717207 */ /* 0x000fe40006800000 */
[----:B------:R-:W-:Y:S01]  /*b0a0*/  SEL R114, R21, R20, !P5 ;  /* 0x0000001415727207 */ /* 0x000fe20006800000 */
[----:B------:R-:W-:Y:S01]  /*b0b0*/  HMMA.16816.F32 R108, R120, R8, R108 ;  /* 0x00000008786c723c */ /* 0x000fe2000000186c */
[----:B------:R-:W-:-:S02]  /*b0c0*/  SEL R115, R11, R10, !P5 ;  /* 0x0000000a0b737207 */ /* 0x000fc40006800000 */
[----:B------:R-:W-:Y:S02]  /*b0d0*/  F2FP.F16.E4M3.UNPACK_B R8, R24.H1 ;  /* 0x00000018ff08723e */ /* 0x000fe400030006ff */
[----:B------:R-:W-:-:S07]  /*b0e0*/  F2FP.F16.E4M3.UNPACK_B R9, R25.H1 ;  /* 0x00000019ff09723e */ /* 0x000fce00030006ff */
[----:B------:R-:W-:Y:S01]  /*b0f0*/  HMMA.16816.F32 R104, R112, R8, R104 ;  /* 0x000000087068723c */ /* 0x000fe20000001868 */
[C---:B--2---:R-:W-:Y:S01]  /*b100*/  FMUL R82, R27.reuse, R50 ;  /* 0x000000321b527220 */ /* 0x044fe20000400000 */
[----:B0-----:R-:W-:Y:S01]  /*b110*/  F2FP.F16.E4M3.UNPACK_B R20, R4 ;  /* 0x00000004ff14723e */ /* 0x001fe200020006ff */
[C---:B------:R-:W-:Y:S01]  /*b120*/  FMUL R80, R26.reuse, R53 ;  /* 0x000000351a507220 */ /* 0x040fe20000400000 */
[----:B------:R-:W-:Y:S01]  /*b130*/  FMUL R81, R26, R52 ;  /* 0x000000341a517220 */ /* 0x000fe20000400000 */
[----:B------:R-:W-:Y:S01]  /*b140*/  FMUL R83, R27, R47 ;  /* 0x0000002f1b537220 */ /* 0x000fe20000400000 */
[----:B------:R-:W-:Y:S01]  /*b150*/  F2FP.F16.E4M3.UNPACK_B R21, R5 ;  /* 0x00000005ff15723e */ /* 0x000fe200020006ff */
[----:B------:R-:W0:-:S12]  /*b160*/  LDSM.16.M88.4 R8, [R0+UR7+0x11000] ;  /* 0x011000070008783b */ /* 0x000e180008000200 */
[----:B------:R-:W-:Y:S04]  /*b170*/  STL.64 [R1+0x440], R106 ;  /* 0x0004406a01007387 */ /* 0x000fe80000100a00 */
[----:B------:R-:W-:Y:S04]  /*b180*/  STL.64 [R1+0x438], R104 ;  /* 0x0004386801007387 */ /* 0x000fe80000100a00 */
[----:B------:R-:W2:Y:S04]  /*b190*/  LDL.LU R68, [R1+0xe0] ;  /* 0x0000e00001447983 */ /* 0x000ea80000300800 */
[----:B------:R-:W2:Y:S04]  /*b1a0*/  LDL.LU R67, [R1+0xe4] ;  /* 0x0000e40001437983 */ /* 0x000ea80000300800 */
[----:B------:R-:W2:Y:S04]  /*b1b0*/  LDL.LU R66, [R1+0xe8] ;  /* 0x0000e80001427983 */ /* 0x000ea80000300800 */
[----:B------:R-:W2:Y:S01]  /*b1c0*/  LDL.LU R50, [R1+0xec] ;  /* 0x0000ec0001327983 */ /* 0x000ea20000300800 */
[----:B------:R-:W-:Y:S01]  /*b1d0*/  HMMA.16816.F32 R80, R120, R20, R80 ;  /* 0x000000147850723c */ /* 0x000fe20000001850 */
[----:B------:R-:W-:-:S02]  /*b1e0*/  F2FP.F16.E4M3.UNPACK_B R20, R56 ;  /* 0x00000038ff14723e */ /* 0x000fc400020006ff */
[----:B------:R-:W-:Y:S01]  /*b1f0*/  F2FP.F16.E4M3.UNPACK_B R21, R57 ;  /* 0x00000039ff15723e */ /* 0x000fe200020006ff */
[----:B------:R-:W2:Y:S04]  /*b200*/  LDL.LU R64, [R1+0xf0] ;  /* 0x0000f00001407983 */ /* 0x000ea80000300800 */
[----:B------:R-:W2:Y:S01]  /*b210*/  LDL.LU R65, [R1+0xf4] ;  /* 0x0000f40001417983 */ /* 0x000ea20000300800 */
[C---:B---3--:R-:W-:Y:S01]  /*b220*/  FMUL R100, R26.reuse, R46 ;  /* 0x0000002e1a647220 */ /* 0x048fe20000400000 */
[----:B----4-:R-:W-:Y:S02]  /*b230*/  FMUL R101, R26, R43 ;  /* 0x0000002b1a657220 */ /* 0x010fe40000400000 */
[----:B------:R-:W1:Y:S01]  /*b240*/  LDSM.16.M88.4 R44, [R0+UR7+0x11400] ;  /* 0x01140007002c783b */ /* 0x000e620008000200 */
[C---:B-----5:R-:W-:Y:S01]  /*b250*/  FMUL R102, R27.reuse, R42 ;  /* 0x0000002a1b667220 */ /* 0x060fe20000400000 */
[C---:B------:R-:W-:Y:S01]  /*b260*/  FMUL R103, R27.reuse, R38 ;  /* 0x000000261b677220 */ /* 0x040fe20000400000 */
[----:B------:R-:W-:-:S06]  /*b270*/  FMUL R90, R27, R35 ;  /* 0x000000231b5a7220 */ /* 0x000fcc0000400000 */
[----:B------:R-:W-:Y:S01]  /*b280*/  HMMA.16816.F32 R100, R120, R20, R100 ;  /* 0x000000147864723c */ /* 0x000fe20000001864 */
[----:B------:R-:W-:Y:S01]  /*b290*/  F2FP.F16.E4M3.UNPACK_B R21, R61.H1 ;  /* 0x0000003dff15723e */ /* 0x000fe200030006ff */
[----:B------:R-:W-:Y:S01]  /*b2a0*/  FMUL R89, R26, R36 ;  /* 0x000000241a597220 */ /* 0x000fe20000400000 */
[----:B------:R-:W-:Y:S01]  /*b2b0*/  F2FP.F16.E4M3.UNPACK_B R20, R60.H1 ;  /* 0x0000003cff14723e */ /* 0x000fe200030006ff */
[----:B------:R-:W3:Y:S04]  /*b2c0*/  LDL.LU R61, [R1+0xf8] ;  /* 0x0000f800013d7983 */ /* 0x000ee80000300800 */
[----:B------:R-:W4:Y:S01]  /*b2d0*/  LDL.LU R60, [R1+0xfc] ;  /* 0x0000fc00013c7983 */ /* 0x000f220000300800 */
[----:B------:R-:W-:-:S03]  /*b2e0*/  FMUL R91, R27, R34 ;  /* 0x000000221b5b7220 */ /* 0x000fc60000400000 */
[----:B------:R-:W5:Y:S04]  /*b2f0*/  LDL.LU R35, [R1+0x100] ;  /* 0x0001000001237983 */ /* 0x000f680000300800 */
[----:B------:R-:W5:Y:S04]  /*b300*/  LDL.LU R34, [R1+0x104] ;  /* 0x0001040001227983 */ /* 0x000f680000300800 */
[----:B------:R-:W5:Y:S04]  /*b310*/  LDL.LU R25, [R1+0x108] ;  /* 0x0001080001197983 */ /* 0x000f680000300800 */
[----:B------:R-:W5:Y:S01]  /*b320*/  LDL.LU R24, [R1+0x10c] ;  /* 0x00010c0001187983 */ /* 0x000f620000300800 */
[----:B------:R-:W-:-:S03]  /*b330*/  FMUL R88, R26, R37 ;  /* 0x000000251a587220 */ /* 0x000fc60000400000 */
[----:B------:R-:W5:Y:S04]  /*b340*/  LDL.LU R36, [R1+0x2c] ;  /* 0x00002c0001247983 */ /* 0x000f680000300800 */
[----:B------:R-:W5:Y:S04]  /*b350*/  LDL.LU R37, [R1+0x20] ;  /* 0x0000200001257983 */ /* 0x000f680000300800 */
[----:B------:R-:W5:Y:S04]  /*b360*/  LDL.LU R38, [R1+0x14] ;  /* 0x0000140001267983 */ /* 0x000f680000300800 */
[----:B------:R-:W5:Y:S04]  /*b370*/  LDL.LU R42, [R1+0x18] ;  /* 0x00001800012a7983 */ /* 0x000f680000300800 */
[----:B------:R-:W5:Y:S01]  /*b380*/  LDL.LU R43, [R1+0xc] ;  /* 0x00000c00012b7983 */ /* 0x000f620000300800 */
[----:B------:R-:W-:-:S02]  /*b390*/  F2FP.F16.E4M3.UNPACK_B R4, R4.H1 ;  /* 0x00000004ff04723e */ /* 0x000fc400030006ff */
[----:B------:R-:W-:Y:S01]  /*b3a0*/  F2FP.F16.E4M3.UNPACK_B R5, R5.H1 ;  /* 0x00000005ff05723e */ /* 0x000fe200030006ff */
[C---:B------:R-:W-:Y:S01]  /*b3b0*/  HMMA.16816.F32 R108, R112.reuse, R20, R108 ;  /* 0x00000014706c723c */ /* 0x040fe2000000186c */
[----:B------:R-:W1:Y:S04]  /*b3c0*/  LDSM.16.M88.4 R20, [R0+UR7+0x11800] ;  /* 0x011800070014783b */ /* 0x000e680008000200 */
[----:B------:R-:W1:Y:S03]  /*b3d0*/  LDSM.16.M88.4 R52, [R0+UR7+0x11c00] ;  /* 0x011c00070034783b */ /* 0x000e660008000200 */
[----:B------:R-:W-:Y:S01]  /*b3e0*/  HMMA.16816.F32 R80, R112, R4, R80 ;  /* 0x000000047050723c */ /* 0x000fe20000001850 */
[----:B0-----:R-:W-:-:S02]  /*b3f0*/  F2FP.F16.E4M3.UNPACK_B R4, R8 ;  /* 0x00000008ff04723e */ /* 0x001fc400020006ff */
[----:B------:R-:W-:-:S07]  /*b400*/  F2FP.F16.E4M3.UNPACK_B R5, R9 ;  /* 0x00000009ff05723e */ /* 0x000fce00020006ff */
[----:B------:R-:W-:Y:S01]  /*b410*/  HMMA.16816.F32 R88, R120, R4, R88 ;  /* 0x000000047858723c */ /* 0x000fe20000001858 */
[----:B------:R-:W-:Y:S02]  /*b420*/  F2FP.F16.E4M3.UNPACK_B R4, R56.H1 ;  /* 0x00000038ff04723e */ /* 0x000fe400030006ff */
[----:B------:R-:W-:-:S07]  /*b430*/  F2FP.F16.E4M3.UNPACK_B R5, R57.H1 ;  /* 0x00000039ff05723e */ /* 0x000fce00030006ff */
[----:B------:R-:W-:Y:S01]  /*b440*/  HMMA.16816.F32 R100, R112, R4, R100 ;  /* 0x000000047064723c */ /* 0x000fe20000001864 */
[C---:B--2---:R-:W-:Y:S02]  /*b450*/  FMUL R99, R27.reuse, R50 ;  /* 0x000000321b637220 */ /* 0x044fe40000400000 */
[----:B------:R-:W2:Y:S01]  /*b460*/  LDL.LU R50, [R1+0x8] ;  /* 0x0000080001327983 */ /* 0x000ea20000300800 */
[----:B------:R-:W-:Y:S02]  /*b470*/  F2FP.F16.E4M3.UNPACK_B R4, R8.H1 ;  /* 0x00000008ff04723e */ /* 0x000fe400030006ff */
[----:B------:R-:W-:Y:S01]  /*b480*/  F2FP.F16.E4M3.UNPACK_B R5, R9.H1 ;  /* 0x00000009ff05723e */ /* 0x000fe200030006ff */
[C---:B------:R-:W-:Y:S01]  /*b490*/  FMUL R96, R26.reuse, R68 ;  /* 0x000000441a607220 */ /* 0x040fe20000400000 */
[----:B------:R-:W-:Y:S01]  /*b4a0*/  FMUL R97, R26, R67 ;  /* 0x000000431a617220 */ /* 0x000fe20000400000 */
[----:B------:R-:W-:-:S04]  /*b4b0*/  FMUL R98, R27, R66 ;  /* 0x000000421b627220 */ /* 0x000fc80000400000 */
[----:B------:R-:W-:Y:S01]  /*b4c0*/  HMMA.16816.F32 R88, R112, R4, R88 ;  /* 0x000000047058723c */ /* 0x000fe20000001858 */
[----:B-1----:R-:W-:Y:S02]  /*b4d0*/  F2FP.F16.E4M3.UNPACK_B R4, R44 ;  /* 0x0000002cff04723e */ /* 0x002fe400020006ff */
[----:B------:R-:W-:Y:S01]  /*b4e0*/  F2FP.F16.E4M3.UNPACK_B R5, R45 ;  /* 0x0000002dff05723e */ /* 0x000fe200020006ff */
[C---:B------:R-:W-:Y:S01]  /*b4f0*/  FMUL R64, R26.reuse, R64 ;  /* 0x000000401a407220 */ /* 0x040fe20000400000 */
[----:B------:R-:W-:-:S05]  /*b500*/  FMUL R65, R26, R65 ;  /* 0x000000411a417220 */ /* 0x000fca0000400000 */
[----:B------:R-:W-:Y:S01]  /*b510*/  HMMA.16816.F32 R96, R120, R4, R96 ;  /* 0x000000047860723c */ /* 0x000fe20000001860 */
[----:B------:R-:W-:Y:S02]  /*b520*/  F2FP.F16.E4M3.UNPACK_B R4, R20 ;  /* 0x00000014ff04723e */ /* 0x000fe400020006ff */
[----:B------:R-:W-:Y:S01]  /*b530*/  F2FP.F16.E4M3.UNPACK_B R5, R21 ;  /* 0x00000015ff05723e */ /* 0x000fe200020006ff */
[C---:B---3--:R-:W-:Y:S01]  /*b540*/  FMUL R66, R27.reuse, R61 ;  /* 0x0000003d1b427220 */ /* 0x048fe20000400000 */
[----:B----4-:R-:W-:Y:S01]  /*b550*/  FMUL R67, R27, R60 ;  /* 0x0000003c1b437220 */ /* 0x010fe20000400000 */
[----:B-----5:R-:W-:-:S06]  /*b560*/  FMUL R68, R26, R35 ;  /* 0x000000231a447220 */ /* 0x020fcc0000400000 */
[----:B------:R-:W-:Y:S01]  /*b570*/  HMMA.16816.F32 R64, R120, R4, R64 ;  /* 0x000000047840723c */ /* 0x000fe20000001840 */
[----:B------:R-:W-:Y:S01]  /*b580*/  FMUL R69, R26, R34 ;  /* 0x000000221a457220 */ /* 0x000fe20000400000 */
[----:B------:R-:W-:Y:S02]  /*b590*/  F2FP.F16.E4M3.UNPACK_B R4, R52 ;  /* 0x00000034ff04723e */ /* 0x000fe400020006ff */
[----:B------:R-:W-:Y:S01]  /*b5a0*/  F2FP.F16.E4M3.UNPACK_B R5, R53 ;  /* 0x00000035ff05723e */ /* 0x000fe200020006ff */
[C---:B------:R-:W-:Y:S01]  /*b5b0*/  FMUL R70, R27.reuse, R25 ;  /* 0x000000191b467220 */ /* 0x040fe20000400000 */
[----:B------:R-:W-:-:S07]  /*b5c0*/  FMUL R71, R27, R24 ;  /* 0x000000181b477220 */ /* 0x000fce0000400000 */
[----:B------:R-:W-:Y:S01]  /*b5d0*/  HMMA.16816.F32 R68, R120, R4, R68 ;  /* 0x000000047844723c */ /* 0x000fe20000001844 */
[--C-:B------:R-:W-:Y:S01]  /*b5e0*/  FADD R4, R36, -R125.reuse ;  /* 0x8000007d24047221 */ /* 0x100fe20000000000 */
[----:B------:R-:W-:-:S03]  /*b5f0*/  FADD R5, R37, -R125 ;  /* 0x8000007d25057221 */ /* 0x000fc60000000000 */
[----:B------:R-:W-:Y:S01]  /*b600*/  FMUL R4, R4, 1.4426950216293334961 ;  /* 0x3fb8aa3b04047820 */ /* 0x000fe20000400000 */
[----:B------:R-:W-:-:S03]  /*b610*/  FMUL R5, R5, 1.4426950216293334961 ;  /* 0x3fb8aa3b05057820 */ /* 0x000fc60000400000 */
[----:B------:R0:W-:Y:S08]  /*b620*/  MUFU.EX2 R61, R4 ;  /* 0x00000004003d7308 */ /* 0x0001f00000000800 */
[----:B------:R1:W-:Y:S01]  /*b630*/  MUFU.EX2 R105, R5 ;  /* 0x0000000500697308 */ /* 0x0003e20000000800 */
[----:B0-----:R-:W-:-:S04]  /*b640*/  FADD R4, R38, -R125 ;  /* 0x8000007d26047221 */ /* 0x001fc80000000000 */
[----:B------:R-:W-:Y:S01]  /*b650*/  FMUL R4, R4, 1.4426950216293334961 ;  /* 0x3fb8aa3b04047820 */ /* 0x000fe20000400000 */
[----:B-1----:R-:W-:-:S03]  /*b660*/  FADD R5, R42, -R125 ;  /* 0x8000007d2a057221 */ /* 0x002fc60000000000 */
[----:B------:R-:W0:Y:S01]  /*b670*/  MUFU.EX2 R84, R4 ;  /* 0x0000000400547308 */ /* 0x000e220000000800 */
[----:B------:R-:W-:-:S07]  /*b680*/  FMUL R5, R5, 1.4426950216293334961 ;  /* 0x3fb8aa3b05057820 */ /* 0x000fce0000400000 */
[----:B------:R-:W1:Y:S01]  /*b690*/  MUFU.EX2 R34, R5 ;  /* 0x0000000500227308 */ /* 0x000e620000000800 */
[----:B0-----:R-:W-:Y:S04]  /*b6a0*/  STL [R1+0xe8], R84 ;  /* 0x0000e85401007387 */ /* 0x001fe80000100800 */
[----:B-1----:R-:W-:Y:S04]  /*b6b0*/  STL [R1+0xfc], R34 ;  /* 0x0000fc2201007387 */ /* 0x002fe80000100800 */
[----:B------:R-:W3:Y:S04]  /*b6c0*/  LDL.LU R9, [R1+0x34] ;  /* 0x0000340001097983 */ /* 0x000ee80000300800 */
[----:B------:R-:W4:Y:S04]  /*b6d0*/  LDL.LU R60, [R1+0x30] ;  /* 0x00003000013c7983 */ /* 0x000f280000300800 */
[----:B------:R-:W5:Y:S04]  /*b6e0*/  LDL.LU R8, [R1+0x28] ;  /* 0x0000280001087983 */ /* 0x000f680000300800 */
[----:B------:R-:W4:Y:S04]  /*b6f0*/  LDL.LU R57, [R1+0x1c] ;  /* 0x00001c0001397983 */ /* 0x000f280000300800 */
[----:B------:R-:W4:Y:S01]  /*b700*/  LDL.LU R56, [R1+0x10] ;  /* 0x0000100001387983 */ /* 0x000f220000300800 */
[----:B------:R-:W-:-:S03]  /*b710*/  FADD R4, R43, -R125 ;  /* 0x8000007d2b047221 */ /* 0x000fc60000000000 */
[----:B------:R-:W4:Y:S01]  /*b720*/  LDL.LU R25, [R1] ;  /* 0x0000000001197983 */ /* 0x000f220000300800 */
[----:B------:R-:W-:-:S03]  /*b730*/  FMUL R4, R4, 1.4426950216293334961 ;  /* 0x3fb8aa3b04047820 */ /* 0x000fc60000400000 */
[----:B------:R-:W4:Y:S01]  /*b740*/  LDL.LU R24, [R1+0x40] ;  /* 0x0000400001187983 */ /* 0x000f220000300800 */
[----:B--2---:R-:W-:-:S04]  /*b750*/  FADD R5, R50, -R125 ;  /* 0x8000007d32057221 */ /* 0x004fc80000000000 */
[----:B------:R-:W-:Y:S01]  /*b760*/  FMUL R5, R5, 1.4426950216293334961 ;  /* 0x3fb8aa3b05057820 */ /* 0x000fe20000400000 */
[----:B------:R0:W1:Y:S08]  /*b770*/  MUFU.EX2 R36, R4 ;  /* 0x0000000400247308 */ /* 0x0000700000000800 */
[----:B------:R2:W1:Y:S01]  /*b780*/  MUFU.EX2 R35, R5 ;  /* 0x0000000500237308 */ /* 0x0004620000000800 */
[--C-:B0-----:R-:W-:Y:S01]  /*b790*/  FADD R4, R85, -R125.reuse ;  /* 0x8000007d55047221 */ /* 0x101fe20000000000 */
[----:B--2---:R-:W-:-:S03]  /*b7a0*/  FADD R5, R93, -R125 ;  /* 0x8000007d5d057221 */ /* 0x004fc60000000000 */
[----:B------:R-:W-:Y:S01]  /*b7b0*/  FMUL R4, R4, 1.4426950216293334961 ;  /* 0x3fb8aa3b04047820 */ /* 0x000fe20000400000 */
[----:B------:R-:W-:-:S03]  /*b7c0*/  FMUL R5, R5, 1.4426950216293334961 ;  /* 0x3fb8aa3b05057820 */ /* 0x000fc60000400000 */
[----:B------:R0:W2:Y:S08]  /*b7d0*/  MUFU.EX2 R43, R4 ;  /* 0x00000004002b7308 */ /* 0x0000b00000000800 */
[----:B------:R1:W2:Y:S01]  /*b7e0*/  MUFU.EX2 R50, R5 ;  /* 0x0000000500327308 */ /* 0x0002a20000000800 */
[--C-:B0-----:R-:W-:Y:S01]  /*b7f0*/  FADD R4, R51, -R125.reuse ;  /* 0x8000007d33047221 */ /* 0x101fe20000000000 */
[----:B-1----:R-:W-:-:S03]  /*b800*/  FADD R5, R49, -R125 ;  /* 0x8000007d31057221 */ /* 0x002fc60000000000 */
[----:B------:R-:W-:Y:S01]  /*b810*/  FMUL R4, R4, 1.4426950216293334961 ;  /* 0x3fb8aa3b04047820 */ /* 0x000fe20000400000 */
[----:B------:R-:W-:-:S03]  /*b820*/  FMUL R5, R5, 1.4426950216293334961 ;  /* 0x3fb8aa3b05057820 */ /* 0x000fc60000400000 */
[----:B------:R0:W1:Y:S08]  /*b830*/  MUFU.EX2 R38, R4 ;  /* 0x0000000400267308 */ /* 0x0000700000000800 */
        /* <DEDUP_REMOVED lines=38> */
[----:B------:R-:W-:Y:S01]  /*baa0*/  STL [R1+0xf8], R36 ;  /* 0x0000f82401007387 */ /* 0x000fe20000100800 */
[----:B-1----:R-:W-:-:S02]  /*bab0*/  FADD R5, R17, -R125 ;  /* 0x8000007d11057221 */ /* 0x002fc40000000000 */
[----:B------:R-:W-:Y:S02]  /*bac0*/  FMUL R4, R4, 1.4426950216293334961 ;  /* 0x3fb8aa3b04047820 */ /* 0x000fe40000400000 */
[----:B------:R-:W-:Y:S01]  /*bad0*/  FMUL R5, R5, 1.4426950216293334961 ;  /* 0x3fb8aa3b05057820 */ /* 0x000fe20000400000 */
[----:B------:R-:W-:Y:S01]  /*bae0*/  STL [R1+0x10c], R35 ;  /* 0x00010c2301007387 */ /* 0x000fe20000100800 */
[----:B------:R3:W0:Y:S03]  /*baf0*/  MUFU.EX2 R85, R4 ;  /* 0x0000000400557308 */ /* 0x0006260000000800 */
[----:B--2---:R-:W-:Y:S04]  /*bb00*/  STL [R1+0x108], R43 ;  /* 0x0001082b01007387 */ /* 0x004fe80000100800 */
[----:B------:R-:W-:Y:S01]  /*bb10*/  STL [R1+0x1ac], R50 ;  /* 0x0001ac3201007387 */ /* 0x000fe20000100800 */
[----:B------:R-:W1:Y:S03]  /*bb20*/  MUFU.EX2 R5, R5 ;  /* 0x0000000500057308 */ /* 0x000e660000000800 */
        /* <DEDUP_REMOVED lines=13> */
[----:B------:R-:W-:Y:S01]  /*bc00*/  STL [R1+0x3f4], R125 ;  /* 0x0003f47d01007387 */ /* 0x000fe20000100800 */
[----:B---3--:R-:W-:-:S03]  /*bc10*/  FADD R4, R9, -R124 ;  /* 0x8000007c09047221 */ /* 0x008fc60000000000 */
[----:B------:R-:W-:Y:S04]  /*bc20*/  STL [R1+0x1b4], R51 ;  /* 0x0001b43301007387 */ /* 0x000fe80000100800 */
[----:B0-----:R-:W-:Y:S01]  /*bc30*/  STL [R1+0x1a0], R85 ;  /* 0x0001a05501007387 */ /* 0x001fe20000100800 */
[----:B------:R-:W-:-:S03]  /*bc40*/  FMUL R4, R4, 1.4426950216293334961 ;  /* 0x3fb8aa3b04047820 */ /* 0x000fc60000400000 */
[----:B-1----:R4:W-:Y:S02]  /*bc50*/  STL [R1+0x19c], R5 ;  /* 0x00019c0501007387 */ /* 0x0029e40000100800 */
[----:B----4-:R-:W-:Y:S02]  /*bc60*/  FADD R5, R60, -R124 ;  /* 0x8000007c3c057221 */ /* 0x010fe40000000000 */
[----:B------:R5:W-:Y:S02]  /*bc70*/  MUFU.EX2 R60, R4 ;  /* 0x00000004003c7308 */ /* 0x000be40000000800 */
[----:B------:R-:W-:-:S06]  /*bc80*/  FMUL R5, R5, 1.4426950216293334961 ;  /* 0x3fb8aa3b05057820 */ /* 0x000fcc0000400000 */
[----:B------:R0:W1:Y:S01]  /*bc90*/  MUFU.EX2 R125, R5 ;  /* 0x00000005007d7308 */ /* 0x0000620000000800 */
[----:B-----5:R-:W-:-:S04]  /*bca0*/  FADD R4, R8, -R124 ;  /* 0x8000007c08047221 */ /* 0x020fc80000000000 */
[----:B------:R-:W-:Y:S01]  /*bcb0*/  FMUL R4, R4, 1.4426950216293334961 ;  /* 0x3fb8aa3b04047820 */ /* 0x000fe20000400000 */
[----:B0-----:R-:W-:-:S03]  /*bcc0*/  FADD R5, R57, -R124 ;  /* 0x8000007c39057221 */ /* 0x001fc60000000000 */
[----:B------:R0:W2:Y:S01]  /*bcd0*/  MUFU.EX2 R57, R4 ;  /* 0x0000000400397308 */ /* 0x0000a20000000800 */
[----:B------:R-:W-:Y:S01]  /*bce0*/  FMUL R5, R5, 1.4426950216293334961 ;  /* 0x3fb8aa3b05057820 */ /* 0x000fe20000400000 */
[----:B0-----:R-:W-:-:S06]  /*bcf0*/  FADD R4, R56, -R124 ;  /* 0x8000007c38047221 */ /* 0x001fcc0000000000 */
[----:B------:R-:W0:Y:S01]  /*bd00*/  MUFU.EX2 R56, R5 ;  /* 0x0000000500387308 */ /* 0x000e220000000800 */
[----:B-1----:R-:W-:Y:S04]  /*bd10*/  STL [R1+0xa4], R125 ;  /* 0x0000a47d01007387 */ /* 0x002fe80000100800 */
[----:B--2---:R-:W-:Y:S04]  /*bd20*/  STL [R1+0xac], R57 ;  /* 0x0000ac3901007387 */ /* 0x004fe80000100800 */
[----:B0-----:R-:W-:Y:S04]  /*bd30*/  STL [R1+0xa8], R56 ;  /* 0x0000a83801007387 */ /* 0x001fe80000100800 */
[----:B------:R-:W2:Y:S04]  /*bd40*/  LDL.LU R15, [R1+0x4] ;  /* 0x00000400010f7983 */ /* 0x000ea80000300800 */
[----:B------:R-:W3:Y:S04]  /*bd50*/  LDL.LU R92, [R1+0x24] ;  /* 0x00002400015c7983 */ /* 0x000ee80000300800 */
[----:B------:R-:W4:Y:S01]  /*bd60*/  LDL.LU R78, [R1+0x38] ;  /* 0x00003800014e7983 */ /* 0x000f220000300800 */
[--C-:B------:R-:W-:Y:S01]  /*bd70*/  FADD R5, R25, -R124.reuse ;  /* 0x8000007c19057221 */ /* 0x100fe20000000000 */
[----:B------:R-:W-:Y:S01]  /*bd80*/  FMUL R4, R4, 1.4426950216293334961 ;  /* 0x3fb8aa3b04047820 */ /* 0x000fe20000400000 */
[----:B------:R-:W-:-:S02]  /*bd90*/  FADD R13, R48, -R124 ;  /* 0x8000007c300d7221 */ /* 0x000fc40000000000 */
[----:B------:R-:W-:Y:S01]  /*bda0*/  FMUL R5, R5, 1.4426950216293334961 ;  /* 0x3fb8aa3b05057820 */ /* 0x000fe20000400000 */
[----:B------:R0:W1:Y:S01]  /*bdb0*/  MUFU.EX2 R77, R4 ;  /* 0x00000004004d7308 */ /* 0x0000620000000800 */
[----:B------:R-:W-:Y:S01]  /*bdc0*/  FMUL R13, R13, 1.4426950216293334961 ;  /* 0x3fb8aa3b0d0d7820 */ /* 0x000fe20000400000 */
[----:B------:R-:W-:-:S06]  /*bdd0*/  FADD R8, R31, R19 ;  /* 0x000000131f087221 */ /* 0x000fcc0000000000 */
[----:B------:R5:W1:Y:S01]  /*bde0*/  MUFU.EX2 R75, R5 ;  /* 0x00000005004b7308 */ /* 0x000a620000000800 */
[--C-:B0-----:R-:W-:Y:S01]  /*bdf0*/  FADD R4, R24, -R124.reuse ;  /* 0x8000007c18047221 */ /* 0x101fe20000000000 */
[----:B------:R-:W-:Y:S01]  /*be00*/  FADD R14, R18, -R124 ;  /* 0x8000007c120e7221 */ /* 0x000fe20000000000 */
[----:B------:R-:W-:Y:S02]  /*be10*/  FADD R8, R12, R8 ;  /* 0x000000080c087221 */ /* 0x000fe40000000000 */
[----:B------:R-:W-:Y:S01]  /*be20*/  FMUL R4, R4, 1.4426950216293334961 ;  /* 0x3fb8aa3b04047820 */ /* 0x000fe20000400000 */
[----:B-----5:R-:W-:Y:S02]  /*be30*/  FADD R5, R94, -R124 ;  /* 0x8000007c5e057221 */ /* 0x020fe40000000000 */
[----:B------:R0:W-:Y:S02]  /*be40*/  MUFU.EX2 R41, R13 ;  /* 0x0000000d00297308 */ /* 0x0001e40000000800 */
[----:B------:R-:W-:Y:S01]  /*be50*/  FMUL R5, R5, 1.4426950216293334961 ;  /* 0x3fb8aa3b05057820 */ /* 0x000fe20000400000 */
[----:B------:R-:W-:Y:S01]  /*be60*/  FMUL R12, R14, 1.4426950216293334961 ;  /* 0x3fb8aa3b0e0c7820 */ /* 0x000fe20000400000 */
[----:B------:R-:W-:Y:S01]  /*be70*/  FADD R16, R33, R8 ;  /* 0x0000000821107221 */ /* 0x000fe20000000000 */
[----:B0-----:R-:W-:-:S03]  /*be80*/  FADD R13, R72, -R124 ;  /* 0x8000007c480d7221 */ /* 0x001fc60000000000 */
[----:B------:R0:W5:Y:S01]  /*be90*/  MUFU.EX2 R25, R4 ;  /* 0x0000000400197308 */ /* 0x0001620000000800 */
[----:B------:R-:W-:Y:S01]  /*bea0*/  FADD R8, R79, -R124 ;  /* 0x8000007c4f087221 */ /* 0x000fe20000000000 */
[----:B------:R-:W-:-:S06]  /*beb0*/  FMUL R13, R13, 1.4426950216293334961 ;  /* 0x3fb8aa3b0d0d7820 */ /* 0x000fcc0000400000 */
[----:B------:R1:W5:Y:S01]  /*bec0*/  MUFU.EX2 R24, R5 ;  /* 0x0000000500187308 */ /* 0x0003620000000800 */
[----:B0-----:R-:W-:Y:S02]  /*bed0*/  F2FP.F16.E4M3.UNPACK_B R4, R44.H1 ;  /* 0x0000002cff04723e */ /* 0x001fe400030006ff */
[----:B-1----:R-:W-:-:S05]  /*bee0*/  F2FP.F16.E4M3.UNPACK_B R5, R45.H1 ;  /* 0x0000002dff05723e */ /* 0x002fca00030006ff */
[----:B------:R0:W1:Y:S02]  /*bef0*/  MUFU.EX2 R19, R12 ;  /* 0x0000000c00137308 */ /* 0x0000640000000800 */
[----:B------:R-:W-:Y:S06]  /*bf00*/  HMMA.16816.F32 R96, R112, R4, R96 ;  /* 0x000000047060723c */ /* 0x000fec0000001860 */
[----:B------:R1:W5:Y:S01]  /*bf10*/  MUFU.EX2 R40, R13 ;  /* 0x0000000d00287308 */ /* 0x0003620000000800 */
[----:B0-----:R-:W-:Y:S01]  /*bf20*/  FADD R12, R95, -R124 ;  /* 0x8000007c5f0c7221 */ /* 0x001fe20000000000 */
[----:B------:R-:W-:-:S02]  /*bf30*/  F2FP.F16.E4M3.UNPACK_B R4, R20.H1 ;  /* 0x00000014ff04723e */ /* 0x000fc400030006ff */
[----:B------:R-:W-:Y:S01]  /*bf40*/  F2FP.F16.E4M3.UNPACK_B R5, R21.H1 ;  /* 0x00000015ff05723e */ /* 0x000fe200030006ff */
[----:B------:R-:W-:Y:S01]  /*bf50*/  FMUL R17, R12, 1.4426950216293334961 ;  /* 0x3fb8aa3b0c117820 */ /* 0x000fe20000400000 */
[----:B-1----:R-:W-:Y:S01]  /*bf60*/  FMUL R13, R8, 1.4426950216293334961 ;  /* 0x3fb8aa3b080d7820 */ /* 0x002fe20000400000 */
[----:B------:R-:W-:-:S03]  /*bf70*/  F2FP.SATFINITE.E4M3.F32.PACK_AB_MERGE_C R12, R125, R60, RZ ;  /* 0x0000003c7d0c723e */ /* 0x000fc600048070ff */
[----:B------:R0:W1:Y:S01]  /*bf80*/  MUFU.EX2 R18, R13 ;  /* 0x0000000d00127308 */ /* 0x0000620000000800 */
[----:B------:R-:W-:Y:S01]  /*bf90*/  HMMA.16816.F32 R64, R112, R4, R64 ;  /* 0x000000047040723c */ /* 0x000fe20000001840 */
[----:B------:R-:W-:Y:S01]  /*bfa0*/  F2FP.F16.E4M3.UNPACK_B R12, R12 ;  /* 0x0000000cff0c723e */ /* 0x000fe200020006ff */
[----:B------:R-:W-:Y:S01]  /*bfb0*/  FADD R9, R29, R30 ;  /* 0x0000001e1d097221 */ /* 0x000fe20000000000 */
[----:B------:R-:W-:Y:S02]  /*bfc0*/  F2FP.F16.E4M3.UNPACK_B R4, R52.H1 ;  /* 0x00000034ff04723e */ /* 0x000fe400030006ff */
[----:B0-----:R-:W-:Y:S02]  /*bfd0*/  F2FP.SATFINITE.E4M3.F32.PACK_AB_MERGE_C R13, R56, R57, RZ ;  /* 0x00000039380d723e */ /* 0x001fe400048070ff */
[----:B------:R-:W-:Y:S02]  /*bfe0*/  F2FP.F16.E4M3.UNPACK_B R5, R53.H1 ;  /* 0x00000035ff05723e */ /* 0x000fe400030006ff */
[----:B------:R-:W-:Y:S01]  /*bff0*/  F2FP.F16.E4M3.UNPACK_B R13, R13 ;  /* 0x0000000dff0d723e */ /* 0x000fe200020006ff */
[----:B------:R-:W-:-:S03]  /*c000*/  FADD R9, R28, R9 ;  /* 0x000000091c097221 */ /* 0x000fc60000000000 */
[----:B------:R-:W-:Y:S02]  /*c010*/  SEL R53, R12, R13, !P6 ;  /* 0x0000000d0c357207 */ /* 0x000fe40007000000 */
[----:B------:R-:W-:Y:S01]  /*c020*/  SEL R52, R13, R12, !P6 ;  /* 0x0000000c0d347207 */ /* 0x000fe20007000000 */
[----:B------:R-:W0:Y:S01]  /*c030*/  MUFU.EX2 R33, R17 ;  /* 0x0000001100217308 */ /* 0x000e220000000800 */
[----:B------:R-:W-:Y:S01]  /*c040*/  HMMA.16816.F32 R68, R112, R4, R68 ;  /* 0x000000047044723c */ /* 0x000fe20000001844 */
[----:B------:R-:W-:Y:S01]  /*c050*/  STL [R1+0xb8], R77 ;  /* 0x0000b84d01007387 */ /* 0x000fe20000100800 */
[----:B------:R-:W-:-:S03]  /*c060*/  FADD R9, R32, R9 ;  /* 0x0000000920097221 */ /* 0x000fc60000000000 */
[----:B------:R-:W-:Y:S04]  /*c070*/  STL [R1+0xd8], R75 ;  /* 0x0000d84b01007387 */ /* 0x000fe80000100800 */
[----:B-----5:R5:W-:Y:S01]  /*c080*/  STL [R1+0xc8], R25 ;  /* 0x0000c81901007387 */ /* 0x020be20000100800 */
[----:B------:R-:W-:-:S03]  /*c090*/  F2FP.SATFINITE.E4M3.F32.PACK_AB_MERGE_C R13, R50, R43, RZ ;  /* 0x0000002b320d723e */ /* 0x000fc600048070ff */
[----:B------:R0:W-:Y:S01]  /*c0a0*/  STL [R1+0xcc], R24 ;  /* 0x0000cc1801007387 */ /* 0x0001e20000100800 */
[----:B------:R-:W-:-:S03]  /*c0b0*/  F2FP.F16.E4M3.UNPACK_B R13, R13 ;  /* 0x0000000dff0d723e */ /* 0x000fc600020006ff */
[----:B------:R0:W-:Y:S04]  /*c0c0*/  STL [R1+0xbc], R41 ;  /* 0x0000bc2901007387 */ /* 0x0001e80000100800 */
[----:B------:R-:W-:Y:S04]  /*c0d0*/  STL [R1+0xb4], R19 ;  /* 0x0000b41301007387 */ /* 0x000fe80000100800 */
[----:B------:R-:W-:Y:S01]  /*c0e0*/  STL [R1+0xb0], R40 ;  /* 0x0000b02801007387 */ /* 0x000fe20000100800 */
[--C-:B--2---:R-:W-:Y:S01]  /*c0f0*/  FADD R8, R15, -R124.reuse ;  /* 0x8000007c0f087221 */ /* 0x104fe20000000000 */
[----:B---3--:R-:W-:-:S03]  /*c100*/  FADD R12, R92, -R124 ;  /* 0x8000007c5c0c7221 */ /* 0x008fc60000000000 */
[----:B------:R-:W-:Y:S01]  /*c110*/  FMUL R8, R8, 1.4426950216293334961 ;  /* 0x3fb8aa3b08087820 */ /* 0x000fe20000400000 */
[----:B------:R-:W-:-:S03]  /*c120*/  FMUL R5, R12, 1.4426950216293334961 ;  /* 0x3fb8aa3b0c057820 */ /* 0x000fc60000400000 */
[----:B------:R2:W3:Y:S01]  /*c130*/  MUFU.EX2 R32, R8 ;  /* 0x0000000800207308 */ /* 0x0004e20000000800 */
[----:B------:R-:W-:Y:S02]  /*c140*/  F2FP.SATFINITE.E4M3.F32.PACK_AB_MERGE_C R12, R35, R36, RZ ;  /* 0x00000024230c723e */ /* 0x000fe400048070ff */
[----:B--2---:R-:W-:-:S05]  /*c150*/  F2FP.SATFINITE.E4M3.F32.PACK_AB_MERGE_C R8, R24, R25, RZ ;  /* 0x000000191808723e */ /* 0x004fca00048070ff */
[----:B-----5:R-:W2:Y:S01]  /*c160*/  MUFU.EX2 R25, R5 ;  /* 0x0000000500197308 */ /* 0x020ea20000000800 */
[----:B------:R-:W-:Y:S01]  /*c170*/  F2FP.SATFINITE.E4M3.F32.PACK_AB_MERGE_C R15, R34, R84, RZ ;  /* 0x00000054220f723e */ /* 0x000fe200048070ff */
[----:B----4-:R-:W-:Y:S01]  /*c180*/  FADD R4, R78, -R124 ;  /* 0x8000007c4e047221 */ /* 0x010fe20000000000 */
[----:B------:R-:W-:Y:S01]  /*c190*/  F2FP.F16.E4M3.UNPACK_B R12, R12 ;  /* 0x0000000cff0c723e */ /* 0x000fe200020006ff */
[----:B------:R-:W4:Y:S04]  /*c1a0*/  LDL.LU R84, [R1+0x470] ;  /* 0x0004700001547983 */ /* 0x000f280000300800 */
[----:B------:R-:W5:Y:S01]  /*c1b0*/  LDL.LU R34, [R1+0x46c] ;  /* 0x00046c0001227983 */ /* 0x000f620000300800 */
[----:B------:R-:W-:Y:S02]  /*c1c0*/  SEL R45, R12, R13, !P6 ;  /* 0x0000000d0c2d7207 */ /* 0x000fe40007000000 */
[----:B------:R-:W-:Y:S01]  /*c1d0*/  SEL R44, R13, R12, !P6 ;  /* 0x0000000c0d2c7207 */ /* 0x000fe20007000000 */
[----:B-1----:R1:W-:Y:S01]  /*c1e0*/  STL [R1+0xc4], R18 ;  /* 0x0000c41201007387 */ /* 0x0023e20000100800 */
[----:B------:R-:W-:-:S03]  /*c1f0*/  FMUL R12, R4, 1.4426950216293334961 ;  /* 0x3fb8aa3b040c7820 */ /* 0x000fc60000400000 */
[----:B0-----:R-:W-:Y:S04]  /*c200*/  STL [R1+0xc0], R33 ;  /* 0x0000c02101007387 */ /* 0x001fe80000100800 */
[----:B------:R-:W4:Y:S01]  /*c210*/  LDL.LU R36, [R1+0x468] ;  /* 0x0004680001247983 */ /* 0x000f220000300800 */
[----:B------:R0:W1:Y:S03]  /*c220*/  MUFU.EX2 R24, R12 ;  /* 0x0000000c00187308 */ /* 0x0000660000000800 */
[----:B------:R-:W4:Y:S04]  /*c230*/  LDL.LU R35, [R1+0x464] ;  /* 0x0004640001237983 */ /* 0x000f280000300800 */
[----:B------:R-:W4:Y:S01]  /*c240*/  LDL.LU R43, [R1+0x460] ;  /* 0x00046000012b7983 */ /* 0x000f220000300800 */
[----:B0-----:R-:W-:-:S03]  /*c250*/  F2FP.SATFINITE.E4M3.F32.PACK_AB_MERGE_C R12, R37, R38, RZ ;  /* 0x00000026250c723e */ /* 0x001fc600048070ff */
[----:B------:R-:W5:Y:S01]  /*c260*/  LDL.LU R50, [R1+0x45c] ;  /* 0x00045c0001327983 */ /* 0x000f620000300800 */
[----:B------:R-:W-:-:S03]  /*c270*/  F2FP.SATFINITE.E4M3.F32.PACK_AB_MERGE_C R13, R93, R42, RZ ;  /* 0x0000002a5d0d723e */ /* 0x000fc600048070ff */
[----:B---3--:R-:W-:Y:S04]  /*c280*/  STL [R1+0xd4], R32 ;  /* 0x0000d42001007387 */ /* 0x008fe80000100800 */
[----:B--2---:R-:W-:Y:S04]  /*c290*/  STL [R1+0xd0], R25 ;  /* 0x0000d01901007387 */ /* 0x004fe80000100800 */
[----:B------:R-:W2:Y:S04]  /*c2a0*/  LDL.LU R38, [R1+0x458] ;  /* 0x0004580001267983 */ /* 0x000ea80000300800 */
[----:B------:R-:W3:Y:S04]  /*c2b0*/  LDL.LU R37, [R1+0x454] ;  /* 0x0004540001257983 */ /* 0x000ee80000300800 */
[----:B------:R-:W3:Y:S01]  /*c2c0*/  LDL.LU R42, [R1+0x450] ;  /* 0x00045000012a7983 */ /* 0x000ee20000300800 */
[----:B------:R-:W-:-:S02]  /*c2d0*/  F2FP.SATFINITE.E4M3.F32.PACK_AB_MERGE_C R14, R105, R61, RZ ;  /* 0x0000003d690e723e */ /* 0x000fc400048070ff */
[----:B------:R-:W-:Y:S02]  /*c2e0*/  F2FP.F16.E4M3.UNPACK_B R15, R15 ;  /* 0x0000000fff0f723e */ /* 0x000fe400020006ff */
[----:B------:R-:W-:-:S04]  /*c2f0*/  F2FP.F16.E4M3.UNPACK_B R14, R14 ;  /* 0x0000000eff0e723e */ /* 0x000fc800020006ff */
[----:B------:R-:W-:Y:S02]  /*c300*/  SEL R57, R14, R15, !P6 ;  /* 0x0000000f0e397207 */ /* 0x000fe40007000000 */
[----:B------:R-:W-:Y:S02]  /*c310*/  SEL R56, R15, R14, !P6 ;  /* 0x0000000e0f387207 */ /* 0x000fe40007000000 */
[----:B------:R-:W-:-:S04]  /*c320*/  F2FP.SATFINITE.E4M3.F32.PACK_AB_MERGE_C R14, R75, R77, RZ ;  /* 0x0000004d4b0e723e */ /* 0x000fc800048070ff */
[----:B------:R-:W-:Y:S02]  /*c330*/  F2FP.F16.E4M3.UNPACK_B R5, R14 ;  /* 0x0000000eff05723e */ /* 0x000fe400020006ff */
[----:B------:R-:W-:-:S04]  /*c340*/  F2FP.F16.E4M3.UNPACK_B R8, R8 ;  /* 0x00000008ff08723e */ /* 0x000fc800020006ff */
[----:B------:R-:W-:Y:S02]  /*c350*/  SEL R4, R5, R8, !P6 ;  /* 0x0000000805047207 */ /* 0x000fe40007000000 */
[----:B------:R-:W-:Y:S02]  /*c360*/  SEL R5, R8, R5, !P6 ;  /* 0x0000000508057207 */ /* 0x000fe40007000000 */
[----:B------:R-:W-:Y:S02]  /*c370*/  F2FP.F16.E4M3.UNPACK_B R12, R12 ;  /* 0x0000000cff0c723e */ /* 0x000fe400020006ff */
[----:B------:R-:W-:-:S04]  /*c380*/  F2FP.F16.E4M3.UNPACK_B R13, R13 ;  /* 0x0000000dff0d723e */ /* 0x000fc800020006ff */
[----:B------:R-:W-:Y:S01]  /*c390*/  SEL R17, R13, R12, !P6 ;  /* 0x0000000c0d117207 */ /* 0x000fe20007000000 */
[----:B-1----:R0:W-:Y:S01]  /*c3a0*/  STL [R1+0xe4], R24 ;  /* 0x0000e41801007387 */ /* 0x0021e20000100800 */
[----:B----4-:R-:W-:-:S04]  /*c3b0*/  FADD R14, R43, -R124 ;  /* 0x8000007c2b0e7221 */ /* 0x010fc80000000000 */
[----:B------:R-:W-:Y:S01]  /*c3c0*/  FMUL R14, R14, 1.4426950216293334961 ;  /* 0x3fb8aa3b0e0e7820 */ /* 0x000fe20000400000 */
[----:B-----5:R-:W-:-:S03]  /*c3d0*/  FADD R8, R50, -R124 ;  /* 0x8000007c32087221 */ /* 0x020fc60000000000 */
[----:B------:R2:W-:Y:S01]  /*c3e0*/  MUFU.EX2 R28, R14 ;  /* 0x0000000e001c7308 */ /* 0x0005e20000000800 */
[----:B------:R-:W-:Y:S01]  /*c3f0*/  FMUL R8, R8, 1.4426950216293334961 ;  /* 0x3fb8aa3b08087820 */ /* 0x000fe20000400000 */
[--C-:B--2---:R-:W-:Y:S01]  /*c400*/  FADD R14, R38, -R124.reuse ;  /* 0x8000007c260e7221 */ /* 0x104fe20000000000 */
[----:B---3--:R-:W-:-:S04]  /*c410*/  FADD R15, R42, -R124 ;  /* 0x8000007c2a0f7221 */ /* 0x008fc80000000000 */
[----:B------:R-:W-:Y:S01]  /*c420*/  FMUL R15, R15, 1.4426950216293334961 ;  /* 0x3fb8aa3b0f0f7820 */ /* 0x000fe20000400000 */
[----:B------:R-:W-:-:S03]  /*c430*/  FMUL R14, R14, 1.4426950216293334961 ;  /* 0x3fb8aa3b0e0e7820 */ /* 0x000fc60000400000 */
[----:B------:R1:W-:Y:S02]  /*c440*/  MUFU.EX2 R31, R15 ;  /* 0x0000000f001f7308 */ /* 0x0003e40000000800 */
[----:B-1----:R-:W-:-:S06]  /*c450*/  FADD R15, R37, -R124 ;  /* 0x8000007c250f7221 */ /* 0x002fcc0000000000 */
[----:B------:R1:W2:Y:S01]  /*c460*/  MUFU.EX2 R29, R8 ;  /* 0x00000008001d7308 */ /* 0x0002a20000000800 */
[----:B------:R-:W-:-:S07]  /*c470*/  FMUL R15, R15, 1.4426950216293334961 ;  /* 0x3fb8aa3b0f0f7820 */ /* 0x000fce0000400000 */
[----:B------:R3:W4:Y:S01]  /*c480*/  MUFU.EX2 R30, R14 ;  /* 0x0000000e001e7308 */ /* 0x0007220000000800 */
[----:B-1----:R-:W-:Y:S02]  /*c490*/  SEL R8, R12, R13, !P6 ;  /* 0x0000000d0c087207 */ /* 0x002fe40007000000 */
[----:B------:R-:W-:Y:S02]  /*c4a0*/  F2FP.SATFINITE.E4M3.F32.PACK_AB_MERGE_C R12, R19, R41, RZ ;  /* 0x00000029130c723e */ /* 0x000fe400048070ff */
[----:B------:R-:W-:Y:S01]  /*c4b0*/  F2FP.SATFINITE.E4M3.F32.PACK_AB_MERGE_C R13, R18, R40, RZ ;  /* 0x00000028120d723e */ /* 0x000fe200048070ff */
[--C-:B---3--:R-:W-:Y:S02]  /*c4c0*/  FADD R14, R36, -R124.reuse ;  /* 0x8000007c240e7221 */ /* 0x108fe40000000000 */
[----:B------:R1:W3:Y:S01]  /*c4d0*/  MUFU.EX2 R42, R15 ;  /* 0x0000000f002a7308 */ /* 0x0002e20000000800 */
[----:B------:R-:W-:Y:S01]  /*c4e0*/  F2FP.F16.E4M3.UNPACK_B R12, R12 ;  /* 0x0000000cff0c723e */ /* 0x000fe200020006ff */
[----:B------:R-:W-:Y:S01]  /*c4f0*/  FMUL R14, R14, 1.4426950216293334961 ;  /* 0x3fb8aa3b0e0e7820 */ /* 0x000fe20000400000 */
[----:B------:R-:W-:Y:S01]  /*c500*/  F2FP.F16.E4M3.UNPACK_B R13, R13 ;  /* 0x0000000dff0d723e */ /* 0x000fe200020006ff */
[----:B-1----:R-:W-:-:S04]  /*c510*/  FADD R15, R35, -R124 ;  /* 0x8000007c230f7221 */ /* 0x002fc80000000000 */
[----:B------:R1:W5:Y:S01]  /*c520*/  MUFU.EX2 R41, R14 ;  /* 0x0000000e00297308 */ /* 0x0003620000000800 */
[----:B------:R-:W-:Y:S01]  /*c530*/  SEL R18, R12, R13, !P6 ;  /* 0x0000000d0c127207 */ /* 0x000fe20007000000 */
[----:B------:R-:W-:Y:S01]  /*c540*/  FMUL R15, R15, 1.4426950216293334961 ;  /* 0x3fb8aa3b0f0f7820 */ /* 0x000fe20000400000 */
[----:B------:R-:W-:Y:S02]  /*c550*/  SEL R19, R13, R12, !P6 ;  /* 0x0000000c0d137207 */ /* 0x000fe40007000000 */
[----:B------:R-:W-:Y:S02]  /*c560*/  F2FP.SATFINITE.E4M3.F32.PACK_AB_MERGE_C R12, R74, R107, RZ ;  /* 0x0000006b4a0c723e */ /* 0x000fe400048070ff */
[----:B------:R-:W-:Y:S01]  /*c570*/  F2FP.SATFINITE.E4M3.F32.PACK_AB_MERGE_C R13, R73, R106, RZ ;  /* 0x0000006a490d723e */ /* 0x000fe200048070ff */
[----:B------:R-:W0:Y:S01]  /*c580*/  MUFU.EX2 R40, R15 ;  /* 0x0000000f00287308 */ /* 0x000e220000000800 */
[----:B------:R-:W-:Y:S02]  /*c590*/  F2FP.F16.E4M3.UNPACK_B R12, R12 ;  /* 0x0000000cff0c723e */ /* 0x000fe400020006ff */
[----:B------:R-:W-:Y:S01]  /*c5a0*/  F2FP.F16.E4M3.UNPACK_B R13, R13 ;  /* 0x0000000dff0d723e */ /* 0x000fe200020006ff */
[----:B--2---:R-:W-:Y:S03]  /*c5b0*/  STL [R1+0xe0], R29 ;  /* 0x0000e01d01007387 */ /* 0x004fe60000100800 */
[----:B------:R-:W-:-:S02]  /*c5c0*/  SEL R21, R12, R13, !P6 ;  /* 0x0000000d0c157207 */ /* 0x000fc40007000000 */
[----:B------:R-:W-:Y:S02]  /*c5d0*/  SEL R20, R13, R12, !P6 ;  /* 0x0000000c0d147207 */ /* 0x000fe40007000000 */
[----:B------:R-:W-:Y:S02]  /*c5e0*/  F2FP.SATFINITE.E4M3.F32.PACK_AB_MERGE_C R12, R32, R33, RZ ;  /* 0x00000021200c723e */ /* 0x000fe400048070ff */
[----:B------:R-:W-:Y:S01]  /*c5f0*/  F2FP.SATFINITE.E4M3.F32.PACK_AB_MERGE_C R13, R24, R25, RZ ;  /* 0x00000019180d723e */ /* 0x000fe200048070ff */
[----:B------:R-:W-:Y:S01]  /*c600*/  STL [R1+0xf4], R28 ;  /* 0x0000f41c01007387 */ /* 0x000fe20000100800 */
[----:B------:R-:W-:Y:S02]  /*c610*/  F2FP.F16.E4M3.UNPACK_B R12, R12 ;  /* 0x0000000cff0c723e */ /* 0x000fe400020006ff */
[----:B------:R-:W-:Y:S01]  /*c620*/  F2FP.F16.E4M3.UNPACK_B R13, R13 ;  /* 0x0000000dff0d723e */ /* 0x000fe200020006ff */
[----:B------:R-:W-:Y:S01]  /*c630*/  STL [R1+0xf0], R31 ;  /* 0x0000f01f01007387 */ /* 0x000fe20000100800 */
[----:B-1----:R-:W-:-:S03]  /*c640*/  FADD R14, R34, -R124 ;  /* 0x8000007c220e7221 */ /* 0x002fc60000000000 */
[----:B----4-:R-:W-:Y:S01]  /*c650*/  STL [R1+0x104], R30 ;  /* 0x0001041e01007387 */ /* 0x010fe20000100800 */
[----:B0-----:R-:W-:-:S03]  /*c660*/  SEL R24, R12, R13, !P6 ;  /* 0x0000000d0c187207 */ /* 0x001fc60007000000 */
[----:B---3--:R-:W-:Y:S01]  /*c670*/  STL [R1+0x100], R42 ;  /* 0x0001002a01007387 */ /* 0x008fe20000100800 */
[----:B------:R-:W-:-:S03]  /*c680*/  SEL R25, R13, R12, !P6 ;  /* 0x0000000c0d197207 */ /* 0x000fc60007000000 */
[----:B-----5:R-:W-:Y:S01]  /*c690*/  STL [R1+0x198], R41 ;  /* 0x0001982901007387 */ /* 0x020fe20000100800 */
[----:B------:R-:W-:-:S03]  /*c6a0*/  F2FP.SATFINITE.E4M3.F32.PACK_AB_MERGE_C R12, R49, R104, RZ ;  /* 0x00000068310c723e */ /* 0x000fc600048070ff */
[----:B------:R0:W-:Y:S01]  /*c6b0*/  STL [R1+0x3f8], R124 ;  /* 0x0003f87c01007387 */ /* 0x0001e20000100800 */
[----:B------:R-:W-:-:S03]  /*c6c0*/  FMUL R14, R14, 1.4426950216293334961 ;  /* 0x3fb8aa3b0e0e7820 */ /* 0x000fc60000400000 */
[----:B------:R-:W1:Y:S04]  /*c6d0*/  LDSM.16.M88.4 R32, [R0+UR7+0x12000] ;  /* 0x012000070020783b */ /* 0x000e680008000200 */
[----:B0-----:R-:W2:Y:S04]  /*c6e0*/  LDL.LU R124, [R1+0x19c] ;  /* 0x00019c00017c7983 */ /* 0x001ea80000300800 */
[----:B------:R0:W-:Y:S04]  /*c6f0*/  STL [R1+0x194], R40 ;  /* 0x0001942801007387 */ /* 0x0001e80000100800 */
[----:B------:R-:W3:Y:S04]  /*c700*/  LDL.LU R49, [R1+0x110] ;  /* 0x0001100001317983 */ /* 0x000ee80000300800 */
[----:B------:R-:W4:Y:S01]  /*c710*/  LDL.LU R48, [R1+0x114] ;  /* 0x0001140001307983 */ /* 0x000f220000300800 */
[----:B------:R5:W0:Y:S02]  /*c720*/  MUFU.EX2 R125, R14 ;  /* 0x0000000e007d7308 */ /* 0x000a240000000800 */
[----:B-----5:R-:W-:-:S02]  /*c730*/  F2FP.F16.E4M3.UNPACK_B R14, R12 ;  /* 0x0000000cff0e723e */ /* 0x020fc400020006ff */
[----:B------:R-:W-:Y:S02]  /*c740*/  F2FP.SATFINITE.E4M3.F32.PACK_AB_MERGE_C R12, R28, R29, RZ ;  /* 0x0000001d1c0c723e */ /* 0x000fe400048070ff */
[----:B------:R-:W5:Y:S04]  /*c750*/  LDL.LU R29, [R1+0x118] ;  /* 0x00011800011d7983 */ /* 0x000f680000300800 */
[----:B------:R-:W5:Y:S01]  /*c760*/  LDL.LU R28, [R1+0x11c] ;  /* 0x00011c00011c7983 */ /* 0x000f620000300800 */
[----:B------:R-:W-:-:S03]  /*c770*/  F2FP.SATFINITE.E4M3.F32.PACK_AB_MERGE_C R13, R30, R31, RZ ;  /* 0x0000001f1e0d723e */ /* 0x000fc600048070ff */
[----:B------:R-:W5:Y:S04]  /*c780*/  LDL.LU R78, [R1+0x120] ;  /* 0x00012000014e7983 */ /* 0x000f680000300800 */
[----:B------:R-:W5:Y:S04]  /*c790*/  LDL.LU R77, [R1+0x124] ;  /* 0x00012400014d7983 */ /* 0x000f680000300800 */
[----:B------:R-:W5:Y:S04]  /*c7a0*/  LDL.LU R31, [R1+0x128] ;  /* 0x00012800011f7983 */ /* 0x000f680000300800 */
[----:B------:R-:W5:Y:S01]  /*c7b0*/  LDL.LU R30, [R1+0x12c] ;  /* 0x00012c00011e7983 */ /* 0x000f620000300800 */
[----:B------:R-:W-:-:S02]  /*c7c0*/  F2FP.F16.E4M3.UNPACK_B R12, R12 ;  /* 0x0000000cff0c723e */ /* 0x000fc400020006ff */
[----:B------:R-:W-:Y:S02]  /*c7d0*/  F2FP.F16.E4M3.UNPACK_B R13, R13 ;  /* 0x0000000dff0d723e */ /* 0x000fe400020006ff */
[----:B------:R-:W-:Y:S02]  /*c7e0*/  F2FP.SATFINITE.E4M3.F32.PACK_AB_MERGE_C R15, R39, R87, RZ ;  /* 0x00000057270f723e */ /* 0x000fe400048070ff */
[----:B------:R-:W-:Y:S02]  /*c7f0*/  SEL R38, R12, R13, !P6 ;  /* 0x0000000d0c267207 */ /* 0x000fe40007000000 */
[----:B------:R-:W-:Y:S02]  /*c800*/  SEL R39, R13, R12, !P6 ;  /* 0x0000000c0d277207 */ /* 0x000fe40007000000 */
[----:B------:R-:W-:Y:S02]  /*c810*/  F2FP.SATFINITE.E4M3.F32.PACK_AB_MERGE_C R12, R41, R42, RZ ;  /* 0x0000002a290c723e */ /* 0x000fe400048070ff */
[----:B0-----:R-:W-:-:S02]  /*c820*/  F2FP.SATFINITE.E4M3.F32.PACK_AB_MERGE_C R13, R125, R40, RZ ;  /* 0x000000287d0d723e */ /* 0x001fc400048070ff */
[----:B------:R-:W-:Y:S02]  /*c830*/  F2FP.F16.E4M3.UNPACK_B R15, R15 ;  /* 0x0000000fff0f723e */ /* 0x000fe400020006ff */
[----:B------:R-:W-:Y:S02]  /*c840*/  F2FP.F16.E4M3.UNPACK_B R12, R12 ;  /* 0x0000000cff0c723e */ /* 0x000fe400020006ff */
[----:B------:R-:W-:Y:S02]  /*c850*/  F2FP.F16.E4M3.UNPACK_B R13, R13 ;  /* 0x0000000dff0d723e */ /* 0x000fe400020006ff */
[----:B------:R-:W-:Y:S02]  /*c860*/  SEL R36, R14, R15, !P6 ;  /* 0x0000000f0e247207 */ /* 0x000fe40007000000 */
[----:B------:R-:W-:Y:S02]  /*c870*/  SEL R37, R15, R14, !P6 ;  /* 0x0000000e0f257207 */ /* 0x000fe40007000000 */
[----:B------:R-:W-:-:S02]  /*c880*/  SEL R42, R12, R13, !P6 ;  /* 0x0000000d0c2a7207 */ /* 0x000fc40007000000 */
[----:B------:R-:W-:Y:S02]  /*c890*/  SEL R43, R13, R12, !P6 ;  /* 0x0000000c0d2b7207 */ /* 0x000fe40007000000 */
[----:B------:R-:W-:-:S04]  /*c8a0*/  F2FP.SATFINITE.E4M3.F32.PACK_AB_MERGE_C R14, R51, R86, RZ ;  /* 0x00000056330e723e */ /* 0x000fc800048070ff */
[----:B------:R-:W-:Y:S01]  /*c8b0*/  F2FP.F16.E4M3.UNPACK_B R14, R14 ;  /* 0x0000000eff0e723e */ /* 0x000fe200020006ff */
[----:B------:R-:W-:Y:S01]  /*c8c0*/  FADD R16, R84, R16 ;  /* 0x0000001054107221 */ /* 0x000fe20000000000 */
[----:B--2---:R-:W-:Y:S01]  /*c8d0*/  F2FP.SATFINITE.E4M3.F32.PACK_AB_MERGE_C R15, R124, R85, RZ ;  /* 0x000000557c0f723e */ /* 0x004fe200048070ff */
[C---:B---3--:R-:W-:Y:S01]  /*c8e0*/  FMUL R12, R26.reuse, R49 ;  /* 0x000000311a0c7220 */ /* 0x048fe20000400000 */
[----:B----4-:R-:W-:Y:S02]  /*c8f0*/  FMUL R13, R26, R48 ;  /* 0x000000301a0d7220 */ /* 0x010fe40000400000 */
[----:B------:R-:W0:Y:S01]  /*c900*/  LDSM.16.M88.4 R48, [R0+UR7+0x12400] ;  /* 0x012400070030783b */ /* 0x000e220008000200 */
[----:B------:R-:W-:-:S04]  /*c910*/  F2FP.F16.E4M3.UNPACK_B R15, R15 ;  /* 0x0000000fff0f723e */ /* 0x000fc800020006ff */
[----:B------:R-:W-:Y:S02]  /*c920*/  SEL R40, R14, R15, !P6 ;  /* 0x0000000f0e287207 */ /* 0x000fe40007000000 */
[----:B------:R-:W-:Y:S01]  /*c930*/  SEL R41, R15, R14, !P6 ;  /* 0x0000000e0f297207 */ /* 0x000fe20007000000 */
[C---:B-----5:R-:W-:Y:S01]  /*c940*/  FMUL R14, R27.reuse, R29 ;  /* 0x0000001d1b0e7220 */ /* 0x060fe20000400000 */
[----:B-1----:R-:W-:Y:S01]  /*c950*/  F2FP.F16.E4M3.UNPACK_B R29, R33 ;  /* 0x00000021ff1d723e */ /* 0x002fe200020006ff */
[----:B------:R-:W-:Y:S01]  /*c960*/  FMUL R15, R27, R28 ;  /* 0x0000001c1b0f7220 */ /* 0x000fe20000400000 */
[----:B------:R-:W-:-:S07]  /*c970*/  F2FP.F16.E4M3.UNPACK_B R28, R32 ;  /* 0x00000020ff1c723e */ /* 0x000fce00020006ff */
[----:B------:R-:W-:Y:S01]  /*c980*/  HMMA.16816.F32 R12, R120, R28, R12 ;  /* 0x0000001c780c723c */ /* 0x000fe2000000180c */
[----:B------:R-:W-:Y:S02]  /*c990*/  F2FP.F16.E4M3.UNPACK_B R28, R32.H1 ;  /* 0x00000020ff1c723e */ /* 0x000fe400030006ff */
[----:B------:R-:W-:Y:S01]  /*c9a0*/  F2FP.F16.E4M3.UNPACK_B R29, R33.H1 ;  /* 0x00000021ff1d723e */ /* 0x000fe200030006ff */
[----:B------:R-:W-:Y:S04]  /*c9b0*/  SHFL.IDX PT, R32, R4, R2, 0x1f ;  /* 0x00001f0204207589 */ /* 0x000fe800000e0000 */
[----:B------:R-:W1:-:S12]  /*c9c0*/  SHFL.IDX PT, R4, R8, R2, 0x1f ;  /* 0x00001f0208047589 */ /* 0x000e5800000e0000 */
[----:B------:R-:W-:Y:S01]  /*c9d0*/  HMMA.16816.F32 R72, R112, R28, R12 ;  /* 0x0000001c7048723c */ /* 0x000fe2000000180c */
[C---:B------:R-:W-:Y:S01]  /*c9e0*/  FMUL R12, R26.reuse, R78 ;  /* 0x0000004e1a0c7220 */ /* 0x040fe20000400000 */
[----:B------:R-:W-:Y:S01]  /*c9f0*/  FMUL R13, R26, R77 ;  /* 0x0000004d1a0d7220 */ /* 0x000fe20000400000 */
[C---:B------:R-:W-:Y:S01]  /*ca00*/  FMUL R14, R27.reuse, R31 ;  /* 0x0000001f1b0e7220 */ /* 0x040fe20000400000 */
[----:B------:R-:W-:Y:S01]  /*ca10*/  FMUL R15, R27, R30 ;  /* 0x0000001e1b0f7220 */ /* 0x000fe20000400000 */
[----:B0-----:R-:W-:Y:S02]  /*ca20*/  F2FP.F16.E4M3.UNPACK_B R28, R48 ;  /* 0x00000030ff1c723e */ /* 0x001fe400020006ff */
[----:B------:R-:W-:-:S07]  /*ca30*/  F2FP.F16.E4M3.UNPACK_B R29, R49 ;  /* 0x00000031ff1d723e */ /* 0x000fce00020006ff */
[----:B------:R-:W-:Y:S01]  /*ca40*/  HMMA.16816.F32 R12, R120, R28, R12 ;  /* 0x0000001c780c723c */ /* 0x000fe2000000180c */
[----:B------:R-:W-:Y:S02]  /*ca50*/  F2FP.F16.E4M3.UNPACK_B R28, R48.H1 ;  /* 0x00000030ff1c723e */ /* 0x000fe400030006ff */
[----:B------:R-:W-:Y:S01]  /*ca60*/  F2FP.F16.E4M3.UNPACK_B R29, R49.H1 ;  /* 0x00000031ff1d723e */ /* 0x000fe200030006ff */
[----:B------:R-:W-:Y:S04]  /*ca70*/  STL [R1+0x3fc], R124 ;  /* 0x0003fc7c01007387 */ /* 0x000fe80000100800 */
[----:B------:R-:W-:Y:S04]  /*ca80*/  STL [R1+0x400], R125 ;  /* 0x0004007d01007387 */ /* 0x000fe80000100800 */
[----:B------:R-:W0:Y:S08]  /*ca90*/  SHFL.IDX PT, R8, R21, R2, 0x1f ;  /* 0x00001f0215087589 */ /* 0x000e3000000e0000 */
[----:B------:R-:W-:Y:S01]  /*caa0*/  HMMA.16816.F32 R84, R112, R28, R12 ;  /* 0x0000001c7054723c */ /* 0x000fe2000000180c */
[----:B------:R-:W2:Y:S04]  /*cab0*/  LDL.LU R12, [R1+0x130] ;  /* 0x00013000010c7983 */ /* 0x000ea80000300800 */
[----:B------:R-:W3:Y:S04]  /*cac0*/  LDL.LU R13, [R1+0x134] ;  /* 0x00013400010d7983 */ /* 0x000ee80000300800 */
[----:B-1----:R-:W-:Y:S04]  /*cad0*/  STL [R1+0x68], R4 ;  /* 0x0000680401007387 */ /* 0x002fe80000100800 */
[----:B------:R-:W1:Y:S04]  /*cae0*/  SHFL.IDX PT, R4, R24, R2, 0x1f ;  /* 0x00001f0218047589 */ /* 0x000e6800000e0000 */
[----:B------:R-:W4:Y:S04]  /*caf0*/  LDL.LU R14, [R1+0x138] ;  /* 0x00013800010e7983 */ /* 0x000f280000300800 */
[----:B------:R-:W5:Y:S04]  /*cb00*/  LDL.LU R15, [R1+0x13c] ;  /* 0x00013c00010f7983 */ /* 0x000f680000300800 */
[----:B------:R-:W-:Y:S04]  /*cb10*/  SHFL.IDX PT, R49, R57, R2, 0x1f ;  /* 0x00001f0239317589 */ /* 0x000fe800000e0000 */
[----:B------:R-:W-:Y:S04]  /*cb20*/  SHFL.IDX PT, R57, R18, R2, 0x1f ;  /* 0x00001f0212397589 */ /* 0x000fe800000e0000 */
[----:B------:R-:W1:Y:S04]  /*cb30*/  SHFL.IDX PT, R18, R36, R2, 0x1f ;  /* 0x00001f0224127589 */ /* 0x000e6800000e0000 */
[----:B0-----:R-:W-:Y:S04]  /*cb40*/  STL [R1+0x70], R8 ;  /* 0x0000700801007387 */ /* 0x001fe80000100800 */
[----:B------:R-:W0:Y:S04]  /*cb50*/  SHFL.IDX PT, R8, R38, R2, 0x1f ;  /* 0x00001f0226087589 */ /* 0x000e2800000e0000 */
[----:B-1----:R-:W-:Y:S04]  /*cb60*/  STL [R1+0x6c], R4 ;  /* 0x00006c0401007387 */ /* 0x002fe80000100800 */
[----:B------:R-:W1:Y:S04]  /*cb70*/  SHFL.IDX PT, R4, R40, R2, 0x1f ;  /* 0x00001f0228047589 */ /* 0x000e6800000e0000 */
[----:B------:R-:W-:Y:S04]  /*cb80*/  SHFL.IDX PT, R48, R53, R2, 0x1f ;  /* 0x00001f0235307589 */ /* 0x000fe800000e0000 */
[----:B------:R-:W-:Y:S04]  /*cb90*/  SHFL.IDX PT, R33, R45, R2, 0x1f ;  /* 0x00001f022d217589 */ /* 0x000fe800000e0000 */
[----:B------:R-:W1:Y:S04]  /*cba0*/  SHFL.IDX PT, R2, R42, R2, 0x1f ;  /* 0x00001f022a027589 */ /* 0x000e6800000e0000 */
[----:B------:R-:W-:Y:S04]  /*cbb0*/  STL [R1+0x9c], R18 ;  /* 0x00009c1201007387 */ /* 0x000fe80000100800 */
[----:B0-----:R0:W-:Y:S04]  /*cbc0*/  STL [R1+0x98], R8 ;  /* 0x0000980801007387 */ /* 0x0011e80000100800 */
[----:B------:R-:W5:Y:S04]  /*cbd0*/  LDL.LU R94, [R1+0x140] ;  /* 0x00014000015e7983 */ /* 0x000f680000300800 */
[----:B-1----:R-:W-:Y:S04]  /*cbe0*/  STL [R1+0x94], R4 ;  /* 0x0000940401007387 */ /* 0x002fe80000100800 */
[----:B------:R-:W5:Y:S04]  /*cbf0*/  LDL.LU R93, [R1+0x144] ;  /* 0x00014400015d7983 */ /* 0x000f680000300800 */
[----:B------:R-:W-:Y:S04]  /*cc00*/  STL [R1+0xa0], R2 ;  /* 0x0000a00201007387 */ /* 0x000fe80000100800 */
[----:B------:R-:W-:Y:S04]  /*cc10*/  SHFL.IDX PT, R45, R17, R3, 0x1f ;  /* 0x00001f03112d7589 */ /* 0x000fe800000e0000 */
[----:B------:R-:W1:Y:S04]  /*cc20*/  SHFL.IDX PT, R18, R37, R3, 0x1f ;  /* 0x00001f0325127589 */ /* 0x000e6800000e0000 */
[----:B------:R-:W5:Y:S04]  /*cc30*/  LDL.LU R92, [R1+0x148] ;  /* 0x00014800015c7983 */ /* 0x000f680000300800 */
[----:B------:R-:W-:Y:S04]  /*cc40*/  SHFL.IDX PT, R21, R52, R3, 0x1f ;  /* 0x00001f0334157589 */ /* 0x000fe800000e0000 */
[----:B------:R-:W-:Y:S04]  /*cc50*/  SHFL.IDX PT, R4, R44, R3, 0x1f ;  /* 0x00001f032c047589 */ /* 0x000fe800000e0000 */
[----:B------:R-:W-:Y:S04]  /*cc60*/  SHFL.IDX PT, R2, R5, R3, 0x1f ;  /* 0x00001f0305027589 */ /* 0x000fe800000e0000 */
[----:B------:R-:W1:Y:S04]  /*cc70*/  SHFL.IDX PT, R17, R39, R3, 0x1f ;  /* 0x00001f0327117589 */ /* 0x000e6800000e0000 */
[----:B0-----:R-:W5:Y:S04]  /*cc80*/  LDL.LU R8, [R1+0x14c] ;  /* 0x00014c0001087983 */ /* 0x001f680000300800 */
[----:B------:R-:W-:Y:S04]  /*cc90*/  SHFL.IDX PT, R24, R56, R3, 0x1f ;  /* 0x00001f0338187589 */ /* 0x000fe800000e0000 */
[----:B------:R-:W-:Y:S04]  /*cca0*/  SHFL.IDX PT, R44, R19, R3, 0x1f ;  /* 0x00001f03132c7589 */ /* 0x000fe800000e0000 */
[----:B------:R-:W-:Y:S04]  /*ccb0*/  SHFL.IDX PT, R53, R20, R3, 0x1f ;  /* 0x00001f0314357589 */ /* 0x000fe800000e0000 */
[----:B------:R-:W-:Y:S04]  /*ccc0*/  SHFL.IDX PT, R52, R25, R3, 0x1f ;  /* 0x00001f0319347589 */ /* 0x000fe800000e0000 */
[----:B------:R-:W0:Y:S04]  /*ccd0*/  SHFL.IDX PT, R5, R41, R3, 0x1f ;  /* 0x00001f0329057589 */ /* 0x000e2800000e0000 */
[----:B------:R-:W0:Y:S04]  /*cce0*/  SHFL.IDX PT, R3, R43, R3, 0x1f ;  /* 0x00001f032b037589 */ /* 0x000e2800000e0000 */
[----:B-1----:R-:W-:Y:S04]  /*ccf0*/  STL [R1+0x7c], R18 ;  /* 0x00007c1201007387 */ /* 0x002fe80000100800 */
[----:B------:R-:W-:Y:S04]  /*cd00*/  STL [R1+0x78], R17 ;  /* 0x0000781101007387 */ /* 0x000fe80000100800 */
[----:B------:R-:W1:Y:S04]  /*cd10*/  LDSM.16.M88.4 R28, [R0+UR7+0x12800] ;  /* 0x01280007001c783b */ /* 0x000e680008000200 */
[----:B------:R-:W1:Y:S04]  /*cd20*/  LDSM.16.M88.4 R36, [R0+UR7+0x12c00] ;  /* 0x012c00070024783b */ /* 0x000e680008000200 */
[----:B0-----:R-:W-:Y:S04]  /*cd30*/  STL [R1+0x74], R5 ;  /* 0x0000740501007387 */ /* 0x001fe80000100800 */
[----:B------:R0:W-:Y:S04]  /*cd40*/  STL [R1+0x90], R3 ;  /* 0x0000900301007387 */ /* 0x0001e80000100800 */
[----:B------:R-:W5:Y:S04]  /*cd50*/  LDL.LU R43, [R1+0x150] ;  /* 0x00015000012b7983 */ /* 0x000f680000300800 */
        /* <DEDUP_REMOVED lines=8> */
[----:B------:R-:W5:Y:S01]  /*cde0*/  LDL.LU R20, [R1+0x16c] ;  /* 0x00016c0001147983 */ /* 0x000f620000300800 */
[----:B-1----:R-:W-:-:S02]  /*cdf0*/  F2FP.F16.E4M3.UNPACK_B R18, R28 ;  /* 0x0000001cff12723e */ /* 0x002fc400020006ff */
[----:B------:R-:W-:Y:S01]  /*ce00*/  F2FP.F16.E4M3.UNPACK_B R19, R29 ;  /* 0x0000001dff13723e */ /* 0x000fe200020006ff */
[----:B------:R-:W-:Y:S01]  /*ce10*/  FADD R9, R76, R9 ;  /* 0x000000094c097221 */ /* 0x000fe20000000000 */
[----:B0-----:R-:W-:-:S03]  /*ce20*/  FADD R3, R117, R16 ;  /* 0x0000001075037221 */ /* 0x001fc60000000000 */
[----:B------:R-:W-:Y:S01]  /*ce30*/  FADD R5, R116, R9 ;  /* 0x0000000974057221 */ /* 0x000fe20000000000 */
[----:B------:R-:W-:Y:S01]  /*ce40*/  F2FP.F16.E4M3.UNPACK_B R9, R37 ;  /* 0x00000025ff09723e */ /* 0x000fe200020006ff */
[----:B------:R-:W-:Y:S01]  /*ce50*/  FADD R3, R119, R3 ;  /* 0x0000000377037221 */ /* 0x000fe20000000000 */
[----:B------:R-:W5:Y:S01]  /*ce60*/  LDL.LU R116, [R1+0x170] ;  /* 0x0001700001747983 */ /* 0x000f620000300800 */
[----:B------:R-:W-:-:S03]  /*ce70*/  FADD R5, R118, R5 ;  /* 0x0000000576057221 */ /* 0x000fc60000000000 */
[----:B------:R-:W5:Y:S01]  /*ce80*/  LDL.LU R117, [R1+0x174] ;  /* 0x0001740001757983 */ /* 0x000f620000300800 */
[C---:B--2---:R-:W-:Y:S01]  /*ce90*/  FMUL R12, R26.reuse, R12 ;  /* 0x0000000c1a0c7220 */ /* 0x044fe20000400000 */
[----:B---3--:R-:W-:Y:S01]  /*cea0*/  FMUL R13, R26, R13 ;  /* 0x0000000d1a0d7220 */ /* 0x008fe20000400000 */
[C---:B----4-:R-:W-:Y:S01]  /*ceb0*/  FMUL R14, R27.reuse, R14 ;  /* 0x0000000e1b0e7220 */ /* 0x050fe20000400000 */
[----:B-----5:R-:W-:-:S07]  /*cec0*/  FMUL R15, R27, R15 ;  /* 0x0000000f1b0f7220 */ /* 0x020fce0000400000 */
[----:B------:R-:W-:Y:S01]  /*ced0*/  HMMA.16816.F32 R12, R120, R18, R12 ;  /* 0x00000012780c723c */ /* 0x000fe2000000180c */
[----:B------:R-:W-:Y:S02]  /*cee0*/  F2FP.F16.E4M3.UNPACK_B R18, R28.H1 ;  /* 0x0000001cff12723e */ /* 0x000fe400030006ff */
[----:B------:R-:W-:-:S15]  /*cef0*/  F2FP.F16.E4M3.UNPACK_B R19, R29.H1 ;  /* 0x0000001dff13723e */ /* 0x000fde00030006ff */
[----:B------:R-:W-:Y:S02]  /*cf00*/  NOP ;  /* 0x0000000000007918 */ /* 0x000fe40000000000 */
[----:B------:R-:W-:Y:S01]  /*cf10*/  HMMA.16816.F32 R76, R112, R18, R12 ;  /* 0x00000012704c723c */ /* 0x000fe2000000180c */
[----:B------:R-:W0:Y:S01]  /*cf20*/  LDSM.16.M88.4 R16, [R0+UR7+0x13000] ;  /* 0x013000070010783b */ /* 0x000e220008000200 */
[C---:B------:R-:W-:Y:S01]  /*cf30*/  FMUL R12, R26.reuse, R94 ;  /* 0x0000005e1a0c7220 */ /* 0x040fe20000400000 */
[----:B------:R-:W-:Y:S01]  /*cf40*/  FMUL R13, R26, R93 ;  /* 0x0000005d1a0d7220 */ /* 0x000fe20000400000 */
[C---:B------:R-:W-:Y:S01]  /*cf50*/  FMUL R14, R27.reuse, R92 ;  /* 0x0000005c1b0e7220 */ /* 0x040fe20000400000 */
[----:B------:R-:W-:Y:S01]  /*cf60*/  FMUL R15, R27, R8 ;  /* 0x000000081b0f7220 */ /* 0x000fe20000400000 */
[----:B------:R-:W-:-:S07]  /*cf70*/  F2FP.F16.E4M3.UNPACK_B R8, R36 ;  /* 0x00000024ff08723e */ /* 0x000fce00020006ff */
[----:B------:R-:W-:Y:S01]  /*cf80*/  HMMA.16816.F32 R12, R120, R8, R12 ;  /* 0x00000008780c723c */ /* 0x000fe2000000180c */
[----:B------:R-:W-:Y:S02]  /*cf90*/  F2FP.F16.E4M3.UNPACK_B R8, R36.H1 ;  /* 0x00000024ff08723e */ /* 0x000fe400030006ff */
[----:B------:R-:W-:-:S15]  /*cfa0*/  F2FP.F16.E4M3.UNPACK_B R9, R37.H1 ;  /* 0x00000025ff09723e */ /* 0x000fde00030006ff */
[----:B------:R-:W-:Y:S02]  /*cfb0*/  NOP ;  /* 0x0000000000007918 */ /* 0x000fe40000000000 */
[----:B------:R-:W-:Y:S01]  /*cfc0*/  HMMA.16816.F32 R92, R112, R8, R12 ;  /* 0x00000008705c723c */ /* 0x000fe2000000180c */
[----:B0-----:R-:W-:Y:S02]  /*cfd0*/  F2FP.F16.E4M3.UNPACK_B R8, R16 ;  /* 0x00000010ff08723e */ /* 0x001fe400020006ff */
[----:B------:R-:W-:Y:S01]  /*cfe0*/  F2FP.F16.E4M3.UNPACK_B R9, R17 ;  /* 0x00000011ff09723e */ /* 0x000fe200020006ff */
[C---:B------:R-:W-:Y:S01]  /*cff0*/  FMUL R12, R26.reuse, R43 ;  /* 0x0000002b1a0c7220 */ /* 0x040fe20000400000 */
[----:B------:R-:W-:Y:S01]  /*d000*/  FMUL R13, R26, R42 ;  /* 0x0000002a1a0d7220 */ /* 0x000fe20000400000 */
[C---:B------:R-:W-:Y:S01]  /*d010*/  FMUL R14, R27.reuse, R41 ;  /* 0x000000291b0e7220 */ /* 0x040fe20000400000 */
[----:B------:R-:W-:Y:S01]  /*d020*/  FMUL R15, R27, R40 ;  /* 0x000000281b0f7220 */ /* 0x000fe20000400000 */
[----:B------:R-:W-:-:S06]  /*d030*/  FADD R3, R106, R3 ;  /* 0x000000036a037221 */ /* 0x000fcc0000000000 */
[----:B------:R-:W-:Y:S01]  /*d040*/  HMMA.16816.F32 R12, R120, R8, R12 ;  /* 0x00000008780c723c */ /* 0x000fe2000000180c */
[----:B------:R-:W-:Y:S02]  /*d050*/  FADD R5, R107, R5 ;  /* 0x000000056b057221 */ /* 0x000fe40000000000 */
[----:B------:R-:W2:Y:S04]  /*d060*/  LDL.LU R107, [R1+0x178] ;  /* 0x00017800016b7983 */ /* 0x000ea80000300800 */
[----:B------:R-:W3:Y:S01]  /*d070*/  LDL.LU R106, [R1+0x17c] ;  /* 0x00017c00016a7983 */ /* 0x000ee20000300800 */
[----:B------:R-:W-:Y:S02]  /*d080*/  F2FP.F16.E4M3.UNPACK_B R8, R16.H1 ;  /* 0x00000010ff08723e */ /* 0x000fe400030006ff */
[----:B------:R-:W-:-:S10]  /*d090*/  F2FP.F16.E4M3.UNPACK_B R9, R17.H1 ;  /* 0x00000011ff09723e */ /* 0x000fd400030006ff */
[----:B------:R-:W-:-:S15]  /*d0a0*/  HMMA.16816.F32 R40, R112, R8, R12 ;  /* 0x000000087028723c */ /* 0x000fde000000180c */
[----:B------:R-:W-:-:S04]  /*d0b0*/  NOP ;  /* 0x0000000000007918 */ /* 0x000fc80000000000 */
[----:B------:R-:W-:Y:S02]  /*d0c0*/  IMAD.MOV.U32 R37, RZ, RZ, R40 ;  /* 0x000000ffff257224 */ /* 0x000fe400078e0028 */
[----:B------:R-:W-:Y:S02]  /*d0d0*/  IMAD.MOV.U32 R36, RZ, RZ, R41 ;  /* 0x000000ffff247224 */ /* 0x000fe400078e0029 */
[----:B------:R-:W-:Y:S02]  /*d0e0*/  IMAD.MOV.U32 R29, RZ, RZ, R42 ;  /* 0x000000ffff1d7224 */ /* 0x000fe400078e002a */
[----:B------:R-:W-:Y:S02]  /*d0f0*/  IMAD.MOV.U32 R28, RZ, RZ, R43 ;  /* 0x000000ffff1c7224 */ /* 0x000fe400078e002b */
[----:B------:R-:W0:Y:S01]  /*d100*/  LDSM.16.M88.4 R40, [R0+UR7+0x13400] ;  /* 0x013400070028783b */ /* 0x000e220008000200 */
[C---:B------:R-:W-:Y:S01]  /*d110*/  FMUL R12, R26.reuse, R104 ;  /* 0x000000681a0c7220 */ /* 0x040fe20000400000 */
[----:B------:R-:W-:Y:S01]  /*d120*/  FMUL R13, R26, R56 ;  /* 0x000000381a0d7220 */ /* 0x000fe20000400000 */
[C---:B------:R-:W-:Y:S01]  /*d130*/  FMUL R14, R27.reuse, R25 ;  /* 0x000000191b0e7220 */ /* 0x040fe20000400000 */
[----:B------:R-:W-:Y:S01]  /*d140*/  FMUL R15, R27, R20 ;  /* 0x000000141b0f7220 */ /* 0x000fe20000400000 */
[----:B------:R-:W-:Y:S01]  /*d150*/  FADD R5, R60, R5 ;  /* 0x000000053c057221 */ /* 0x000fe20000000000 */
[----:B------:R-:W-:Y:S01]  /*d160*/  FADD R3, R61, R3 ;  /* 0x000000033d037221 */ /* 0x000fe20000000000 */
[----:B------:R-:W4:Y:S04]  /*d170*/  LDL.LU R104, [R1+0x180] ;  /* 0x0001800001687983 */ /* 0x000f280000300800 */
[----:B------:R-:W5:Y:S04]  /*d180*/  LDL.LU R61, [R1+0x184] ;  /* 0x00018400013d7983 */ /* 0x000f680000300800 */
[----:B------:R-:W-:Y:S04]  /*d190*/  STL [R1+0xec], R5 ;  /* 0x0000ec0501007387 */ /* 0x000fe80000100800 */
[----:B------:R-:W5:Y:S01]  /*d1a0*/  LDL.LU R56, [R1+0x188] ;  /* 0x0001880001387983 */ /* 0x000f620000300800 */
[----:B0-----:R-:W-:-:S02]  /*d1b0*/  F2FP.F16.E4M3.UNPACK_B R8, R40 ;  /* 0x00000028ff08723e */ /* 0x001fc400020006ff */
[----:B------:R-:W-:-:S07]  /*d1c0*/  F2FP.F16.E4M3.UNPACK_B R9, R41 ;  /* 0x00000029ff09723e */ /* 0x000fce00020006ff */
[----:B------:R-:W-:Y:S01]  /*d1d0*/  HMMA.16816.F32 R12, R120, R8, R12 ;  /* 0x00000008780c723c */ /* 0x000fe2000000180c */
[----:B------:R-:W-:Y:S02]  /*d1e0*/  F2FP.F16.E4M3.UNPACK_B R9, R41.H1 ;  /* 0x00000029ff09723e */ /* 0x000fe400030006ff */
[----:B------:R-:W5:Y:S01]  /*d1f0*/  LDL.LU R41, [R1+0x18c] ;  /* 0x00018c0001297983 */ /* 0x000f620000300800 */
[----:B------:R-:W-:-:S15]  /*d200*/  F2FP.F16.E4M3.UNPACK_B R8, R40.H1 ;  /* 0x00000028ff08723e */ /* 0x000fde00030006ff */
[----:B------:R-:W-:Y:S01]  /*d210*/  NOP ;  /* 0x0000000000007918 */ /* 0x000fe20000000000 */
        /* <DEDUP_REMOVED lines=9> */
[----:B0-----:R-:W-:-:S02]  /*d2b0*/  F2FP.F16.E4M3.UNPACK_B R8, R12 ;  /* 0x0000000cff08723e */ /* 0x001fc400020006ff */
[----:B------:R-:W-:Y:S01]  /*d2c0*/  F2FP.F16.E4M3.UNPACK_B R9, R13 ;  /* 0x0000000dff09723e */ /* 0x000fe200020006ff */
[C---:B--2---:R-:W-:Y:S01]  /*d2d0*/  FMUL R118, R27.reuse, R107 ;  /* 0x0000006b1b767220 */ /* 0x044fe20000400000 */
[----:B---3--:R-:W-:-:S07]  /*d2e0*/  FMUL R119, R27, R106 ;  /* 0x0000006a1b777220 */ /* 0x008fce0000400000 */
[----:B------:R-:W-:Y:S01]  /*d2f0*/  HMMA.16816.F32 R116, R120, R8, R116 ;  /* 0x000000087874723c */ /* 0x000fe20000001874 */
[----:B------:R-:W-:Y:S02]  /*d300*/  F2FP.F16.E4M3.UNPACK_B R8, R12.H1 ;  /* 0x0000000cff08723e */ /* 0x000fe400030006ff */
[----:B------:R-:W-:-:S15]  /*d310*/  F2FP.F16.E4M3.UNPACK_B R9, R13.H1 ;  /* 0x0000000dff09723e */ /* 0x000fde00030006ff */
[----:B------:R-:W-:Y:S02]  /*d320*/  NOP ;  /* 0x0000000000007918 */ /* 0x000fe40000000000 */
[----:B------:R-:W-:-:S15]  /*d330*/  HMMA.16816.F32 R116, R112, R8, R116 ;  /* 0x000000087074723c */ /* 0x000fde0000001874 */
[----:B------:R-:W-:-:S04]  /*d340*/  NOP ;  /* 0x0000000000007918 */ /* 0x000fc80000000000 */
[----:B------:R-:W-:Y:S02]  /*d350*/  IMAD.MOV.U32 R40, RZ, RZ, R116 ;  /* 0x000000ffff287224 */ /* 0x000fe400078e0074 */
[----:B------:R-:W-:Y:S02]  /*d360*/  IMAD.MOV.U32 R13, RZ, RZ, R117 ;  /* 0x000000ffff0d7224 */ /* 0x000fe400078e0075 */
[----:B------:R-:W-:Y:S02]  /*d370*/  IMAD.MOV.U32 R12, RZ, RZ, R118 ;  /* 0x000000ffff0c7224 */ /* 0x000fe400078e0076 */
[----:B------:R-:W-:Y:S02]  /*d380*/  IMAD.MOV.U32 R5, RZ, RZ, R119 ;  /* 0x000000ffff057224 */ /* 0x000fe400078e0077 */
[----:B------:R0:W1:Y:S01]  /*d390*/  LDSM.16.M88.4 R116, [R0+UR7+0x13c00] ;  /* 0x013c00070074783b */ /* 0x0000620008000200 */
[C---:B----4-:R-:W-:Y:S01]  /*d3a0*/  FMUL R104, R26.reuse, R104 ;  /* 0x000000681a687220 */ /* 0x050fe20000400000 */
[----:B0-----:R-:W-:Y:S01]  /*d3b0*/  FADD R0, R105, R3 ;  /* 0x0000000369007221 */ /* 0x001fe20000000000 */
[----:B-----5:R-:W-:Y:S01]  /*d3c0*/  FMUL R105, R26, R61 ;  /* 0x0000003d1a697220 */ /* 0x020fe20000400000 */
[----:B------:R-:W-:-:S03]  /*d3d0*/  FMUL R106, R27, R56 ;  /* 0x000000381b6a7220 */ /* 0x000fc60000400000 */
[----:B------:R-:W-:Y:S04]  /*d3e0*/  STL [R1+0xdc], R0 ;  /* 0x0000dc0001007387 */ /* 0x000fe80000100800 */
[----:B------:R-:W2:Y:S01]  /*d3f0*/  LDL.LU R26, [R1+0x44c] ;  /* 0x00044c00011a7983 */ /* 0x000ea20000300800 */
[----:B------:R-:W-:Y:S01]  /*d400*/  FMUL R107, R27, R41 ;  /* 0x000000291b6b7220 */ /* 0x000fe20000400000 */
[----:B-1----:R-:W-:Y:S02]  /*d410*/  F2FP.F16.E4M3.UNPACK_B R8, R116 ;  /* 0x00000074ff08723e */ /* 0x002fe400020006ff */
[----:B------:R-:W3:Y:S01]  /*d420*/  LDL.LU R27, [R1+0x448] ;  /* 0x00044800011b7983 */ /* 0x000ee20000300800 */
[----:B------:R-:W-:-:S07]  /*d430*/  F2FP.F16.E4M3.UNPACK_B R9, R117 ;  /* 0x00000075ff09723e */ /* 0x000fce00020006ff */
[----:B------:R-:W-:Y:S01]  /*d440*/  HMMA.16816.F32 R120, R120, R8, R104 ;  /* 0x000000087878723c */ /* 0x000fe20000001868 */
[----:B------:R-:W4:Y:S04]  /*d450*/  LDL.LU.64 R106, [R1+0x440] ;  /* 0x00044000016a7983 */ /* 0x000f280000300a00 */
[----:B------:R-:W4:Y:S01]  /*d460*/  LDL.LU.64 R104, [R1+0x438] ;  /* 0x0004380001687983 */ /* 0x000f220000300a00 */
[----:B------:R-:W-:Y:S02]  /*d470*/  F2FP.F16.E4M3.UNPACK_B R116, R116.H1 ;  /* 0x00000074ff74723e */ /* 0x000fe400030006ff */
[----:B------:R-:W-:-:S12]  /*d480*/  F2FP.F16.E4M3.UNPACK_B R117, R117.H1 ;  /* 0x00000075ff75723e */ /* 0x000fd800030006ff */
[----:B------:R-:W-:Y:S01]  /*d490*/  HMMA.16816.F32 R112, R112, R116, R120 ;  /* 0x000000747070723c */ /* 0x000fe20000001878 */
[----:B------:R-:W-:Y:S02]  /*d4a0*/  SEL R120, R49, R24, !P5 ;  /* 0x0000001831787207 */ /* 0x000fe40006800000 */
[----:B------:R-:W-:Y:S02]  /*d4b0*/  SEL R121, R48, R21, !P5 ;  /* 0x0000001530797207 */ /* 0x000fe40006800000 */
[----:B------:R-:W-:Y:S02]  /*d4c0*/  SEL R122, R33, R4, !P5 ;  /* 0x00000004217a7207 */ /* 0x000fe40006800000 */
[----:B------:R-:W-:Y:S01]  /*d4d0*/  SEL R123, R32, R2, !P5 ;  /* 0x00000002207b7207 */ /* 0x000fe20006800000 */
[----:B------:R0:W-:Y:S04]  /*d4e0*/  STL.64 [R1+0x430], R118 ;  /* 0x0004307601007387 */ /* 0x0001e80000100a00 */
[----:B------:R1:W-:Y:S01]  /*d4f0*/  STL.64 [R1+0x428], R62 ;  /* 0x0004283e01007387 */ /* 0x0003e20000100a00 */
[----:B------:R-:W-:-:S02]  /*d500*/  IMAD.MOV.U32 R116, RZ, RZ, R40 ;  /* 0x000000ffff747224 */ /* 0x000fc400078e0028 */
[----:B------:R-:W-:Y:S02]  /*d510*/  IMAD.MOV.U32 R117, RZ, RZ, R13 ;  /* 0x000000ffff757224 */ /* 0x000fe400078e000d */
[----:B0-----:R-:W-:Y:S02]  /*d520*/  IMAD.MOV.U32 R118, RZ, RZ, R12 ;  /* 0x000000ffff767224 */ /* 0x001fe400078e000c */
[----:B------:R-:W-:Y:S01]  /*d530*/  IMAD.MOV.U32 R119, RZ, RZ, R5 ;  /* 0x000000ffff777224 */ /* 0x000fe200078e0005 */
[----:B--2---:R-:W-:Y:S02]  /*d540*/  F2FP.F16.E4M3.UNPACK_B R8, R26 ;  /* 0x0000001aff08723e */ /* 0x004fe400020006ff */
[----:B---3--:R-:W-:-:S07]  /*d550*/  F2FP.F16.E4M3.UNPACK_B R9, R27 ;  /* 0x0000001bff09723e */ /* 0x008fce00020006ff */
[----:B----4-:R-:W-:Y:S01]  /*d560*/  HMMA.16816.F32 R104, R120, R8, R104 ;  /* 0x000000087868723c */ /* 0x010fe20000001868 */
[----:B------:R-:W-:Y:S02]  /*d570*/  F2FP.F16.E4M3.UNPACK_B R8, R62 ;  /* 0x0000003eff08723e */ /* 0x000fe400020006ff */
[----:B------:R-:W-:-:S15]  /*d580*/  F2FP.F16.E4M3.UNPACK_B R9, R63 ;  /* 0x0000003fff09723e */ /* 0x000fde00020006ff */
[----:B------:R-:W-:Y:S01]  /*d590*/  NOP ;  /* 0x0000000000007918 */ /* 0x000fe20000000000 */
[----:B------:R-:W-:Y:S02]  /*d5a0*/  IMAD.MOV.U32 R56, RZ, RZ, R104 ;  /* 0x000000ffff387224 */ /* 0x000fe400078e0068 */
[----:B------:R-:W-:Y:S02]  /*d5b0*/  IMAD.MOV.U32 R41, RZ, RZ, R105 ;  /* 0x000000ffff297224 */ /* 0x000fe400078e0069 */
[----:B------:R-:W-:Y:S02]  /*d5c0*/  IMAD.MOV.U32 R3, RZ, RZ, R106 ;  /* 0x000000ffff037224 */ /* 0x000fe400078e006a */
[----:B------:R-:W-:Y:S02]  /*d5d0*/  IMAD.MOV.U32 R0, RZ, RZ, R107 ;  /* 0x000000ffff007224 */ /* 0x000fe400078e006b */
[----:B------:R-:W-:Y:S01]  /*d5e0*/  HMMA.16816.F32 R104, R120, R8, R108 ;  /* 0x000000087868723c */ /* 0x000fe2000000186c */
[----:B------:R-:W-:Y:S02]  /*d5f0*/  F2FP.F16.E4M3.UNPACK_B R8, R6 ;  /* 0x00000006ff08723e */ /* 0x000fe400020006ff */
[----:B------:R-:W-:-:S15]  /*d600*/  F2FP.F16.E4M3.UNPACK_B R9, R7 ;  /* 0x00000007ff09723e */ /* 0x000fde00020006ff */
[----:B------:R-:W-:Y:S01]  /*d610*/  NOP ;  /* 0x0000000000007918 */ /* 0x000fe20000000000 */
[----:B-1----:R-:W-:Y:S02]  /*d620*/  IMAD.MOV.U32 R63, RZ, RZ, R104 ;  /* 0x000000ffff3f7224 */ /* 0x002fe400078e0068 */
[----:B------:R-:W-:Y:S02]  /*d630*/  IMAD.MOV.U32 R62, RZ, RZ, R105 ;  /* 0x000000ffff3e7224 */ /* 0x000fe400078e0069 */
[----:B------:R-:W-:Y:S02]  /*d640*/  IMAD.MOV.U32 R61, RZ, RZ, R106 ;  /* 0x000000ffff3d7224 */ /* 0x000fe400078e006a */
[----:B------:R-:W-:Y:S02]  /*d650*/  IMAD.MOV.U32 R60, RZ, RZ, R107 ;  /* 0x000000ffff3c7224 */ /* 0x000fe400078e006b */
[----:B------:R-:W-:Y:S01]  /*d660*/  HMMA.16816.F32 R104, R120, R8, R80 ;  /* 0x000000087868723c */ /* 0x000fe20000001850 */
[----:B------:R-:W-:Y:S02]  /*d670*/  F2FP.F16.E4M3.UNPACK_B R8, R58 ;  /* 0x0000003aff08723e */ /* 0x000fe400020006ff */
[----:B------:R-:W-:-:S07]  /*d680*/  F2FP.F16.E4M3.UNPACK_B R9, R59 ;  /* 0x0000003bff09723e */ /* 0x000fce00020006ff */
[----:B------:R-:W-:Y:S01]  /*d690*/  HMMA.16816.F32 R100, R120, R8, R100 ;  /* 0x000000087864723c */ /* 0x000fe20000001864 */
[----:B------:R-:W-:Y:S02]  /*d6a0*/  F2FP.F16.E4M3.UNPACK_B R108, R38 ;  /* 0x00000026ff6c723e */ /* 0x000fe400020006ff */
[----:B------:R-:W-:-:S06]  /*d6b0*/  F2FP.F16.E4M3.UNPACK_B R109, R39 ;  /* 0x00000027ff6d723e */ /* 0x000fcc00020006ff */
[----:B------:R-:W-:Y:S02]  /*d6c0*/  IMAD.MOV.U32 R81, RZ, RZ, R106 ;  /* 0x000000ffff517224 */ /* 0x000fe400078e006a */
[----:B------:R-:W-:Y:S02]  /*d6d0*/  IMAD.MOV.U32 R80, RZ, RZ, R107 ;  /* 0x000000ffff507224 */ /* 0x000fe400078e006b */
[----:B------:R-:W-:Y:S02]  /*d6e0*/  IMAD.MOV.U32 R83, RZ, RZ, R104 ;  /* 0x000000ffff537224 */ /* 0x000fe400078e0068 */
[----:B------:R-:W-:Y:S02]  /*d6f0*/  IMAD.MOV.U32 R82, RZ, RZ, R105 ;  /* 0x000000ffff527224 */ /* 0x000fe400078e0069 */
[----:B------:R-:W-:Y:S02]  /*d700*/  IMAD.MOV.U32 R104, RZ, RZ, R37 ;  /* 0x000000ffff687224 */ /* 0x000fe400078e0025 */
[----:B------:R0:W-:Y:S01]  /*d710*/  STL.64 [R1+0x410], R102 ;  /* 0x0004106601007387 */ /* 0x0001e20000100a00 */
[----:B------:R-:W-:-:S02]  /*d720*/  IMAD.MOV.U32 R105, RZ, RZ, R36 ;  /* 0x000000ffff697224 */ /* 0x000fc400078e0024 */
[----:B------:R-:W-:Y:S02]  /*d730*/  IMAD.MOV.U32 R106, RZ, RZ, R29 ;  /* 0x000000ffff6a7224 */ /* 0x000fe400078e001d */
[----:B------:R-:W-:Y:S01]  /*d740*/  IMAD.MOV.U32 R107, RZ, RZ, R28 ;  /* 0x000000ffff6b7224 */ /* 0x000fe200078e001c */
[----:B------:R1:W-:Y:S01]  /*d750*/  STL.64 [R1+0x408], R100 ;  /* 0x0004086401007387 */ /* 0x0003e20000100a00 */
[----:B0-----:R-:W-:Y:S01]  /*d760*/  IMAD.MOV.U32 R102, RZ, RZ, R81 ;  /* 0x000000ffff667224 */ /* 0x001fe200078e0051 */
[----:B------:R-:W-:Y:S01]  /*d770*/  F2FP.F16.E4M3.UNPACK_B R81, R19 ;  /* 0x00000013ff51723e */ /* 0x000fe200020006ff */
[----:B------:R-:W-:Y:S01]  /*d780*/  IMAD.MOV.U32 R103, RZ, RZ, R80 ;  /* 0x000000ffff677224 */ /* 0x000fe200078e0050 */
[----:B------:R-:W-:Y:S01]  /*d790*/  F2FP.F16.E4M3.UNPACK_B R80, R18 ;  /* 0x00000012ff50723e */ /* 0x000fe200020006ff */
[----:B------:R-:W-:Y:S01]  /*d7a0*/  HMMA.16816.F32 R108, R120, R108, R92 ;  /* 0x0000006c786c723c */ /* 0x000fe2000000185c */
[----:B-1----:R-:W-:Y:S02]  /*d7b0*/  IMAD.MOV.U32 R100, RZ, RZ, R83 ;  /* 0x000000ffff647224 */ /* 0x002fe400078e0053 */
[----:B------:R-:W-:-:S02]  /*d7c0*/  IMAD.MOV.U32 R101, RZ, RZ, R82 ;  /* 0x000000ffff657224 */ /* 0x000fc400078e0052 */
[----:B------:R-:W-:-:S03]  /*d7d0*/  IMAD.MOV.U32 R92, RZ, RZ, R25 ;  /* 0x000000ffff5c7224 */ /* 0x000fc600078e0019 */
[----:B------:R-:W-:Y:S01]  /*d7e0*/  HMMA.16816.F32 R80, R120, R80, R104 ;  /* 0x000000507850723c */ /* 0x000fe20000001868 */
[----:B------:R-:W-:Y:S01]  /*d7f0*/  IMAD.MOV.U32 R93, RZ, RZ, R20 ;  /* 0x000000ffff5d7224 */ /* 0x000fe200078e0014 */
[----:B------:R-:W-:Y:S01]  /*d800*/  F2FP.F16.E4M3.UNPACK_B R104, R42 ;  /* 0x0000002aff68723e */ /* 0x000fe200020006ff */
[----:B------:R-:W-:Y:S01]  /*d810*/  IMAD.MOV.U32 R94, RZ, RZ, R17 ;  /* 0x000000ffff5e7224 */ /* 0x000fe200078e0011 */
[----:B------:R-:W-:Y:S01]  /*d820*/  F2FP.F16.E4M3.UNPACK_B R105, R43 ;  /* 0x0000002bff69723e */ /* 0x000fe200020006ff */
[----:B------:R-:W-:-:S07]  /*d830*/  IMAD.MOV.U32 R95, RZ, RZ, R16 ;  /* 0x000000ffff5f7224 */ /* 0x000fce00078e0010 */
[C---:B------:R-:W-:Y:S01]  /*d840*/  HMMA.16816.F32 R104, R120.reuse, R104, R92 ;  /* 0x000000687868723c */ /* 0x040fe2000000185c */
[----:B------:R-:W-:Y:S02]  /*d850*/  F2FP.F16.E4M3.UNPACK_B R92, R14 ;  /* 0x0000000eff5c723e */ /* 0x000fe400020006ff */
[----:B------:R-:W-:Y:S01]  /*d860*/  F2FP.F16.E4M3.UNPACK_B R93, R15 ;  /* 0x0000000fff5d723e */ /* 0x000fe200020006ff */
[----:B------:R-:W-:Y:S04]  /*d870*/  STL.64 [R1+0x420], R102 ;  /* 0x0004206601007387 */ /* 0x000fe80000100a00 */
[----:B------:R0:W-:Y:S02]  /*d880*/  STL.64 [R1+0x418], R100 ;  /* 0x0004186401007387 */ /* 0x0001e40000100a00 */
[----:B------:R-:W-:Y:S02]  /*d890*/  HMMA.16816.F32 R92, R120, R92, R116 ;  /* 0x0000005c785c723c */ /* 0x000fe40000001874 */
[----:B------:R-:W2:Y:S01]  /*d8a0*/  LDL.LU.64 R118, [R1+0x430] ;  /* 0x0004300001767983 */ /* 0x000ea20000300a00 */
[----:B------:R-:W-:-:S02]  /*d8b0*/  F2FP.F16.E4M3.UNPACK_B R8, R10 ;  /* 0x0000000aff08723e */ /* 0x000fc400020006ff */
        /* <DEDUP_REMOVED lines=20> */
[----:B0-----:R-:W-:Y:S01]  /*da00*/  IMAD.MOV.U32 R100, RZ, RZ, R63 ;  /* 0x000000ffff647224 */ /* 0x001fe200078e003f */
[----:B------:R-:W-:Y:S01]  /*da10*/  F2FP.F16.E4M3.UNPACK_B R26, R26.H1 ;  /* 0x0000001aff1a723e */ /* 0x000fe200030006ff */
[----:B------:R-:W-:Y:S01]  /*da20*/  IMAD.MOV.U32 R101, RZ, RZ, R62 ;  /* 0x000000ffff657224 */ /* 0x000fe200078e003e */
[----:B------:R-:W-:Y:S01]  /*da30*/  F2FP.F16.E4M3.UNPACK_B R27, R27.H1 ;  /* 0x0000001bff1b723e */ /* 0x000fe200030006ff */
[----:B------:R-:W-:Y:S02]  /*da40*/  IMAD.MOV.U32 R102, RZ, RZ, R61 ;  /* 0x000000ffff667224 */ /* 0x000fe400078e003d */
[----:B------:R-:W-:Y:S02]  /*da50*/  IMAD.MOV.U32 R103, RZ, RZ, R60 ;  /* 0x000000ffff677224 */ /* 0x000fe400078e003c */
[----:B------:R-:W-:Y:S02]  /*da60*/  IMAD.MOV.U32 R60, RZ, RZ, R56 ;  /* 0x000000ffff3c7224 */ /* 0x000fe400078e0038 */
[----:B------:R-:W-:-:S02]  /*da70*/  IMAD.MOV.U32 R61, RZ, RZ, R41 ;  /* 0x000000ffff3d7224 */ /* 0x000fc400078e0029 */
[----:B------:R-:W-:Y:S02]  /*da80*/  IMAD.MOV.U32 R62, RZ, RZ, R3 ;  /* 0x000000ffff3e7224 */ /* 0x000fe400078e0003 */
[----:B------:R-:W-:Y:S01]  /*da90*/  IMAD.MOV.U32 R63, RZ, RZ, R0 ;  /* 0x000000ffff3f7224 */ /* 0x000fe200078e0000 */
[----:B--2---:R-:W-:Y:S02]  /*daa0*/  F2FP.F16.E4M3.UNPACK_B R8, R118 ;  /* 0x00000076ff08723e */ /* 0x004fe400020006ff */
[----:B------:R-:W-:-:S07]  /*dab0*/  F2FP.F16.E4M3.UNPACK_B R9, R119 ;  /* 0x00000077ff09723e */ /* 0x000fce00020006ff */
[----:B------:R-:W-:Y:S01]  /*dac0*/  HMMA.16816.F32 R120, R120, R8, R112 ;  /* 0x000000087878723c */ /* 0x000fe20000001870 */
[----:B------:R-:W-:Y:S02]  /*dad0*/  SEL R112, R24, R49, !P5 ;  /* 0x0000003118707207 */ /* 0x000fe40006800000 */
[----:B------:R-:W-:Y:S02]  /*dae0*/  SEL R113, R21, R48, !P5 ;  /* 0x0000003015717207 */ /* 0x000fe40006800000 */
[----:B------:R-:W-:Y:S02]  /*daf0*/  SEL R114, R4, R33, !P5 ;  /* 0x0000002104727207 */ /* 0x000fe40006800000 */
[----:B------:R-:W-:-:S07]  /*db00*/  SEL R115, R2, R32, !P5 ;  /* 0x0000002002737207 */ /* 0x000fce0006800000 */
[----:B------:R-:W-:Y:S01]  /*db10*/  HMMA.16816.F32 R24, R112, R26, R60 ;  /* 0x0000001a7018723c */ /* 0x000fe2000000183c */
[----:B------:R-:W2:Y:S04]  /*db20*/  LDL.LU.64 R62, [R1+0x428] ;  /* 0x00042800013e7983 */ /* 0x000ea80000300a00 */
[----:B------:R-:W3:Y:S01]  /*db30*/  LDL R56, [R1+0x88] ;  /* 0x0000880001387983 */ /* 0x000ee20000100800 */
[----:B--2---:R-:W-:Y:S02]  /*db40*/  F2FP.F16.E4M3.UNPACK_B R62, R62.H1 ;  /* 0x0000003eff3e723e */ /* 0x004fe400030006ff */
[----:B------:R-:W-:-:S07]  /*db50*/  F2FP.F16.E4M3.UNPACK_B R63, R63.H1 ;  /* 0x0000003fff3f723e */ /* 0x000fce00030006ff */
[----:B------:R-:W-:Y:S01]  /*db60*/  HMMA.16816.F32 R60, R112, R62, R100 ;  /* 0x0000003e703c723c */ /* 0x000fe20000001864 */
[----:B------:R-:W2:Y:S04]  /*db70*/  LDL.LU.64 R102, [R1+0x420] ;  /* 0x0004200001667983 */ /* 0x000ea80000300a00 */
[----:B------:R-:W2:Y:S01]  /*db80*/  LDL.LU.64 R100, [R1+0x418] ;  /* 0x0004180001647983 */ /* 0x000ea20000300a00 */
[----:B------:R-:W-:Y:S02]  /*db90*/  F2FP.F16.E4M3.UNPACK_B R6, R6.H1 ;  /* 0x00000006ff06723e */ /* 0x000fe400030006ff */
[----:B------:R-:W-:Y:S02]  /*dba0*/  F2FP.F16.E4M3.UNPACK_B R7, R7.H1 ;  /* 0x00000007ff07723e */ /* 0x000fe400030006ff */
[----:B------:R-:W-:-:S02]  /*dbb0*/  F2FP.F16.E4M3.UNPACK_B R10, R10.H1 ;  /* 0x0000000aff0a723e */ /* 0x000fc400030006ff */
[----:B------:R-:W-:-:S07]  /*dbc0*/  F2FP.F16.E4M3.UNPACK_B R11, R11.H1 ;  /* 0x0000000bff0b723e */ /* 0x000fce00030006ff */
[C---:B------:R-:W-:Y:S01]  /*dbd0*/  HMMA.16816.F32 R88, R112.reuse, R10, R88 ;  /* 0x0000000a7058723c */ /* 0x040fe20000001858 */
[----:B---3--:R-:W0:Y:S02]  /*dbe0*/  LDSM.16.M88.4 R8, [R56+UR7+0x10000] ;  /* 0x010000073808783b */ /* 0x008e240008000200 */
[----:B0-----:R-:W-:Y:S02]  /*dbf0*/  IMAD.MOV.U32 R29, RZ, RZ, R8 ;  /* 0x000000ffff1d7224 */ /* 0x001fe400078e0008 */
[----:B------:R-:W-:Y:S02]  /*dc00*/  IMAD.MOV.U32 R28, RZ, RZ, R9 ;  /* 0x000000ffff1c7224 */ /* 0x000fe400078e0009 */
[----:B------:R-:W-:Y:S01]  /*dc10*/  IMAD.MOV.U32 R0, RZ, RZ, R10 ;  /* 0x000000ffff007224 */ /* 0x000fe200078e000a */
[----:B--2---:R-:W-:Y:S01]  /*dc20*/  HMMA.16816.F32 R4, R112, R6, R100 ;  /* 0x000000067004723c */ /* 0x004fe20000001864 */
[----:B------:R-:W2:Y:S04]  /*dc30*/  LDL.LU.64 R102, [R1+0x410] ;  /* 0x0004100001667983 */ /* 0x000ea80000300a00 */
[----:B------:R-:W2:Y:S04]  /*dc40*/  LDL.LU.64 R100, [R1+0x408] ;  /* 0x0004080001647983 */ /* 0x000ea80000300a00 */
[----:B------:R-:W3:Y:S04]  /*dc50*/  LDL.LU R16, [R1+0x68] ;  /* 0x0000680001107983 */ /* 0x000ee80000300800 */
[----:B------:R-:W4:Y:S04]  /*dc60*/  LDL.LU R41, [R1+0x70] ;  /* 0x0000700001297983 */ /* 0x000f280000300800 */
[----:B------:R-:W5:Y:S04]  /*dc70*/  LDL.LU R40, [R1+0x6c] ;  /* 0x00006c0001287983 */ /* 0x000f680000300800 */
[----:B------:R-:W-:Y:S04]  /*dc80*/  STL.64 [R1+0x38], R10 ;  /* 0x0000380a01007387 */ /* 0x000fe80000100a00 */
[----:B------:R-:W0:Y:S01]  /*dc90*/  LDSM.16.M88.4 R8, [R56+UR7+0x10400] ;  /* 0x010400073808783b */ /* 0x000e220008000200 */
[----:B------:R-:W-:-:S02]  /*dca0*/  F2FP.F16.E4M3.UNPACK_B R34, R34.H1 ;  /* 0x00000022ff22723e */ /* 0x000fc400030006ff */
[----:B------:R-:W-:Y:S01]  /*dcb0*/  F2FP.F16.E4M3.UNPACK_B R35, R35.H1 ;  /* 0x00000023ff23723e */ /* 0x000fe200030006ff */
[----:B0-----:R-:W-:Y:S01]  /*dcc0*/  IMAD.MOV.U32 R37, RZ, RZ, R8 ;  /* 0x000000ffff257224 */ /* 0x001fe200078e0008 */
[----:B------:R-:W-:Y:S01]  /*dcd0*/  STL.64 [R1+0x28], R10 ;  /* 0x0000280a01007387 */ /* 0x000fe20000100a00 */
[----:B------:R-:W-:-:S03]  /*dce0*/  IMAD.MOV.U32 R36, RZ, RZ, R9 ;  /* 0x000000ffff247224 */ /* 0x000fc600078e0009 */
[----:B------:R-:W0:Y:S01]  /*dcf0*/  LDSM.16.M88.4 R8, [R56+UR7+0x10800] ;  /* 0x010800073808783b */ /* 0x000e220008000200 */
[----:B------:R-:W-:Y:S01]  /*dd00*/  HMMA.16816.F32 R72, R112, R34, R72 ;  /* 0x000000227048723c */ /* 0x000fe20000001848 */
[----:B------:R-:W-:Y:S02]  /*dd10*/  F2FP.F16.E4M3.UNPACK_B R58, R58.H1 ;  /* 0x0000003aff3a723e */ /* 0x000fe400030006ff */
[----:B------:R-:W-:Y:S01]  /*dd20*/  F2FP.F16.E4M3.UNPACK_B R59, R59.H1 ;  /* 0x0000003bff3b723e */ /* 0x000fe200030006ff */
[----:B0-----:R-:W-:Y:S01]  /*dd30*/  IMAD.MOV.U32 R35, RZ, RZ, R8 ;  /* 0x000000ffff237224 */ /* 0x001fe200078e0008 */
[----:B------:R-:W-:Y:S01]  /*dd40*/  STL.64 [R1+0x18], R10 ;  /* 0x0000180a01007387 */ /* 0x000fe20000100a00 */
[----:B------:R-:W-:-:S03]  /*dd50*/  IMAD.MOV.U32 R34, RZ, RZ, R9 ;  /* 0x000000ffff227224 */ /* 0x000fc600078e0009 */
[----:B------:R-:W0:Y:S01]  /*dd60*/  LDSM.16.M88.4 R8, [R56+UR7+0x10c00] ;  /* 0x010c00073808783b */ /* 0x000e220008000200 */
[----:B------:R-:W-:Y:S02]  /*dd70*/  F2FP.F16.E4M3.UNPACK_B R14, R14.H1 ;  /* 0x0000000eff0e723e */ /* 0x000fe400030006ff */
[----:B------:R-:W-:Y:S02]  /*dd80*/  F2FP.F16.E4M3.UNPACK_B R15, R15.H1 ;  /* 0x0000000fff0f723e */ /* 0x000fe400030006ff */
[----:B------:R-:W-:Y:S02]  /*dd90*/  F2FP.F16.E4M3.UNPACK_B R2, R29 ;  /* 0x0000001dff02723e */ /* 0x000fe400020006ff */
[----:B------:R-:W-:Y:S02]  /*dda0*/  F2FP.F16.E4M3.UNPACK_B R3, R28 ;  /* 0x0000001cff03723e */ /* 0x000fe400020006ff */
[----:B------:R-:W-:Y:S01]  /*ddb0*/  F2FP.F16.E4M3.UNPACK_B R22, R22.H1 ;  /* 0x00000016ff16723e */ /* 0x000fe200030006ff */
[----:B------:R-:W-:Y:S01]  /*ddc0*/  HMMA.16816.F32 R92, R112, R14, R92 ;  /* 0x0000000e705c723c */ /* 0x000fe2000000185c */
[----:B------:R-:W-:Y:S01]  /*ddd0*/  F2FP.F16.E4M3.UNPACK_B R23, R23.H1 ;  /* 0x00000017ff17723e */ /* 0x000fe200030006ff */
[----:B------:R-:W1:Y:S01]  /*dde0*/  LDSM.16.M88.4 R12, [R56+UR7+0x11000] ;  /* 0x01100007380c783b */ /* 0x000e620008000200 */
[----:B------:R-:W-:-:S02]  /*ddf0*/  F2FP.F16.E4M3.UNPACK_B R20, R35 ;  /* 0x00000023ff14723e */ /* 0x000fc400020006ff */
[----:B------:R-:W-:Y:S02]  /*de00*/  F2FP.F16.E4M3.UNPACK_B R21, R34 ;  /* 0x00000022ff15723e */ /* 0x000fe400020006ff */
[----:B------:R-:W-:Y:S01]  /*de10*/  F2FP.F16.E4M3.UNPACK_B R118, R118.H1 ;  /* 0x00000076ff76723e */ /* 0x000fe200030006ff */
[----:B------:R-:W-:Y:S01]  /*de20*/  HMMA.16816.F32 R64, R112, R22, R64 ;  /* 0x000000167040723c */ /* 0x000fe20000001840 */
[----:B------:R-:W-:Y:S02]  /*de30*/  F2FP.F16.E4M3.UNPACK_B R119, R119.H1 ;  /* 0x00000077ff77723e */ /* 0x000fe400030006ff */
[----:B------:R-:W-:Y:S02]  /*de40*/  F2FP.F16.E4M3.UNPACK_B R30, R30.H1 ;  /* 0x0000001eff1e723e */ /* 0x000fe400030006ff */
[----:B------:R-:W-:Y:S01]  /*de50*/  F2FP.F16.E4M3.UNPACK_B R31, R31.H1 ;  /* 0x0000001fff1f723e */ /* 0x000fe200030006ff */
[----:B0-----:R-:W-:Y:S02]  /*de60*/  IMAD.MOV.U32 R33, RZ, RZ, R8 ;  /* 0x000000ffff217224 */ /* 0x001fe400078e0008 */
[----:B------:R-:W-:Y:S01]  /*de70*/  IMAD.MOV.U32 R32, RZ, RZ, R9 ;  /* 0x000000ffff207224 */ /* 0x000fe200078e0009 */
[----:B------:R-:W-:Y:S01]  /*de80*/  SEL R9, R57, R44, !P5 ;  /* 0x0000002c39097207 */ /* 0x000fe20006800000 */
[----:B------:R-:W-:-:S02]  /*de90*/  IMAD.MOV.U32 R125, RZ, RZ, R10 ;  /* 0x000000ffff7d7224 */ /* 0x000fc400078e000a */
[----:B------:R-:W-:Y:S01]  /*dea0*/  IMAD.MOV.U32 R124, RZ, RZ, R11 ;  /* 0x000000ffff7c7224 */ /* 0x000fe200078e000b */
[----:B------:R-:W-:Y:S02]  /*deb0*/  F2FP.F16.E4M3.UNPACK_B R116, R33 ;  /* 0x00000021ff74723e */ /* 0x000fe400020006ff */
[----:B------:R-:W-:Y:S01]  /*dec0*/  F2FP.F16.E4M3.UNPACK_B R117, R32 ;  /* 0x00000020ff75723e */ /* 0x000fe200020006ff */
[----:B------:R-:W-:Y:S01]  /*ded0*/  HMMA.16816.F32 R120, R112, R118, R120 ;  /* 0x000000767078723c */ /* 0x000fe20000001878 */
[----:B------:R-:W-:Y:S02]  /*dee0*/  F2FP.F16.E4M3.UNPACK_B R18, R18.H1 ;  /* 0x00000012ff12723e */ /* 0x000fe400030006ff */
[----:B------:R-:W-:-:S05]  /*def0*/  F2FP.F16.E4M3.UNPACK_B R19, R19.H1 ;  /* 0x00000013ff13723e */ /* 0x000fca00030006ff */
[----:B------:R-:W-:Y:S01]  /*df00*/  HMMA.16816.F32 R76, R112, R30, R76 ;  /* 0x0000001e704c723c */ /* 0x000fe2000000184c */
[----:B------:R-:W-:-:S07]  /*df10*/  SEL R17, R44, R57, !P5 ;  /* 0x000000392c117207 */ /* 0x000fce0006800000 */
[----:B------:R-:W-:Y:S01]  /*df20*/  HMMA.16816.F32 R80, R112, R18, R80 ;  /* 0x000000127050723c */ /* 0x000fe20000001850 */
[----:B------:R-:W-:Y:S02]  /*df30*/  F2FP.F16.E4M3.UNPACK_B R46, R46.H1 ;  /* 0x0000002eff2e723e */ /* 0x000fe400030006ff */
[----:B------:R-:W-:-:S07]  /*df40*/  F2FP.F16.E4M3.UNPACK_B R47, R47.H1 ;  /* 0x0000002fff2f723e */ /* 0x000fce00030006ff */
[----:B------:R-:W-:Y:S01]  /*df50*/  HMMA.16816.F32 R96, R112, R46, R96 ;  /* 0x0000002e7060723c */ /* 0x000fe20000001860 */
[----:B------:R-:W-:Y:S02]  /*df60*/  F2FP.F16.E4M3.UNPACK_B R54, R54.H1 ;  /* 0x00000036ff36723e */ /* 0x000fe400030006ff */
[----:B------:R-:W-:Y:S02]  /*df70*/  F2FP.F16.E4M3.UNPACK_B R55, R55.H1 ;  /* 0x00000037ff37723e */ /* 0x000fe400030006ff */
[----:B------:R-:W-:Y:S02]  /*df80*/  F2FP.F16.E4M3.UNPACK_B R50, R50.H1 ;  /* 0x00000032ff32723e */ /* 0x000fe400030006ff */
[----:B------:R-:W-:Y:S02]  /*df90*/  F2FP.F16.E4M3.UNPACK_B R51, R51.H1 ;  /* 0x00000033ff33723e */ /* 0x000fe400030006ff */
[----:B------:R-:W-:Y:S02]  /*dfa0*/  F2FP.F16.E4M3.UNPACK_B R38, R38.H1 ;  /* 0x00000026ff26723e */ /* 0x000fe400030006ff */
[----:B------:R-:W-:-:S02]  /*dfb0*/  F2FP.F16.E4M3.UNPACK_B R39, R39.H1 ;  /* 0x00000027ff27723e */ /* 0x000fc400030006ff */
[----:B------:R-:W-:Y:S02]  /*dfc0*/  F2FP.F16.E4M3.UNPACK_B R42, R42.H1 ;  /* 0x0000002aff2a723e */ /* 0x000fe400030006ff */
[----:B------:R-:W-:Y:S01]  /*dfd0*/  F2FP.F16.E4M3.UNPACK_B R43, R43.H1 ;  /* 0x0000002bff2b723e */ /* 0x000fe200030006ff */
[C---:B------:R-:W-:Y:S08]  /*dfe0*/  HMMA.16816.F32 R68, R112.reuse, R54, R68 ;  /* 0x000000367044723c */ /* 0x040ff00000001844 */
[C---:B------:R-:W-:Y:S01]  /*dff0*/  HMMA.16816.F32 R84, R112.reuse, R50, R84 ;  /* 0x000000327054723c */ /* 0x040fe20000001854 */
[----:B------:R-:W-:Y:S07]  /*e000*/  LDSM.16.M88.4 R48, [R56+UR7+0x12800] ;  /* 0x012800073830783b */ /* 0x000fee0008000200 */
[C---:B------:R-:W-:Y:S08]  /*e010*/  HMMA.16816.F32 R108, R112.reuse, R38, R108 ;  /* 0x00000026706c723c */ /* 0x040ff0000000186c */
[C---:B------:R-:W-:Y:S08]  /*e020*/  HMMA.16816.F32 R104, R112.reuse, R42, R104 ;  /* 0x0000002a7068723c */ /* 0x040ff00000001868 */
[----:B--2---:R-:W-:Y:S01]  /*e030*/  HMMA.16816.F32 R100, R112, R58, R100 ;  /* 0x0000003a7064723c */ /* 0x004fe20000001864 */
[----:B---3--:R-:W-:-:S02]  /*e040*/  SEL R8, R16, R45, !P5 ;  /* 0x0000002d10087207 */ /* 0x008fc40006800000 */
[----:B----4-:R-:W-:Y:S02]  /*e050*/  SEL R10, R41, R53, !P5 ;  /* 0x00000035290a7207 */ /* 0x010fe40006800000 */
[----:B-----5:R-:W-:-:S07]  /*e060*/  SEL R11, R40, R52, !P5 ;  /* 0x00000034280b7207 */ /* 0x020fce0006800000 */
[----:B------:R-:W-:Y:S01]  /*e070*/  HMMA.16816.F32 R24, R8, R2, R24 ;  /* 0x000000020818723c */ /* 0x000fe20000001818 */
[----:B------:R-:W-:Y:S02]  /*e080*/  F2FP.F16.E4M3.UNPACK_B R2, R37 ;  /* 0x00000025ff02723e */ /* 0x000fe400020006ff */
[----:B------:R-:W-:-:S05]  /*e090*/  F2FP.F16.E4M3.UNPACK_B R3, R36 ;  /* 0x00000024ff03723e */ /* 0x000fca00020006ff */
[C---:B------:R-:W-:Y:S01]  /*e0a0*/  HMMA.16816.F32 R20, R8.reuse, R20, R4 ;  /* 0x000000140814723c */ /* 0x040fe20000001804 */
[----:B------:R-:W0:Y:S07]  /*e0b0*/  LDSM.16.M88.4 R4, [R56+UR7+0x11400] ;  /* 0x011400073804783b */ /* 0x000e2e0008000200 */
[C---:B------:R-:W-:Y:S08]  /*e0c0*/  HMMA.16816.F32 R60, R8.reuse, R2, R60 ;  /* 0x00000002083c723c */ /* 0x040ff0000000183c */
[----:B------:R-:W-:Y:S01]  /*e0d0*/  HMMA.16816.F32 R116, R8, R116, R100 ;  /* 0x000000740874723c */ /* 0x000fe20000001864 */
[----:B------:R-:W-:-:S02]  /*e0e0*/  F2FP.F16.E4M3.UNPACK_B R100, R29.H1 ;  /* 0x0000001dff64723e */ /* 0x000fc400030006ff */
[----:B------:R-:W-:Y:S02]  /*e0f0*/  F2FP.F16.E4M3.UNPACK_B R101, R28.H1 ;  /* 0x0000001cff65723e */ /* 0x000fe400030006ff */
[----:B------:R-:W2:Y:S01]  /*e100*/  LDSM.16.M88.4 R28, [R56+UR7+0x11800] ;  /* 0x01180007381c783b */ /* 0x000ea20008000200 */
[----:B------:R-:W-:Y:S02]  /*e110*/  SEL R16, R45, R16, !P5 ;  /* 0x000000102d107207 */ /* 0x000fe40006800000 */
[----:B------:R-:W-:Y:S01]  /*e120*/  SEL R18, R53, R41, !P5 ;  /* 0x0000002935127207 */ /* 0x000fe20006800000 */
[----:B------:R-:W-:Y:S01]  /*e130*/  LDSM.16.M88.4 R44, [R56+UR7+0x12c00] ;  /* 0x012c0007382c783b */ /* 0x000fe20008000200 */
[----:B------:R-:W-:Y:S02]  /*e140*/  SEL R19, R52, R40, !P5 ;  /* 0x0000002834137207 */ /* 0x000fe40006800000 */
[----:B------:R-:W-:Y:S01]  /*e150*/  F2FP.F16.E4M3.UNPACK_B R2, R37.H1 ;  /* 0x00000025ff02723e */ /* 0x000fe200030006ff */
[----:B------:R-:W-:Y:S01]  /*e160*/  LDSM.16.M88.4 R40, [R56+UR7+0x13400] ;  /* 0x013400073828783b */ /* 0x000fe20008000200 */
[----:B------:R-:W-:-:S03]  /*e170*/  F2FP.F16.E4M3.UNPACK_B R3, R36.H1 ;  /* 0x00000024ff03723e */ /* 0x000fc600030006ff */
[C---:B------:R-:W-:Y:S01]  /*e180*/  HMMA.16816.F32 R100, R16.reuse, R100, R24 ;  /* 0x000000641064723c */ /* 0x040fe20000001818 */
[----:B------:R-:W3:Y:S04]  /*e190*/  LDSM.16.M88.4 R24, [R56+UR7+0x11c00] ;  /* 0x011c00073818783b */ /* 0x000ee80008000200 */
[----:B------:R-:W-:Y:S03]  /*e1a0*/  LDSM.16.M88.4 R36, [R56+UR7+0x13000] ;  /* 0x013000073824783b */ /* 0x000fe60008000200 */
[----:B------:R-:W-:Y:S01]  /*e1b0*/  HMMA.16816.F32 R60, R16, R2, R60 ;  /* 0x00000002103c723c */ /* 0x000fe2000000183c */
[----:B------:R-:W-:Y:S01]  /*e1c0*/  F2FP.F16.E4M3.UNPACK_B R2, R35.H1 ;  /* 0x00000023ff02723e */ /* 0x000fe200030006ff */
[----:B------:R-:W-:Y:S01]  /*e1d0*/  LDSM.16.M88.4 R52, [R56+UR7+0x13800] ;  /* 0x013800073834783b */ /* 0x000fe20008000200 */
[----:B------:R-:W-:-:S07]  /*e1e0*/  F2FP.F16.E4M3.UNPACK_B R3, R34.H1 ;  /* 0x00000022ff03723e */ /* 0x000fce00030006ff */
[----:B------:R-:W-:Y:S01]  /*e1f0*/  HMMA.16816.F32 R20, R16, R2, R20 ;  /* 0x000000021014723c */ /* 0x000fe20000001814 */
[----:B-1----:R-:W-:Y:S02]  /*e200*/  F2FP.F16.E4M3.UNPACK_B R2, R12 ;  /* 0x0000000cff02723e */ /* 0x002fe400020006ff */
[----:B------:R-:W-:-:S07]  /*e210*/  F2FP.F16.E4M3.UNPACK_B R3, R13 ;  /* 0x0000000dff03723e */ /* 0x000fce00020006ff */
[----:B------:R-:W-:Y:S01]  /*e220*/  HMMA.16816.F32 R88, R8, R2, R88 ;  /* 0x000000020858723c */ /* 0x000fe20000001858 */
[----:B0-----:R-:W-:Y:S02]  /*e230*/  F2FP.F16.E4M3.UNPACK_B R2, R4 ;  /* 0x00000004ff02723e */ /* 0x001fe400020006ff */
[----:B------:R-:W-:-:S06]  /*e240*/  F2FP.F16.E4M3.UNPACK_B R3, R5 ;  /* 0x00000005ff03723e */ /* 0x000fcc00020006ff */
[----:B------:R-:W-:Y:S01]  /*e250*/  IMAD.MOV.U32 R115, RZ, RZ, R20 ;  /* 0x000000ffff737224 */ /* 0x000fe200078e0014 */
[C---:B------:R-:W-:Y:S01]  /*e260*/  HMMA.16816.F32 R96, R8.reuse, R2, R96 ;  /* 0x000000020860723c */ /* 0x040fe20000001860 */
[----:B------:R-:W-:Y:S01]  /*e270*/  IMAD.MOV.U32 R114, RZ, RZ, R21 ;  /* 0x000000ffff727224 */ /* 0x000fe200078e0015 */
[----:B--2---:R-:W-:Y:S01]  /*e280*/  F2FP.F16.E4M3.UNPACK_B R2, R28 ;  /* 0x0000001cff02723e */ /* 0x004fe200020006ff */
[----:B------:R-:W-:Y:S01]  /*e290*/  IMAD.MOV.U32 R113, RZ, RZ, R22 ;  /* 0x000000ffff717224 */ /* 0x000fe200078e0016 */
[----:B------:R-:W-:Y:S01]  /*e2a0*/  F2FP.F16.E4M3.UNPACK_B R3, R29 ;  /* 0x0000001dff03723e */ /* 0x000fe200020006ff */
[----:B------:R-:W-:Y:S02]  /*e2b0*/  IMAD.MOV.U32 R112, RZ, RZ, R23 ;  /* 0x000000ffff707224 */ /* 0x000fe400078e0017 */
[----:B------:R-:W0:Y:S04]  /*e2c0*/  LDSM.16.M88.4 R20, [R56+UR7+0x12000] ;  /* 0x012000073814783b */ /* 0x000e280008000200 */
[----:B------:R-:W-:Y:S01]  /*e2d0*/  HMMA.16816.F32 R64, R8, R2, R64 ;  /* 0x000000020840723c */ /* 0x000fe20000001840 */
[----:B------:R-:W-:-:S02]  /*e2e0*/  F2FP.F16.E4M3.UNPACK_B R2, R33.H1 ;  /* 0x00000021ff02723e */ /* 0x000fc400030006ff */
[----:B------:R-:W-:Y:S02]  /*e2f0*/  F2FP.F16.E4M3.UNPACK_B R3, R32.H1 ;  /* 0x00000020ff03723e */ /* 0x000fe400030006ff */
[----:B------:R-:W1:Y:S04]  /*e300*/  LDSM.16.M88.4 R32, [R56+UR7+0x12400] ;  /* 0x012400073820783b */ /* 0x000e680008000200 */
[----:B------:R-:W2:Y:S01]  /*e310*/  LDSM.16.M88.4 R56, [R56+UR7+0x13c00] ;  /* 0x013c00073838783b */ /* 0x000ea20008000200 */
[----:B------:R-:W-:Y:S01]  /*e320*/  HMMA.16816.F32 R116, R16, R2, R116 ;  /* 0x000000021074723c */ /* 0x000fe20000001874 */
[----:B---3--:R-:W-:Y:S02]  /*e330*/  F2FP.F16.E4M3.UNPACK_B R2, R24 ;  /* 0x00000018ff02723e */ /* 0x008fe400020006ff */
[----:B------:R-:W-:-:S07]  /*e340*/  F2FP.F16.E4M3.UNPACK_B R3, R25 ;  /* 0x00000019ff03723e */ /* 0x000fce00020006ff */
[----:B------:R-:W-:Y:S01]  /*e350*/  HMMA.16816.F32 R68, R8, R2, R68 ;  /* 0x000000020844723c */ /* 0x000fe20000001844 */
[----:B0-----:R-:W-:Y:S02]  /*e360*/  F2FP.F16.E4M3.UNPACK_B R2, R20 ;  /* 0x00000014ff02723e */ /* 0x001fe400020006ff */
[----:B------:R-:W-:-:S07]  /*e370*/  F2FP.F16.E4M3.UNPACK_B R3, R21 ;  /* 0x00000015ff03723e */ /* 0x000fce00020006ff */
[----:B------:R-:W-:Y:S01]  /*e380*/  HMMA.16816.F32 R72, R8, R2, R72 ;  /* 0x000000020848723c */ /* 0x000fe20000001848 */
[----:B-1----:R-:W-:Y:S02]  /*e390*/  F2FP.F16.E4M3.UNPACK_B R2, R32 ;  /* 0x00000020ff02723e */ /* 0x002fe400020006ff */
        /* <DEDUP_REMOVED lines=17> */
[----:B--2---:R-:W-:Y:S02]  /*e4b0*/  F2FP.F16.E4M3.UNPACK_B R2, R56 ;  /* 0x00000038ff02723e */ /* 0x004fe400020006ff */
[----:B------:R-:W-:Y:S02]  /*e4c0*/  F2FP.F16.E4M3.UNPACK_B R3, R57 ;  /* 0x00000039ff03723e */ /* 0x000fe400020006ff */
[----:B------:R-:W-:-:S05]  /*e4d0*/  F2FP.F16.E4M3.UNPACK_B R20, R20.H1 ;  /* 0x00000014ff14723e */ /* 0x000fca00030006ff */
[----:B------:R-:W-:Y:S01]  /*e4e0*/  HMMA.16816.F32 R120, R8, R2, R120 ;  /* 0x000000020878723c */ /* 0x000fe20000001878 */
[----:B------:R-:W-:Y:S02]  /*e4f0*/  F2FP.F16.E4M3.UNPACK_B R21, R21.H1 ;  /* 0x00000015ff15723e */ /* 0x000fe400030006ff */
[----:B------:R-:W-:Y:S02]  /*e500*/  F2FP.F16.E4M3.UNPACK_B R48, R48.H1 ;  /* 0x00000030ff30723e */ /* 0x000fe400030006ff */
[----:B------:R-:W-:Y:S02]  /*e510*/  F2FP.F16.E4M3.UNPACK_B R49, R49.H1 ;  /* 0x00000031ff31723e */ /* 0x000fe400030006ff */
[----:B------:R-:W-:Y:S02]  /*e520*/  F2FP.F16.E4M3.UNPACK_B R36, R36.H1 ;  /* 0x00000024ff24723e */ /* 0x000fe400030006ff */
[----:B------:R-:W-:Y:S01]  /*e530*/  F2FP.F16.E4M3.UNPACK_B R37, R37.H1 ;  /* 0x00000025ff25723e */ /* 0x000fe200030006ff */
[----:B------:R-:W-:Y:S01]  /*e540*/  IMAD.MOV.U32 R10, RZ, RZ, R113 ;  /* 0x000000ffff0a7224 */ /* 0x000fe200078e0071 */
[----:B------:R-:W-:-:S02]  /*e550*/  F2FP.F16.E4M3.UNPACK_B R40, R40.H1 ;  /* 0x00000028ff28723e */ /* 0x000fc400030006ff */
[----:B------:R-:W-:Y:S01]  /*e560*/  F2FP.F16.E4M3.UNPACK_B R41, R41.H1 ;  /* 0x00000029ff29723e */ /* 0x000fe200030006ff */
[----:B------:R-:W-:Y:S01]  /*e570*/  IMAD.MOV.U32 R8, RZ, RZ, R115 ;  /* 0x000000ffff087224 */ /* 0x000fe200078e0073 */
[----:B------:R-:W-:Y:S01]  /*e580*/  F2FP.F16.E4M3.UNPACK_B R52, R52.H1 ;  /* 0x00000034ff34723e */ /* 0x000fe200030006ff */
[----:B------:R-:W-:Y:S01]  /*e590*/  IMAD.MOV.U32 R9, RZ, RZ, R114 ;  /* 0x000000ffff097224 */ /* 0x000fe200078e0072 */
[----:B------:R-:W-:Y:S01]  /*e5a0*/  F2FP.F16.E4M3.UNPACK_B R53, R53.H1 ;  /* 0x00000035ff35723e */ /* 0x000fe200030006ff */
[----:B------:R-:W-:Y:S01]  /*e5b0*/  IMAD.MOV.U32 R113, RZ, RZ, R0 ;  /* 0x000000ffff717224 */ /* 0x000fe200078e0000 */
[----:B------:R-:W2:Y:S01]  /*e5c0*/  LDL R114, [R1+0x7c] ;  /* 0x00007c0001727983 */ /* 0x000ea20000100800 */
[----:B------:R-:W-:Y:S01]  /*e5d0*/  HMMA.16816.F32 R72, R16, R20, R72 ;  /* 0x000000141048723c */ /* 0x000fe20000001848 */
[----:B------:R-:W-:Y:S02]  /*e5e0*/  F2FP.F16.E4M3.UNPACK_B R56, R56.H1 ;  /* 0x00000038ff38723e */ /* 0x000fe400030006ff */
[----:B------:R-:W2:Y:S01]  /*e5f0*/  LDL R115, [R1+0x9c] ;  /* 0x00009c0001737983 */ /* 0x000ea20000100800 */
[----:B------:R-:W-:-:S03]  /*e600*/  F2FP.F16.E4M3.UNPACK_B R57, R57.H1 ;  /* 0x00000039ff39723e */ /* 0x000fc600030006ff */
[----:B------:R-:W3:Y:S01]  /*e610*/  LDL R0, [R1+0x98] ;  /* 0x0000980001007983 */ /* 0x000ee20000100800 */
[C---:B------:R-:W-:Y:S03]  /*e620*/  HMMA.16816.F32 R76, R16.reuse, R48, R76 ;  /* 0x00000030104c723c */ /* 0x040fe6000000184c */
[----:B------:R-:W4:Y:S04]  /*e630*/  LDL.LU R21, [R1+0x3c] ;  /* 0x00003c0001157983 */ /* 0x000f280000300800 */
[----:B------:R-:W5:Y:S01]  /*e640*/  LDL.LU R48, [R1+0x18] ;  /* 0x0000180001307983 */ /* 0x000f620000300800 */
[C---:B------:R-:W-:Y:S03]  /*e650*/  HMMA.16816.F32 R80, R16.reuse, R36, R80 ;  /* 0x000000241050723c */ /* 0x040fe60000001850 */
[----:B------:R-:W2:Y:S04]  /*e660*/  LDL.LU R49, [R1+0x1c] ;  /* 0x00001c0001317983 */ /* 0x000ea80000300800 */
[----:B------:R-:W2:Y:S01]  /*e670*/  LDL.LU R36, [R1+0x2c] ;  /* 0x00002c0001247983 */ /* 0x000ea20000300800 */
[C---:B------:R-:W-:Y:S03]  /*e680*/  HMMA.16816.F32 R104, R16.reuse, R40, R104 ;  /* 0x000000281068723c */ /* 0x040fe60000001868 */
[----:B------:R-:W2:Y:S04]  /*e690*/  LDL.LU R40, [R1+0x90] ;  /* 0x0000900001287983 */ /* 0x000ea80000300800 */
[----:B------:R-:W2:Y:S01]  /*e6a0*/  LDL.LU R41, [R1+0x28] ;  /* 0x0000280001297983 */ /* 0x000ea20000300800 */
[C---:B------:R-:W-:Y:S03]  /*e6b0*/  HMMA.16816.F32 R92, R16.reuse, R52, R92 ;  /* 0x00000034105c723c */ /* 0x040fe6000000185c */
[----:B------:R-:W2:Y:S04]  /*e6c0*/  LDL.LU R52, [R1+0x74] ;  /* 0x0000740001347983 */ /* 0x000ea80000300800 */
[----:B------:R-:W2:Y:S01]  /*e6d0*/  LDL.LU R53, [R1+0xa0] ;  /* 0x0000a00001357983 */ /* 0x000ea20000300800 */
[----:B------:R-:W-:Y:S03]  /*e6e0*/  HMMA.16816.F32 R120, R16, R56, R120 ;  /* 0x000000381078723c */ /* 0x000fe60000001878 */
[----:B------:R-:W3:Y:S04]  /*e6f0*/  LDL.LU R56, [R1+0x78] ;  /* 0x0000780001387983 */ /* 0x000ee80000300800 */
[----:B------:R-:W2:Y:S01]  /*e700*/  LDL.LU R57, [R1+0x94] ;  /* 0x0000940001397983 */ /* 0x000ea20000300800 */
[----:B------:R-:W-:-:S02]  /*e710*/  F2FP.F16.E4M3.UNPACK_B R2, R12.H1 ;  /* 0x0000000cff02723e */ /* 0x000fc400030006ff */
[----:B------:R-:W-:Y:S02]  /*e720*/  F2FP.F16.E4M3.UNPACK_B R3, R13.H1 ;  /* 0x0000000dff03723e */ /* 0x000fe400030006ff */
[----:B------:R-:W-:Y:S02]  /*e730*/  F2FP.F16.E4M3.UNPACK_B R28, R28.H1 ;  /* 0x0000001cff1c723e */ /* 0x000fe400030006ff */
[----:B------:R-:W-:-:S03]  /*e740*/  F2FP.F16.E4M3.UNPACK_B R29, R29.H1 ;  /* 0x0000001dff1d723e */ /* 0x000fc600030006ff */
[----:B------:R-:W-:Y:S01]  /*e750*/  HMMA.16816.F32 R88, R16, R2, R88 ;  /* 0x000000021058723c */ /* 0x000fe20000001858 */
[----:B------:R-:W-:Y:S02]  /*e760*/  F2FP.F16.E4M3.UNPACK_B R2, R4.H1 ;  /* 0x00000004ff02723e */ /* 0x000fe400030006ff */
[----:B------:R-:W-:-:S05]  /*e770*/  F2FP.F16.E4M3.UNPACK_B R3, R5.H1 ;  /* 0x00000005ff03723e */ /* 0x000fca00030006ff */
[C---:B------:R-:W-:Y:S01]  /*e780*/  HMMA.16816.F32 R64, R16.reuse, R28, R64 ;  /* 0x0000001c1040723c */ /* 0x040fe20000001840 */
[----:B------:R-:W5:Y:S07]  /*e790*/  LDL.LU R28, [R1+0xec] ;  /* 0x0000ec00011c7983 */ /* 0x000f6e0000300800 */
[----:B------:R-:W-:Y:S01]  /*e7a0*/  HMMA.16816.F32 R96, R16, R2, R96 ;  /* 0x000000021060723c */ /* 0x000fe20000001860 */
[----:B------:R-:W-:Y:S01]  /*e7b0*/  F2FP.F16.E4M3.UNPACK_B R2, R113 ;  /* 0x00000071ff02723e */ /* 0x000fe200020006ff */
[----:B------:R-:W-:Y:S01]  /*e7c0*/  IMAD.MOV.U32 R11, RZ, RZ, R112 ;  /* 0x000000ffff0b7224 */ /* 0x000fe200078e0070 */
[----:B------:R-:W-:-:S02]  /*e7d0*/  F2FP.F16.E4M3.UNPACK_B R24, R24.H1 ;  /* 0x00000018ff18723e */ /* 0x000fc400030006ff */
[----:B------:R-:W-:-:S07]  /*e7e0*/  F2FP.F16.E4M3.UNPACK_B R25, R25.H1 ;  /* 0x00000019ff19723e */ /* 0x000fce00030006ff */
[----:B------:R-:W-:Y:S01]  /*e7f0*/  HMMA.16816.F32 R68, R16, R24, R68 ;  /* 0x000000181044723c */ /* 0x000fe20000001844 */
[----:B------:R-:W-:Y:S02]  /*e800*/  F2FP.F16.E4M3.UNPACK_B R32, R32.H1 ;  /* 0x00000020ff20723e */ /* 0x000fe400030006ff */
[----:B------:R-:W-:Y:S02]  /*e810*/  F2FP.F16.E4M3.UNPACK_B R33, R33.H1 ;  /* 0x00000021ff21723e */ /* 0x000fe400030006ff */
[----:B---3--:R-:W-:Y:S02]  /*e820*/  SEL R113, R0, R56, !P5 ;  /* 0x0000003800717207 */ /* 0x008fe40006800000 */
[----:B------:R-:W3:Y:S04]  /*e830*/  LDL.LU R0, [R1+0xa4] ;  /* 0x0000a40001007983 */ /* 0x000ee80000300800 */
[----:B------:R-:W3:Y:S04]  /*e840*/  LDL.LU R29, [R1+0xdc] ;  /* 0x0000dc00011d7983 */ /* 0x000ee80000300800 */
[----:B------:R-:W3:Y:S04]  /*e850*/  LDL.LU R4, [R1+0xe8] ;  /* 0x0000e80001047983 */ /* 0x000ee80000300800 */
[----:B------:R-:W3:Y:S04]  /*e860*/  LDL.LU R20, [R1+0xac] ;  /* 0x0000ac0001147983 */ /* 0x000ee80000300800 */
[----:B------:R-:W3:Y:S01]  /*e870*/  LDL.LU R13, [R1+0xfc] ;  /* 0x0000fc00010d7983 */ /* 0x000ee20000300800 */
[----:B--2---:R-:W-:-:S02]  /*e880*/  SEL R112, R115, R114, !P5 ;  /* 0x0000007273707207 */ /* 0x004fc40006800000 */
[----:B----4-:R-:W-:Y:S01]  /*e890*/  F2FP.F16.E4M3.UNPACK_B R3, R21 ;  /* 0x00000015ff03723e */ /* 0x010fe200020006ff */
[----:B------:R-:W-:Y:S01]  /*e8a0*/  HMMA.16816.F32 R84, R16, R32, R84 ;  /* 0x000000201054723c */ /* 0x000fe20000001854 */
[----:B------:R-:W-:Y:S01]  /*e8b0*/  SEL R114, R57, R52, !P5 ;  /* 0x0000003439727207 */ /* 0x000fe20006800000 */
[----:B------:R-:W2:Y:S01]  /*e8c0*/  LDL.LU R12, [R1+0xa8] ;  /* 0x0000a800010c7983 */ /* 0x000ea20000300800 */
[----:B------:R-:W-:Y:S02]  /*e8d0*/  SEL R115, R53, R40, !P5 ;  /* 0x0000002835737207 */ /* 0x000fe40006800000 */
[----:B------:R-:W-:Y:S01]  /*e8e0*/  F2FP.F16.E4M3.UNPACK_B R44, R44.H1 ;  /* 0x0000002cff2c723e */ /* 0x000fe200030006ff */
[----:B------:R-:W4:Y:S04]  /*e8f0*/  LDL.LU R5, [R1+0xf8] ;  /* 0x0000f80001057983 */ /* 0x000f280000300800 */
[----:B------:R-:W-:Y:S01]  /*e900*/  HMMA.16816.F32 R100, R112, R2, R100 ;  /* 0x000000027064723c */ /* 0x000fe20000001864 */
        /* <DEDUP_REMOVED lines=13> */
[----:B------:R-:W-:Y:S02]  /*e9e0*/  F2FP.F16.E4M3.UNPACK_B R3, R27 ;  /* 0x0000001bff03723e */ /* 0x000fe400020006ff */
[----:B------:R-:W-:-:S05]  /*e9f0*/  F2FP.F16.E4M3.UNPACK_B R45, R45.H1 ;  /* 0x0000002dff2d723e */ /* 0x000fca00030006ff */
[----:B------:R-:W-:Y:S01]  /*ea00*/  HMMA.16816.F32 R68, R112, R2, R68 ;  /* 0x000000027044723c */ /* 0x000fe20000001844 */
[----:B------:R-:W-:Y:S02]  /*ea10*/  F2FP.F16.E4M3.UNPACK_B R2, R22 ;  /* 0x00000016ff02723e */ /* 0x000fe400020006ff */
[----:B------:R-:W-:-:S07]  /*ea20*/  F2FP.F16.E4M3.UNPACK_B R3, R23 ;  /* 0x00000017ff03723e */ /* 0x000fce00020006ff */
[----:B------:R-:W-:Y:S01]  /*ea30*/  HMMA.16816.F32 R72, R112, R2, R72 ;  /* 0x000000027048723c */ /* 0x000fe20000001848 */
[----:B------:R-:W-:Y:S02]  /*ea40*/  F2FP.F16.E4M3.UNPACK_B R2, R34 ;  /* 0x00000022ff02723e */ /* 0x000fe400020006ff */
[----:B------:R-:W-:-:S05]  /*ea50*/  F2FP.F16.E4M3.UNPACK_B R3, R35 ;  /* 0x00000023ff03723e */ /* 0x000fca00020006ff */
[----:B------:R-:W-:Y:S08]  /*ea60*/  HMMA.16816.F32 R108, R16, R44, R108 ;  /* 0x0000002c106c723c */ /* 0x000ff0000000186c */
[----:B------:R-:W-:Y:S01]  /*ea70*/  HMMA.16816.F32 R84, R112, R2, R84 ;  /* 0x000000027054723c */ /* 0x000fe20000001854 */
[----:B------:R-:W-:Y:S02]  /*ea80*/  F2FP.F16.E4M3.UNPACK_B R2, R50 ;  /* 0x00000032ff02723e */ /* 0x000fe400020006ff */
[----:B------:R-:W-:-:S02]  /*ea90*/  F2FP.F16.E4M3.UNPACK_B R3, R51 ;  /* 0x00000033ff03723e */ /* 0x000fc400020006ff */
[----:B-----5:R-:W-:Y:S02]  /*eaa0*/  F2FP.F16.E4M3.UNPACK_B R16, R48 ;  /* 0x00000030ff10723e */ /* 0x020fe400020006ff */
[----:B------:R-:W-:-:S03]  /*eab0*/  F2FP.F16.E4M3.UNPACK_B R17, R49 ;  /* 0x00000031ff11723e */ /* 0x000fc600020006ff */
[----:B------:R-:W-:Y:S01]  /*eac0*/  HMMA.16816.F32 R76, R112, R2, R76 ;  /* 0x00000002704c723c */ /* 0x000fe2000000184c */
[----:B------:R-:W-:Y:S02]  /*ead0*/  F2FP.F16.E4M3.UNPACK_B R2, R46 ;  /* 0x0000002eff02723e */ /* 0x000fe400020006ff */
[----:B------:R-:W-:-:S05]  /*eae0*/  F2FP.F16.E4M3.UNPACK_B R3, R47 ;  /* 0x0000002fff03723e */ /* 0x000fca00020006ff */
[----:B------:R-:W-:Y:S01]  /*eaf0*/  HMMA.16816.F32 R16, R112, R16, R8 ;  /* 0x000000107010723c */ /* 0x000fe20000001808 */
[----:B------:R-:W-:Y:S02]  /*eb00*/  F2FP.F16.E4M3.UNPACK_B R8, R125 ;  /* 0x0000007dff08723e */ /* 0x000fe400020006ff */
[----:B------:R-:W-:-:S05]  /*eb10*/  F2FP.F16.E4M3.UNPACK_B R9, R124 ;  /* 0x0000007cff09723e */ /* 0x000fca00020006ff */
[----:B------:R-:W-:Y:S01]  /*eb20*/  HMMA.16816.F32 R108, R112, R2, R108 ;  /* 0x00000002706c723c */ /* 0x000fe2000000186c */
[----:B------:R-:W-:Y:S02]  /*eb30*/  F2FP.F16.E4M3.UNPACK_B R2, R38 ;  /* 0x00000026ff02723e */ /* 0x000fe400020006ff */
[----:B------:R-:W-:-:S05]  /*eb40*/  F2FP.F16.E4M3.UNPACK_B R3, R39 ;  /* 0x00000027ff03723e */ /* 0x000fca00020006ff */
[C---:B------:R-:W-:Y:S01]  /*eb50*/  HMMA.16816.F32 R8, R112.reuse, R8, R116 ;  /* 0x000000087008723c */ /* 0x040fe20000001874 */
[----:B------:R-:W5:Y:S04]  /*eb60*/  LDL.LU R116, [R1+0x38] ;  /* 0x0000380001747983 */ /* 0x000f680000300800 */
[----:B------:R-:W5:Y:S03]  /*eb70*/  LDL.LU R117, [R1+0x9c] ;  /* 0x00009c0001757983 */ /* 0x000f660000300800 */
[----:B------:R-:W-:Y:S01]  /*eb80*/  HMMA.16816.F32 R80, R112, R2, R80 ;  /* 0x000000027050723c */ /* 0x000fe20000001850 */
[----:B------:R-:W-:Y:S01]  /*eb90*/  F2FP.F16.E4M3.UNPACK_B R2, R42 ;  /* 0x0000002aff02723e */ /* 0x000fe200020006ff */
[----:B------:R-:W5:Y:S01]  /*eba0*/  LDL.LU R118, [R1+0x7c] ;  /* 0x00007c0001767983 */ /* 0x000f620000300800 */
[----:B------:R-:W-:-:S03]  /*ebb0*/  F2FP.F16.E4M3.UNPACK_B R3, R43 ;  /* 0x0000002bff03723e */ /* 0x000fc600020006ff */
[----:B------:R-:W5:Y:S04]  /*ebc0*/  LDL.LU R119, [R1+0x98] ;  /* 0x0000980001777983 */ /* 0x000f680000300800 */
[----:B------:R-:W5:Y:S01]  /*ebd0*/  LDL.LU R24, [R1+0x10c] ;  /* 0x00010c0001187983 */ /* 0x000f620000300800 */
[----:B------:R-:W-:Y:S01]  /*ebe0*/  HMMA.16816.F32 R104, R112, R2, R104 ;  /* 0x000000027068723c */ /* 0x000fe20000001868 */
[----:B------:R-:W-:Y:S02]  /*ebf0*/  F2FP.F16.E4M3.UNPACK_B R2, R54 ;  /* 0x00000036ff02723e */ /* 0x000fe400020006ff */
[----:B------:R-:W5:Y:S01]  /*ec00*/  LDL.LU R25, [R1+0xd8] ;  /* 0x0000d80001197983 */ /* 0x000f620000300800 */
[----:B------:R-:W-:-:S07]  /*ec10*/  F2FP.F16.E4M3.UNPACK_B R3, R55 ;  /* 0x00000037ff03723e */ /* 0x000fce00020006ff */
[----:B------:R-:W-:Y:S01]  /*ec20*/  HMMA.16816.F32 R92, R112, R2, R92 ;  /* 0x00000002705c723c */ /* 0x000fe2000000185c */
[----:B---3--:R-:W-:Y:S02]  /*ec30*/  FADD R0, R0, R28 ;  /* 0x0000001c00007221 */ /* 0x008fe40000000000 */
[----:B------:R-:W3:Y:S01]  /*ec40*/  LDL.LU R28, [R1+0x108] ;  /* 0x00010800011c7983 */ /* 0x000ee20000300800 */
[----:B------:R-:W-:-:S03]  /*ec50*/  FADD R4, R4, R29 ;  /* 0x0000001d04047221 */ /* 0x000fc60000000000 */
[----:B------:R-:W3:Y:S04]  /*ec60*/  LDL.LU R29, [R1+0xc8] ;  /* 0x0000c800011d7983 */ /* 0x000ee80000300800 */
[----:B------:R-:W3:Y:S01]  /*ec70*/  LDL.LU R37, [R1+0x1ac] ;  /* 0x0001ac0001257983 */ /* 0x000ee20000300800 */
[----:B------:R-:W-:-:S03]  /*ec80*/  FADD R4, R13, R4 ;  /* 0x000000040d047221 */ /* 0x000fc60000000000 */
[----:B------:R-:W3:Y:S01]  /*ec90*/  LDL.LU R44, [R1+0xcc] ;  /* 0x0000cc00012c7983 */ /* 0x000ee20000300800 */
[----:B------:R-:W-:-:S03]  /*eca0*/  FADD R0, R20, R0 ;  /* 0x0000000014007221 */ /* 0x000fc60000000000 */
[----:B------:R-:W3:Y:S04]  /*ecb0*/  LDL.LU R45, [R1+0x1a8] ;  /* 0x0001a800012d7983 */ /* 0x000ee80000300800 */
[----:B------:R-:W3:Y:S04]  /*ecc0*/  LDL.LU R13, [R1+0xbc] ;  /* 0x0000bc00010d7983 */ /* 0x000ee80000300800 */
[----:B------:R-:W3:Y:S04]  /*ecd0*/  LDL.LU R32, [R1+0x1b8] ;  /* 0x0001b80001207983 */ /* 0x000ee80000300800 */
[----:B------:R-:W3:Y:S04]  /*ece0*/  LDL.LU R33, [R1+0xb4] ;  /* 0x0000b40001217983 */ /* 0x000ee80000300800 */
[----:B------:R-:W3:Y:S04]  /*ecf0*/  LDL.LU R20, [R1+0x1b0] ;  /* 0x0001b00001147983 */ /* 0x000ee80000300800 */
[----:B------:R-:W3:Y:S01]  /*ed00*/  LDL.LU R3, [R1+0xb8] ;  /* 0x0000b80001037983 */ /* 0x000ee20000300800 */
[----:B--2---:R-:W-:Y:S01]  /*ed10*/  FADD R12, R12, R0 ;  /* 0x000000000c0c7221 */ /* 0x004fe20000000000 */
[----:B----4-:R-:W-:Y:S01]  /*ed20*/  FADD R0, R5, R4 ;  /* 0x0000000405007221 */ /* 0x010fe20000000000 */
[----:B------:R-:W-:-:S02]  /*ed30*/  F2FP.F16.E4M3.UNPACK_B R4, R58 ;  /* 0x0000003aff04723e */ /* 0x000fc400020006ff */
[----:B------:R-:W-:-:S07]  /*ed40*/  F2FP.F16.E4M3.UNPACK_B R5, R59 ;  /* 0x0000003bff05723e */ /* 0x000fce00020006ff */
[----:B------:R-:W-:Y:S01]  /*ed50*/  HMMA.16816.F32 R120, R112, R4, R120 ;  /* 0x000000047078723c */ /* 0x000fe20000001878 */
[----:B-----5:R-:W-:Y:S02]  /*ed60*/  F2FP.F16.E4M3.UNPACK_B R2, R116.H1 ;  /* 0x00000074ff02723e */ /* 0x020fe400030006ff */
[----:B------:R-:W-:Y:S02]  /*ed70*/  SEL R116, R118, R117, !P5 ;  /* 0x0000007576747207 */ /* 0x000fe40006800000 */
[----:B------:R-:W-:Y:S02]  /*ed80*/  SEL R118, R52, R57, !P5 ;  /* 0x0000003934767207 */ /* 0x000fe40006800000 */
[----:B------:R-:W-:Y:S02]  /*ed90*/  SEL R117, R56, R119, !P5 ;  /* 0x0000007738757207 */ /* 0x000fe40006800000 */
[----:B------:R-:W-:Y:S01]  /*eda0*/  SEL R119, R40, R53, !P5 ;  /* 0x0000003528777207 */ /* 0x000fe20006800000 */
[----:B------:R-:W-:-:S04]  /*edb0*/  FADD R0, R24, R0 ;  /* 0x0000000018007221 */ /* 0x000fc80000000000 */
[----:B---3--:R-:W-:Y:S01]  /*edc0*/  FADD R0, R28, R0 ;  /* 0x000000001c007221 */ /* 0x008fe20000000000 */
[----:B------:R-:W-:Y:S01]  /*edd0*/  FADD R12, R3, R12 ;  /* 0x0000000c030c7221 */ /* 0x000fe20000000000 */
[----:B------:R-:W-:Y:S02]  /*ede0*/  F2FP.F16.E4M3.UNPACK_B R3, R21.H1 ;  /* 0x00000015ff03723e */ /* 0x000fe400030006ff */
[----:B------:R-:W2:Y:S01]  /*edf0*/  LDL.LU R21, [R1+0xb0] ;  /* 0x0000b00001157983 */ /* 0x000ea20000300800 */
[----:B------:R-:W-:-:S03]  /*ee00*/  FADD R4, R25, R12 ;  /* 0x0000000c19047221 */ /* 0x000fc60000000000 */
[----:B------:R-:W3:Y:S01]  /*ee10*/  LDL.LU R24, [R1+0x1cc] ;  /* 0x0001cc0001187983 */ /* 0x000ee20000300800 */
[----:B------:R-:W-:Y:S01]  /*ee20*/  HMMA.16816.F32 R100, R116, R2, R100 ;  /* 0x000000027464723c */ /* 0x000fe20000001864 */
[----:B------:R-:W-:Y:S02]  /*ee30*/  FADD R4, R29, R4 ;  /* 0x000000041d047221 */ /* 0x000fe40000000000 */
[----:B------:R-:W4:Y:S02]  /*ee40*/  LDL.LU R25, [R1+0xc4] ;  /* 0x0000c40001197983 */ /* 0x000f240000300800 */
[----:B------:R-:W-:Y:S02]  /*ee50*/  FADD R4, R44, R4 ;  /* 0x000000042c047221 */ /* 0x000fe40000000000 */
[----:B------:R-:W5:Y:S02]  /*ee60*/  LDL.LU R28, [R1+0x1bc] ;  /* 0x0001bc00011c7983 */ /* 0x000f640000300800 */
[----:B------:R-:W-:-:S02]  /*ee70*/  FADD R4, R13, R4 ;  /* 0x000000040d047221 */ /* 0x000fc40000000000 */
[----:B------:R-:W5:Y:S08]  /*ee80*/  LDL.LU R29, [R1+0xc0] ;  /* 0x0000c000011d7983 */ /* 0x000f700000300800 */
[----:B------:R-:W-:Y:S04]  /*ee90*/  STL.64 [R1+0x90], R100 ;  /* 0x0000906401007387 */ /* 0x000fe80000100a00 */
[----:B------:R-:W-:Y:S04]  /*eea0*/  STL.64 [R1+0x98], R102 ;  /* 0x0000986601007387 */ /* 0x000fe80000100a00 */
[----:B------:R-:W5:Y:S01]  /*eeb0*/  LDL.LU R13, [R1+0x1d8] ;  /* 0x0001d800010d7983 */ /* 0x000f620000300800 */
[----:B------:R-:W-:-:S02]  /*eec0*/  F2FP.F16.E4M3.UNPACK_B R2, R41.H1 ;  /* 0x00000029ff02723e */ /* 0x000fc400030006ff */
[----:B------:R-:W-:-:S07]  /*eed0*/  F2FP.F16.E4M3.UNPACK_B R3, R36.H1 ;  /* 0x00000024ff03723e */ /* 0x000fce00030006ff */
[----:B------:R-:W-:-:S15]  /*eee0*/  HMMA.16816.F32 R60, R116, R2, R60 ;  /* 0x00000002743c723c */ /* 0x000fde000000183c */
[----:B------:R-:W-:-:S04]  /*eef0*/  NOP ;  /* 0x0000000000007918 */ /* 0x000fc80000000000 */
[----:B------:R-:W-:Y:S04]  /*ef00*/  STL.64 [R1+0xa0], R60 ;  /* 0x0000a03c01007387 */ /* 0x000fe80000100a00 */
[----:B------:R-:W-:Y:S04]  /*ef10*/  STL.64 [R1+0xa8], R62 ;  /* 0x0000a83e01007387 */ /* 0x000fe80000100a00 */
[----:B------:R-:W5:Y:S01]  /*ef20*/  LDL.LU R52, [R1+0xd4] ;  /* 0x0000d40001347983 */ /* 0x000f620000300800 */
[----:B------:R-:W-:Y:S02]  /*ef30*/  F2FP.F16.E4M3.UNPACK_B R2, R48.H1 ;  /* 0x00000030ff02723e */ /* 0x000fe400030006ff */
[----:B------:R-:W-:Y:S01]  /*ef40*/  F2FP.F16.E4M3.UNPACK_B R3, R49.H1 ;  /* 0x00000031ff03723e */ /* 0x000fe200030006ff */
[----:B------:R-:W5:Y:S04]  /*ef50*/  LDL.LU R53, [R1+0x1d0] ;  /* 0x0001d00001357983 */ /* 0x000f680000300800 */
[----:B------:R-:W5:Y:S02]  /*ef60*/  LDL.LU R40, [R1+0xd0] ;  /* 0x0000d00001287983 */ /* 0x000f640000300800 */
[----:B------:R-:W-:Y:S01]  /*ef70*/  HMMA.16816.F32 R16, R116, R2, R16 ;  /* 0x000000027410723c */ /* 0x000fe20000001810 */
[----:B------:R-:W-:Y:S01]  /*ef80*/  F2FP.F16.E4M3.UNPACK_B R2, R125.H1 ;  /* 0x0000007dff02723e */ /* 0x000fe200030006ff */
[----:B------:R-:W5:Y:S01]  /*ef90*/  LDL.LU R41, [R1+0x1e0] ;  /* 0x0001e00001297983 */ /* 0x000f620000300800 */
[----:B------:R-:W-:Y:S01]  /*efa0*/  F2FP.F16.E4M3.UNPACK_B R3, R124.H1 ;  /* 0x0000007cff03723e */ /* 0x000fe200030006ff */
[----:B------:R-:W-:-:S02]  /*efb0*/  FADD R0, R37, R0 ;  /* 0x0000000025007221 */ /* 0x000fc40000000000 */
[----:B------:R-:W5:Y:S04]  /*efc0*/  LDL.LU R36, [R1+0xe4] ;  /* 0x0000e40001247983 */ /* 0x000f680000300800 */
[----:B------:R-:W-:Y:S01]  /*efd0*/  HMMA.16816.F32 R8, R116, R2, R8 ;  /* 0x000000027408723c */ /* 0x000fe20000001808 */
[----:B------:R-:W-:-:S08]  /*efe0*/  FADD R0, R45, R0 ;  /* 0x000000002d007221 */ /* 0x000fd00000000000 */
[----:B------:R-:W-:Y:S04]  /*eff0*/  STL.64 [R1+0xb0], R16 ;  /* 0x0000b01001007387 */ /* 0x000fe80000100a00 */
[----:B------:R-:W-:Y:S04]  /*f000*/  STL.64 [R1+0xb8], R18 ;  /* 0x0000b81201007387 */ /* 0x000fe80000100a00 */
[----:B------:R-:W5:Y:S04]  /*f010*/  LDL.LU R37, [R1+0x1c8] ;  /* 0x0001c80001257983 */ /* 0x000f680000300800 */
[----:B------:R-:W5:Y:S04]  /*f020*/  LDL.LU R44, [R1+0xe0] ;  /* 0x0000e000012c7983 */ /* 0x000f680000300800 */
[----:B------:R-:W5:Y:S04]  /*f030*/  LDL.LU R125, [R1+0x400] ;  /* 0x00040000017d7983 */ /* 0x000f680000300800 */
[----:B------:R-:W5:Y:S04]  /*f040*/  LDL.LU R124, [R1+0x3fc] ;  /* 0x0003fc00017c7983 */ /* 0x000f680000300800 */
[----:B------:R-:W5:Y:S01]  /*f050*/  LDL.LU R45, [R1+0x1dc] ;  /* 0x0001dc00012d7983 */ /* 0x000f620000300800 */
[----:B------:R-:W-:-:S03]  /*f060*/  FADD R0, R32, R0 ;  /* 0x0000000020007221 */ /* 0x000fc60000000000 */
[----:B------:R-:W5:Y:S01]  /*f070*/  LDL.LU R48, [R1+0xf4] ;  /* 0x0000f40001307983 */ /* 0x000f620000300800 */
[----:B------:R-:W-:-:S03]  /*f080*/  FADD R4, R33, R4 ;  /* 0x0000000421047221 */ /* 0x000fc60000000000 */
[----:B------:R-:W5:Y:S01]  /*f090*/  LDL.LU R49, [R1+0x1c4] ;  /* 0x0001c40001317983 */ /* 0x000f620000300800 */
[----:B------:R-:W-:-:S03]  /*f0a0*/  FADD R0, R20, R0 ;  /* 0x0000000014007221 */ /* 0x000fc60000000000 */
[----:B------:R-:W5:Y:S04]  /*f0b0*/  LDL.LU R32, [R1+0xf0] ;  /* 0x0000f00001207983 */ /* 0x000f680000300800 */
[----:B------:R-:W5:Y:S04]  /*f0c0*/  LDL.LU R33, [R1+0x1d4] ;  /* 0x0001d40001217983 */ /* 0x000f680000300800 */
[----:B------:R-:W5:Y:S04]  /*f0d0*/  LDL.LU R20, [R1+0x104] ;  /* 0x0001040001147983 */ /* 0x000f680000300800 */
[----:B------:R-:W-:Y:S04]  /*f0e0*/  STL.64 [R1+0xc0], R8 ;  /* 0x0000c00801007387 */ /* 0x000fe80000100a00 */
[----:B------:R0:W-:Y:S01]  /*f0f0*/  STL.64 [R1+0xc8], R10 ;  /* 0x0000c80a01007387 */ /* 0x0001e20000100a00 */
[----:B--2---:R-:W-:-:S03]  /*f100*/  FADD R4, R21, R4 ;  /* 0x0000000415047221 */ /* 0x004fc60000000000 */
[----:B------:R-:W2:Y:S01]  /*f110*/  LDL.LU R21, [R1+0x1a4] ;  /* 0x0001a40001157983 */ /* 0x000ea20000300800 */
[----:B---3--:R-:W-:-:S03]  /*f120*/  FADD R0, R24, R0 ;  /* 0x0000000018007221 */ /* 0x008fc60000000000 */
[----:B------:R-:W3:Y:S01]  /*f130*/  LDL.LU R24, [R1+0x100] ;  /* 0x0001000001187983 */ /* 0x000ee20000300800 */
[----:B----4-:R-:W-:-:S03]  /*f140*/  FADD R4, R25, R4 ;  /* 0x0000000419047221 */ /* 0x010fc60000000000 */
[----:B------:R-:W4:Y:S01]  /*f150*/  LDL.LU R25, [R1+0x1b4] ;  /* 0x0001b40001197983 */ /* 0x000f220000300800 */
[----:B-----5:R-:W-:-:S03]  /*f160*/  FADD R0, R28, R0 ;  /* 0x000000001c007221 */ /* 0x020fc60000000000 */
[----:B------:R-:W5:Y:S01]  /*f170*/  LDL.LU R28, [R1+0x198] ;  /* 0x00019800011c7983 */ /* 0x000f620000300800 */
[----:B------:R-:W-:-:S03]  /*f180*/  FADD R4, R29, R4 ;  /* 0x000000041d047221 */ /* 0x000fc60000000000 */
[----:B------:R-:W5:Y:S01]  /*f190*/  LDL.LU R29, [R1+0x1a0] ;  /* 0x0001a000011d7983 */ /* 0x000f620000300800 */
[----:B------:R-:W-:-:S03]  /*f1a0*/  FADD R0, R13, R0 ;  /* 0x000000000d007221 */ /* 0x000fc60000000000 */
[----:B------:R-:W5:Y:S01]  /*f1b0*/  LDL.LU R13, [R1+0x194] ;  /* 0x00019400010d7983 */ /* 0x000f620000300800 */
[----:B------:R-:W-:Y:S02]  /*f1c0*/  F2FP.F16.E4M3.UNPACK_B R14, R14.H1 ;  /* 0x0000000eff0e723e */ /* 0x000fe400030006ff */
[----:B------:R-:W-:Y:S02]  /*f1d0*/  F2FP.F16.E4M3.UNPACK_B R15, R15.H1 ;  /* 0x0000000fff0f723e */ /* 0x000fe400030006ff */
[----:B------:R-:W-:Y:S02]  /*f1e0*/  F2FP.F16.E4M3.UNPACK_B R6, R6.H1 ;  /* 0x00000006ff06723e */ /* 0x000fe400030006ff */
[----:B------:R-:W-:-:S03]  /*f1f0*/  F2FP.F16.E4M3.UNPACK_B R7, R7.H1 ;  /* 0x00000007ff07723e */ /* 0x000fc600030006ff */
[----:B0-----:R-:W-:Y:S01]  /*f200*/  HMMA.16816.F32 R8, R116, R14, R88 ;  /* 0x0000000e7408723c */ /* 0x001fe20000001858 */
[----:B------:R-:W-:Y:S02]  /*f210*/  F2FP.F16.E4M3.UNPACK_B R30, R30.H1 ;  /* 0x0000001eff1e723e */ /* 0x000fe400030006ff */
[----:B------:R-:W-:Y:S01]  /*f220*/  F2FP.F16.E4M3.UNPACK_B R31, R31.H1 ;  /* 0x0000001fff1f723e */ /* 0x000fe200030006ff */
[----:B------:R-:W-:-:S04]  /*f230*/  FADD R2, R52, R4 ;  /* 0x0000000434027221 */ /* 0x000fc80000000000 */
[C---:B------:R-:W-:Y:S11]  /*f240*/  HMMA.16816.F32 R4, R116.reuse, R6, R96 ;  /* 0x000000067404723c */ /* 0x040ff60000001860 */
[----:B------:R-:W-:Y:S04]  /*f250*/  STL.64 [R1+0xd0], R8 ;  /* 0x0000d00801007387 */ /* 0x000fe80000100a00 */
[----:B------:R-:W-:Y:S04]  /*f260*/  STL.64 [R1+0xd8], R10 ;  /* 0x0000d80a01007387 */ /* 0x000fe80000100a00 */
[----:B------:R-:W-:Y:S04]  /*f270*/  STL.64 [R1+0xe0], R4 ;  /* 0x0000e00401007387 */ /* 0x000fe80000100a00 */
[----:B------:R0:W-:Y:S02]  /*f280*/  STL.64 [R1+0xe8], R6 ;  /* 0x0000e80601007387 */ /* 0x0001e40000100a00 */
[----:B0-----:R-:W-:Y:S01]  /*f290*/  HMMA.16816.F32 R4, R116, R30, R64 ;  /* 0x0000001e7404723c */ /* 0x001fe20000001840 */
[----:B------:R-:W-:-:S02]  /*f2a0*/  F2FP.F16.E4M3.UNPACK_B R26, R26.H1 ;  /* 0x0000001aff1a723e */ /* 0x000fc400030006ff */
[----:B------:R-:W-:-:S15]  /*f2b0*/  F2FP.F16.E4M3.UNPACK_B R27, R27.H1 ;  /* 0x0000001bff1b723e */ /* 0x000fde00030006ff */
[----:B------:R-:W-:Y:S01]  /*f2c0*/  NOP ;  /* 0x0000000000007918 */ /* 0x000fe20000000000 */
[----:B------:R-:W-:Y:S04]  /*f2d0*/  STL.64 [R1+0xf0], R4 ;  /* 0x0000f00401007387 */ /* 0x000fe80000100a00 */
[----:B------:R0:W-:Y:S02]  /*f2e0*/  STL.64 [R1+0xf8], R6 ;  /* 0x0000f80601007387 */ /* 0x0001e40000100a00 */
[----:B0-----:R-:W-:Y:S01]  /*f2f0*/  HMMA.16816.F32 R4, R116, R26, R68 ;  /* 0x0000001a7404723c */ /* 0x001fe20000001844 */
[----:B------:R-:W-:Y:S02]  /*f300*/  F2FP.F16.E4M3.UNPACK_B R22, R22.H1 ;  /* 0x00000016ff16723e */ /* 0x000fe400030006ff */
[----:B------:R-:W-:Y:S01]  /*f310*/  F2FP.F16.E4M3.UNPACK_B R23, R23.H1 ;  /* 0x00000017ff17723e */ /* 0x000fe200030006ff */
[----:B------:R-:W-:Y:S01]  /*f320*/  FADD R0, R53, R0 ;  /* 0x0000000035007221 */ /* 0x000fe20000000000 */
[----:B------:R-:W-:-:S03]  /*f330*/  FADD R2, R40, R2 ;  /* 0x0000000228027221 */ /* 0x000fc60000000000 */
[----:B------:R-:W-:Y:S01]  /*f340*/  FADD R0, R41, R0 ;  /* 0x0000000029007221 */ /* 0x000fe20000000000 */
[----:B------:R-:W-:-:S10]  /*f350*/  FADD R2, R36, R2 ;  /* 0x0000000224027221 */ /* 0x000fd40000000000 */
[----:B------:R-:W-:Y:S04]  /*f360*/  STL.64 [R1+0x100], R4 ;  /* 0x0001000401007387 */ /* 0x000fe80000100a00 */
[----:B------:R0:W-:Y:S01]  /*f370*/  STL.64 [R1+0x108], R6 ;  /* 0x0001080601007387 */ /* 0x0001e20000100a00 */
[----:B------:R-:W-:Y:S01]  /*f380*/  FADD R0, R37, R0 ;  /* 0x0000000025007221 */ /* 0x000fe20000000000 */
[----:B------:R-:W-:Y:S01]  /*f390*/  FADD R2, R44, R2 ;  /* 0x000000022c027221 */ /* 0x000fe20000000000 */
[----:B0-----:R-:W-:Y:S02]  /*f3a0*/  HMMA.16816.F32 R4, R116, R22, R72 ;  /* 0x000000167404723c */ /* 0x001fe40000001848 */
[----:B------:R-:W-:Y:S01]  /*f3b0*/  FADD R0, R45, R0 ;  /* 0x000000002d007221 */ /* 0x000fe20000000000 */
[----:B------:R-:W-:Y:S01]  /*f3c0*/  FADD R2, R48, R2 ;  /* 0x0000000230027221 */ /* 0x000fe20000000000 */
[----:B------:R-:W-:-:S02]  /*f3d0*/  F2FP.F16.E4M3.UNPACK_B R34, R34.H1 ;  /* 0x00000022ff22723e */ /* 0x000fc400030006ff */
[----:B------:R-:W-:Y:S01]  /*f3e0*/  F2FP.F16.E4M3.UNPACK_B R35, R35.H1 ;  /* 0x00000023ff23723e */ /* 0x000fe200030006ff */
[----:B------:R-:W-:Y:S01]  /*f3f0*/  FADD R0, R49, R0 ;  /* 0x0000000031007221 */ /* 0x000fe20000000000 */
[----:B------:R-:W-:-:S03]  /*f400*/  FADD R2, R32, R2 ;  /* 0x0000000220027221 */ /* 0x000fc60000000000 */
[----:B------:R-:W-:Y:S01]  /*f410*/  FADD R0, R33, R0 ;  /* 0x0000000021007221 */ /* 0x000fe20000000000 */
[----:B------:R-:W-:-:S07]  /*f420*/  FADD R2, R20, R2 ;  /* 0x0000000214027221 */ /* 0x000fce0000000000 */
[----:B------:R-:W-:Y:S04]  /*f430*/  STL.64 [R1+0x110], R4 ;  /* 0x0001100401007387 */ /* 0x000fe80000100a00 */
[----:B------:R0:W-:Y:S02]  /*f440*/  STL.64 [R1+0x118], R6 ;  /* 0x0001180601007387 */ /* 0x0001e40000100a00 */
[----:B0-----:R-:W-:Y:S01]  /*f450*/  HMMA.16816.F32 R4, R116, R34, R84 ;  /* 0x000000227404723c */ /* 0x001fe20000001854 */
[----:B--2---:R-:W-:Y:S01]  /*f460*/  FADD R0, R21, R0 ;  /* 0x0000000015007221 */ /* 0x004fe20000000000 */
[----:B---3--:R-:W-:-:S03]  /*f470*/  FADD R2, R24, R2 ;  /* 0x0000000218027221 */ /* 0x008fc60000000000 */
[----:B----4-:R-:W-:Y:S01]  /*f480*/  FADD R0, R25, R0 ;  /* 0x0000000019007221 */ /* 0x010fe20000000000 */
[----:B-----5:R-:W-:-:S03]  /*f490*/  FADD R3, R28, R2 ;  /* 0x000000021c037221 */ /* 0x020fc60000000000 */
[----:B------:R-:W-:-:S04]  /*f4a0*/  FADD R2, R29, R0 ;  /* 0x000000001d027221 */ /* 0x000fc80000000000 */
[----:B------:R-:W-:Y:S02]  /*f4b0*/  FADD R2, R124, R2 ;  /* 0x000000027c027221 */ /* 0x000fe40000000000 */
[----:B------:R-:W2:Y:S01]  /*f4c0*/  LDL.LU R124, [R1+0x3f8] ;  /* 0x0003f800017c7983 */ /* 0x000ea20000300800 */
[----:B------:R-:W-:-:S04]  /*f4d0*/  FADD R0, R13, R3 ;  /* 0x000000030d007221 */ /* 0x000fc80000000000 */
[----:B------:R-:W-:Y:S02]  /*f4e0*/  FADD R0, R125, R0 ;  /* 0x000000007d007221 */ /* 0x000fe40000000000 */
[----:B------:R-:W3:Y:S04]  /*f4f0*/  LDL.LU R125, [R1+0x3f4] ;  /* 0x0003f400017d7983 */ /* 0x000ee80000300800 */
[----:B------:R-:W4:Y:S04]  /*f500*/  LDL.LU R28, [R1+0x64] ;  /* 0x00006400011c7983 */ /* 0x000f280000300800 */
[----:B------:R-:W4:Y:S04]  /*f510*/  LDL.LU R8, [R1+0x1ec] ;  /* 0x0001ec0001087983 */ /* 0x000f280000300800 */
[----:B------:R-:W-:Y:S04]  /*f520*/  STL.64 [R1+0x120], R4 ;  /* 0x0001200401007387 */ /* 0x000fe80000100a00 */
[----:B------:R0:W-:Y:S04]  /*f530*/  STL.64 [R1+0x128], R6 ;  /* 0x0001280601007387 */ /* 0x0001e80000100a00 */
[----:B------:R-:W5:Y:S04]  /*f540*/  LDL.LU R29, [R1+0x60] ;  /* 0x00006000011d7983 */ /* 0x000f680000300800 */
[----:B0-----:R-:W5:Y:S04]  /*f550*/  LDL.LU R7, [R1+0x1e8] ;  /* 0x0001e80001077983 */ /* 0x001f680000300800 */
[----:B------:R-:W2:Y:S04]  /*f560*/  LDL R6, [R1+0x1e4] ;  /* 0x0001e40001067983 */ /* 0x000ea80000100800 */
[----:B------:R-:W2:Y:S01]  /*f570*/  LDL.LU R13, [R1+0x84] ;  /* 0x00008400010d7983 */ /* 0x000ea20000300800 */
[----:B------:R-:W-:-:S02]  /*f580*/  F2FP.F16.E4M3.UNPACK_B R50, R50.H1 ;  /* 0x00000032ff32723e */ /* 0x000fc400030006ff */
[----:B------:R-:W-:-:S07]  /*f590*/  F2FP.F16.E4M3.UNPACK_B R51, R51.H1 ;  /* 0x00000033ff33723e */ /* 0x000fce00030006ff */
[----:B------:R-:W-:Y:S01]  /*f5a0*/  HMMA.16816.F32 R16, R116, R50, R76 ;  /* 0x000000327410723c */ /* 0x000fe2000000184c */
[----:B------:R-:W-:Y:S02]  /*f5b0*/  F2FP.F16.E4M3.UNPACK_B R46, R46.H1 ;  /* 0x0000002eff2e723e */ /* 0x000fe400030006ff */
[----:B------:R-:W-:-:S15]  /*f5c0*/  F2FP.F16.E4M3.UNPACK_B R47, R47.H1 ;  /* 0x0000002fff2f723e */ /* 0x000fde00030006ff */
[----:B------:R-:W-:Y:S01]  /*f5d0*/  NOP ;  /* 0x0000000000007918 */ /* 0x000fe20000000000 */
[----:B------:R-:W-:Y:S04]  /*f5e0*/  STL.64 [R1+0x130], R16 ;  /* 0x0001301001007387 */ /* 0x000fe80000100a00 */
[----:B------:R0:W-:Y:S02]  /*f5f0*/  STL.64 [R1+0x138], R18 ;  /* 0x0001381201007387 */ /* 0x0001e40000100a00 */
[----:B0-----:R-:W-:Y:S01]  /*f600*/  HMMA.16816.F32 R16, R116, R46, R108 ;  /* 0x0000002e7410723c */ /* 0x001fe2000000186c */
[----:B------:R-:W-:Y:S02]  /*f610*/  F2FP.F16.E4M3.UNPACK_B R38, R38.H1 ;  /* 0x00000026ff26723e */ /* 0x000fe400030006ff */
[----:B------:R-:W-:-:S15]  /*f620*/  F2FP.F16.E4M3.UNPACK_B R39, R39.H1 ;  /* 0x00000027ff27723e */ /* 0x000fde00030006ff */
[----:B------:R-:W-:Y:S01]  /*f630*/  NOP ;  /* 0x0000000000007918 */ /* 0x000fe20000000000 */
[----:B------:R-:W-:Y:S04]  /*f640*/  STL.64 [R1+0x140], R16 ;  /* 0x0001401001007387 */ /* 0x000fe80000100a00 */
[----:B------:R0:W-:Y:S02]  /*f650*/  STL.64 [R1+0x148], R18 ;  /* 0x0001481201007387 */ /* 0x0001e40000100a00 */
[C---:B0-----:R-:W-:Y:S01]  /*f660*/  HMMA.16816.F32 R16, R116.reuse, R38, R80 ;  /* 0x000000267410723c */ /* 0x041fe20000001850 */
[----:B------:R-:W-:Y:S02]  /*f670*/  F2FP.F16.E4M3.UNPACK_B R42, R42.H1 ;  /* 0x0000002aff2a723e */ /* 0x000fe400030006ff */
[----:B------:R-:W-:Y:S01]  /*f680*/  F2FP.F16.E4M3.UNPACK_B R43, R43.H1 ;  /* 0x0000002bff2b723e */ /* 0x000fe200030006ff */
[----:B------:R-:W0:Y:S04]  /*f690*/  SHFL.BFLY PT, R4, R2, 0x2, 0x1f ;  /* 0x0c401f0002047f89 */ /* 0x000e2800000e0000 */
[----:B------:R-:W1:Y:S11]  /*f6a0*/  SHFL.BFLY PT, R3, R0, 0x2, 0x1f ;  /* 0x0c401f0000037f89 */ /* 0x000e7600000e0000 */
[----:B------:R-:W-:Y:S04]  /*f6b0*/  STL.64 [R1+0x150], R16 ;  /* 0x0001501001007387 */ /* 0x000fe80000100a00 */
[----:B------:R0:W-:Y:S02]  /*f6c0*/  STL.64 [R1+0x158], R18 ;  /* 0x0001581201007387 */ /* 0x0001e40000100a00 */
[----:B0-----:R-:W-:Y:S01]  /*f6d0*/  HMMA.16816.F32 R16, R116, R42, R104 ;  /* 0x0000002a7410723c */ /* 0x001fe20000001868 */
[----:B------:R-:W-:-:S02]  /*f6e0*/  F2FP.F16.E4M3.UNPACK_B R54, R54.H1 ;  /* 0x00000036ff36723e */ /* 0x000fc400030006ff */
[----:B------:R-:W-:Y:S01]  /*f6f0*/  F2FP.F16.E4M3.UNPACK_B R55, R55.H1 ;  /* 0x00000037ff37723e */ /* 0x000fe200030006ff */
[----:B------:R-:W-:Y:S01]  /*f700*/  FADD R2, R2, R4 ;  /* 0x0000000402027221 */ /* 0x000fe20000000000 */
[----:B------:R-:W0:Y:S01]  /*f710*/  S2R R5, SR_CTAID.X ;  /* 0x0000000000057919 */ /* 0x000e220000002500 */
[----:B-1----:R-:W-:-:S13]  /*f720*/  FADD R3, R0, R3 ;  /* 0x0000000300037221 */ /* 0x002fda0000000000 */
[----:B------:R-:W-:Y:S04]  /*f730*/  STL.64 [R1+0x160], R16 ;  /* 0x0001601001007387 */ /* 0x000fe80000100a00 */
[----:B------:R1:W-:Y:S02]  /*f740*/  STL.64 [R1+0x168], R18 ;  /* 0x0001681201007387 */ /* 0x0003e40000100a00 */
[----:B-1----:R-:W-:Y:S02]  /*f750*/  HMMA.16816.F32 R16, R116, R54, R92 ;  /* 0x000000367410723c */ /* 0x002fe4000000185c */
[----:B------:R-:W1:Y:S01]  /*f760*/  SHFL.BFLY PT, R0, R2, 0x1, 0x1f ;  /* 0x0c201f0002007f89 */ /* 0x000e6200000e0000 */
[----:B------:R-:W-:-:S03]  /*f770*/  F2FP.F16.E4M3.UNPACK_B R58, R58.H1 ;  /* 0x0000003aff3a723e */ /* 0x000fc600030006ff */
[----:B------:R-:W0:Y:S01]  /*f780*/  SHFL.BFLY PT, R4, R3, 0x1, 0x1f ;  /* 0x0c201f0003047f89 */ /* 0x000e2200000e0000 */
[----:B------:R-:W-:-:S12]  /*f790*/  F2FP.F16.E4M3.UNPACK_B R59, R59.H1 ;  /* 0x0000003bff3b723e */ /* 0x000fd800030006ff */
[----:B------:R-:W-:Y:S04]  /*f7a0*/  STL.64 [R1+0x170], R16 ;  /* 0x0001701001007387 */ /* 0x000fe80000100a00 */
[----:B------:R0:W-:Y:S02]  /*f7b0*/  STL.64 [R1+0x178], R18 ;  /* 0x0001781201007387 */ /* 0x0001e40000100a00 */
[----:B0-----:R-:W-:Y:S01]  /*f7c0*/  HMMA.16816.F32 R16, R116, R58, R120 ;  /* 0x0000003a7410723c */ /* 0x001fe20000001878 */
[----:B-1----:R-:W-:Y:S01]  /*f7d0*/  FADD R0, R2, R0 ;  /* 0x0000000002007221 */ /* 0x002fe20000000000 */
[----:B------:R-:W-:Y:S01]  /*f7e0*/  FADD R4, R3, R4 ;  /* 0x0000000403047221 */ /* 0x000fe20000000000 */
[----:B------:R-:W-:Y:S01]  /*f7f0*/  IMAD.SHL.U32 R5, R5, 0x100, RZ ;  /* 0x0000010005057824 */ /* 0x000fe200078e00ff */
[----:B------:R-:W-:-:S03]  /*f800*/  UIADD3 UR5, UP0, UPT, UR5, 0x80, URZ ;  /* 0x0000008005057890 */ /* 0x000fc6000ff1e0ff */
[----:B------:R-:W-:Y:S01]  /*f810*/  VIADD R5, R5, 0x100 ;  /* 0x0000010005057836 */ /* 0x000fe20000000000 */
[----:B------:R-:W-:-:S04]  /*f820*/  UIADD3.X UR6, UPT, UPT, URZ, UR6, URZ, UP0, !UPT ;  /* 0x00000006ff067290 */ /* 0x000fc800087fe4ff */
[----:B------:R-:W-:-:S07]  /*f830*/  ISETP.LE.U32.AND P0, PT, R5, UR5, PT ;  /* 0x0000000505007c0c */ /* 0x000fce000bf03070 */
[----:B------:R0:W-:Y:S04]  /*f840*/  STL.64 [R1+0x180], R16 ;  /* 0x0001801001007387 */ /* 0x0001e80000100a00 */
[----:B------:R0:W-:Y:S01]  /*f850*/  STL.64 [R1+0x188], R18 ;  /* 0x0001881201007387 */ /* 0x0001e20000100a00 */
[----:B------:R-:W-:-:S05]  /*f860*/  IMAD.U32 R5, RZ, RZ, UR6 ;  /* 0x00000006ff057e24 */ /* 0x000fca000f8e00ff */
[----:B------:R-:W-:Y:S01]  /*f870*/  ISETP.GE.U32.AND.EX P0, PT, R5, RZ, PT, P0 ;  /* 0x000000ff0500720c */ /* 0x000fe20003f06100 */
[----:B------:R-:W-:Y:S01]  /*f880*/  ULEA UR4, UR11, UR4, 0x7 ;  /* 0x000000040b047291 */ /* 0x000fe2000f8e38ff */
[----:B----4-:R-:W-:-:S05]  /*f890*/  FFMA R8, R28, R8, R0 ;  /* 0x000000081c087223 */ /* 0x010fca0000000000 */
[----:B------:R0:W-:Y:S04]  /*f8a0*/  STL [R1+0x1ec], R8 ;  /* 0x0001ec0801007387 */ /* 0x0001e80000100800 */
[----:B---3--:R0:W-:Y:S01]  /*f8b0*/  STL [R1+0x190], R125 ;  /* 0x0001907d01007387 */ /* 0x0081e20000100800 */
[----:B-----5:R-:W-:Y:S01]  /*f8c0*/  FFMA R7, R29, R7, R4 ;  /* 0x000000071d077223 */ /* 0x020fe20000000004 */
[----:B--2---:R-:W-:-:S04]  /*f8d0*/  IMAD R13, R6, 0x80, R13 ;  /* 0x00000080060d7824 */ /* 0x004fc800078e020d */
[----:B------:R0:W-:Y:S04]  /*f8e0*/  STL [R1+0x1e8], R7 ;  /* 0x0001e80701007387 */ /* 0x0001e80000100800 */
[----:B------:R0:W-:Y:S04]  /*f8f0*/  STL [R1+0x84], R13 ;  /* 0x0000840d01007387 */ /* 0x0001e80000100800 */
[----:B------:R0:W-:Y:S01]  /*f900*/  STL [R1+0x194], R124 ;  /* 0x0001947c01007387 */ /* 0x0001e20000100800 */
[----:B------:R-:W-:Y:S05]  /*f910*/  @!P0 BRA `(.L_x_1) ;  /* 0xffffff4000ec8947 */ /* 0x000fea000383ffff */
.L_x_0:
[----:B------:R-:W2:Y:S01]  /*f920*/  LDL.LU R0, [R1+0x90] ;  /* 0x0000900001007983 */ /* 0x000ea20000300800 */
[----:B------:R-:W1:Y:S03]  /*f930*/  LDCU.64 UR4, c[0x0][0x3e0] ;  /* 0x00007c00ff0477ac */ /* 0x000e660008000a00 */
[----:B------:R-:W3:Y:S04]  /*f940*/  LDL.LU R2, [R1+0x94] ;  /* 0x0000940001027983 */ /* 0x000ee80000300800 */
[----:B------:R-:W4:Y:S04]  /*f950*/  LDL.LU R3, [R1+0x98] ;  /* 0x0000980001037983 */ /* 0x000f280000300800 */
[----:B------:R-:W5:Y:S04]  /*f960*/  LDL.LU R4, [R1+0x9c] ;  /* 0x00009c0001047983 */ /* 0x000f680000300800 */
[----:B------:R-:W2:Y:S04]  /*f970*/  LDL.LU R5, [R1+0xa0] ;  /* 0x0000a00001057983 */ /* 0x000ea80000300800 */
[----:B------:R-:W2:Y:S04]  /*f980*/  LDL.LU R6, [R1+0xa4] ;  /* 0x0000a40001067983 */ /* 0x000ea80000300800 */
[----:B0-----:R-:W2:Y:S04]  /*f990*/  LDL.LU R7, [R1+0xa8] ;  /* 0x0000a80001077983 */ /* 0x001ea80000300800 */
[----:B------:R-:W2:Y:S04]  /*f9a0*/  LDL.LU R8, [R1+0xac] ;  /* 0x0000ac0001087983 */ /* 0x000ea80000300800 */
        /* <DEDUP_REMOVED lines=30> */
[----:B------:R-:W3:Y:S04]  /*fb90*/  LDL.LU R51, [R1+0x15c] ;  /* 0x00015c0001337983 */ /* 0x000ee80000300800 */
[----:B------:R-:W4:Y:S04]  /*fba0*/  LDL.LU R47, [R1+0x160] ;  /* 0x00016000012f7983 */ /* 0x000f280000300800 */
[----:B------:R-:W4:Y:S04]  /*fbb0*/  LDL.LU R46, [R1+0x164] ;  /* 0x00016400012e7983 */ /* 0x000f280000300800 */
        /* <DEDUP_REMOVED lines=25> */
[----:B-1----:R-:W-:Y:S01]  /*fd50*/  UIMAD UR4, UR8, UR4, URZ ;  /* 0x00000004080472a4 */ /* 0x002fe2000f8e02ff */
[----:B------:R-:W0:Y:S01]  /*fd60*/  S2R R48, SR_TID.X ;  /* 0x0000000000307919 */ /* 0x000e220000002100 */
[----:B------:R-:W1:Y:S01]  /*fd70*/  S2R R86, SR_TID.X ;  /* 0x0000000000567919 */ /* 0x000e620000002100 */
[----:B------:R-:W1:Y:S02]  /*fd80*/  S2R R84, SR_CTAID.X ;  /* 0x0000000000547919 */ /* 0x000e640000002500 */
[----:B-1----:R-:W-:Y:S01]  /*fd90*/  PRMT R84, R86, 0x6540, R84 ;  /* 0x0000654056547816 */ /* 0x002fe20000000054 */
[----:B--2---:R-:W-:-:S02]  /*fda0*/  IMAD.MOV.U32 R60, RZ, RZ, R57 ;  /* 0x000000ffff3c7224 */ /* 0x004fc400078e0039 */
[----:B---3--:R-:W-:Y:S01]  /*fdb0*/  IMAD.MOV.U32 R63, RZ, RZ, R51 ;  /* 0x000000ffff3f7224 */ /* 0x008fe200078e0033 */
[----:B0-----:R-:W-:Y:S01]  /*fdc0*/  LOP3.LUT R51, R48, 0x7, RZ, 0xc0, !PT ;  /* 0x0000000730337812 */ /* 0x001fe200078ec0ff */
[----:B----4-:R-:W-:-:S03]  /*fdd0*/  IMAD.MOV.U32 R48, RZ, RZ, R46 ;  /* 0x000000ffff307224 */ /* 0x010fc600078e002e */
[C---:B------:R-:W-:Y:S01]  /*fde0*/  LEA R46, R51.reuse, UR7, 0x4 ;  /* 0x00000007332e7c11 */ /* 0x040fe2000f8e20ff */
[----:B-----5:R-:W-:Y:S02]  /*fdf0*/  IMAD.MOV.U32 R57, RZ, RZ, R40 ;  /* 0x000000ffff397224 */ /* 0x020fe400078e0028 */
[----:B------:R-:W-:Y:S02]  /*fe00*/  IMAD.SHL.U32 R40, R86, 0x4, RZ ;  /* 0x0000000456287824 */ /* 0x000fe400078e00ff */
[----:B------:R-:W-:Y:S02]  /*fe10*/  IMAD R51, R51, -0x8, R46 ;  /* 0xfffffff833337824 */ /* 0x000fe400078e022e */
[----:B------:R-:W-:Y:S01]  /*fe20*/  IMAD.MOV.U32 R64, RZ, RZ, R62 ;  /* 0x000000ffff407224 */ /* 0x000fe200078e003e */
[----:B------:R-:W-:Y:S01]  /*fe30*/  LOP3.LUT R40, R40, 0x3c0, RZ, 0xc0, !PT ;  /* 0x000003c028287812 */ /* 0x000fe200078ec0ff */
[----:B------:R-:W-:Y:S01]  /*fe40*/  IMAD.MOV.U32 R76, RZ, RZ, R61 ;  /* 0x000000ffff4c7224 */ /* 0x000fe200078e003d */
[----:B------:R-:W-:-:S03]  /*fe50*/  LOP3.LUT R61, R86, 0x8, RZ, 0xc0, !PT ;  /* 0x00000008563d7812 */ /* 0x000fc600078ec0ff */
[----:B------:R-:W-:Y:S02]  /*fe60*/  IMAD.IADD R62, R40, 0x1, R51 ;  /* 0x00000001283e7824 */ /* 0x000fe400078e0233 */
[----:B------:R-:W-:Y:S02]  /*fe70*/  IMAD.SHL.U32 R40, R86, 0x8, RZ ;  /* 0x0000000856287824 */ /* 0x000fe400078e00ff */
[----:B------:R-:W-:-:S03]  /*fe80*/  IMAD R71, R61, 0x200, R46 ;  /* 0x000002003d477824 */ /* 0x000fc600078e022e */
[----:B------:R-:W-:-:S05]  /*fe90*/  LOP3.LUT R40, R40, 0xf80, RZ, 0xc0, !PT ;  /* 0x00000f8028287812 */ /* 0x000fca00078ec0ff */
[----:B------:R-:W-:Y:S01]  /*fea0*/  IMAD.IADD R46, R40, 0x1, R71 ;  /* 0x00000001282e7824 */ /* 0x000fe200078e0247 */
[----:B------:R-:W-:Y:S01]  /*feb0*/  LEA.HI R40, R61, R62, RZ, 0x1f ;  /* 0x0000003e3d287211 */ /* 0x000fe200078ff8ff */
[----:B------:R-:W-:Y:S02]  /*fec0*/  IMAD.MOV.U32 R82, RZ, RZ, R59 ;  /* 0x000000ffff527224 */ /* 0x000fe400078e003b */
[----:B------:R-:W-:Y:S02]  /*fed0*/  IMAD.MOV.U32 R80, RZ, RZ, R58 ;  /* 0x000000ffff507224 */ /* 0x000fe400078e003a */
[----:B------:R-:W-:Y:S02]  /*fee0*/  IMAD.MOV.U32 R75, RZ, RZ, R55 ;  /* 0x000000ffff4b7224 */ /* 0x000fe400078e0037 */
[----:B------:R-:W-:Y:S01]  /*fef0*/  IMAD.MOV.U32 R72, RZ, RZ, R56 ;  /* 0x000000ffff487224 */ /* 0x000fe200078e0038 */
[----:B------:R-:W-:Y:S02]  /*ff00*/  BAR.SYNC.DEFER_BLOCKING 0x0 ;  /* 0x0000000000007b1d */ /* 0x000fe40000010000 */
[----:B------:R-:W-:-:S02]  /*ff10*/  FSETP.GEU.AND P2, PT, R75, 1.175494350822287508e-38, PT ;  /* 0x008000004b00780b */ /* 0x000fc40003f4e000 */
[C---:B------:R-:W-:Y:S01]  /*ff20*/  FSETP.GT.AND P0, PT, |R75|.reuse, 8.50705917302346158658e+37, PT ;  /* 0x7e8000004b00780b */ /* 0x040fe20003f04200 */
[C---:B------:R-:W-:Y:S01]  /*ff30*/  FMUL R51, R72.reuse, 8388608 ;  /* 0x4b00000048337820 */ /* 0x040fe20000400000 */
[----:B------:R-:W-:Y:S01]  /*ff40*/  FSEL R58, RZ, -23, P2 ;  /* 0xc1b80000ff3a7808 */ /* 0x000fe20001000000 */
[----:B------:R-:W-:Y:S01]  /*ff50*/  IMAD.MOV.U32 R73, RZ, RZ, R54 ;  /* 0x000000ffff497224 */ /* 0x000fe200078e0036 */
[----:B------:R-:W-:Y:S01]  /*ff60*/  FSETP.GEU.AND P1, PT, R72, 1.175494350822287508e-38, PT ;  /* 0x008000004800780b */ /* 0x000fe20003f2e000 */
[----:B------:R-:W-:Y:S02]  /*ff70*/  IMAD.MOV.U32 R74, RZ, RZ, R50 ;  /* 0x000000ffff4a7224 */ /* 0x000fe400078e0032 */
[----:B------:R-:W-:Y:S01]  /*ff80*/  FMUL R50, R75, 8388608 ;  /* 0x4b0000004b327820 */ /* 0x000fe20000400000 */
[----:B------:R-:W-:Y:S02]  /*ff90*/  FSEL R51, R51, R72, !P1 ;  /* 0x0000004833337208 */ /* 0x000fe40004800000 */
[----:B------:R-:W-:-:S02]  /*ffa0*/  FSEL R54, RZ, -23, P1 ;  /* 0xc1b80000ff367808 */ /* 0x000fc40000800000 */
[----:B------:R-:W-:Y:S01]  /*ffb0*/  FSEL R50, R50, R75, !P2 ;  /* 0x0000004b32327208 */ /* 0x000fe20005000000 */
[----:B------:R-:W-:Y:S01]  /*ffc0*/  @P0 FMUL R76, R76, 0.25 ;  /* 0x3e8000004c4c0820 */ /* 0x000fe20000400000 */
[C---:B------:R-:W-:Y:S01]  /*ffd0*/  FSETP.GEU.AND P2, PT, |R75|.reuse, 1.175494350822287508e-38, PT ;  /* 0x008000004b00780b */ /* 0x040fe20003f4e200 */
[----:B------:R-:W-:Y:S01]  /*ffe0*/  @P0 FMUL R75, R75, 0.25 ;  /* 0x3e8000004b4b0820 */ /* 0x000fe20000400000 */
[----:B------:R-:W-:Y:S01]  /*fff0*/  FSETP.GT.AND P1, PT, |R72|, 8.50705917302346158658e+37, PT ;  /* 0x7e8000004800780b */ /* 0x000fe20003f24200 */
[----:B------:R-:W-:Y:S01]  /*10000*/  @P0 FMUL R80, R80, 0.25 ;  /* 0x3e80000050500820 */ /* 0x000fe20000400000 */
[----:B------:R-:W-:Y:S01]  /*10010*/  @P0 FMUL R82, R82, 0.25 ;  /* 0x3e80000052520820 */ /* 0x000fe20000400000 */
[----:B------:R-:W-:Y:S01]  /*10020*/  @P0 FMUL R64, R64, 0.25 ;  /* 0x3e80000040400820 */ /* 0x000fe20000400000 */
[----:B------:R-:W-:Y:S01]  /*10030*/  @P0 FMUL R57, R57, 0.25 ;  /* 0x3e80000039390820 */ /* 0x000fe20000400000 */
[----:B------:R-:W-:Y:S01]  /*10040*/  @P0 FMUL R63, R63, 0.25 ;  /* 0x3e8000003f3f0820 */ /* 0x000fe20000400000 */
[----:B------:R-:W-:Y:S01]  /*10050*/  @P0 FMUL R60, R60, 0.25 ;  /* 0x3e8000003c3c0820 */ /* 0x000fe20000400000 */
[----:B------:R-:W-:Y:S01]  /*10060*/  @P0 FMUL R67, R67, 0.25 ;  /* 0x3e80000043430820 */ /* 0x000fe20000400000 */
[----:B------:R-:W-:-:S02]  /*10070*/  IMAD.MOV.U32 R78, RZ, RZ, R53 ;  /* 0x000000ffff4e7224 */ /* 0x000fc400078e0035 */
[----:B------:R-:W-:Y:S01]  /*10080*/  @P0 FMUL R68, R68, 0.25 ;  /* 0x3e80000044440820 */ /* 0x000fe20000400000 */
[----:B------:R-:W-:Y:S01]  /*10090*/  @P0 FMUL R69, R69, 0.25 ;  /* 0x3e80000045450820 */ /* 0x000fe20000400000 */
[----:B------:R-:W-:Y:S01]  /*100a0*/  @!P2 FMUL R75, R75, 16777216 ;  /* 0x4b8000004b4ba820 */ /* 0x000fe20000400000 */
[----:B------:R-:W-:Y:S01]  /*100b0*/  @P0 FMUL R78, R78, 0.25 ;  /* 0x3e8000004e4e0820 */ /* 0x000fe20000400000 */
[----:B------:R-:W-:Y:S01]  /*100c0*/  @P0 FMUL R70, R70, 0.25 ;  /* 0x3e80000046460820 */ /* 0x000fe20000400000 */
[----:B------:R-:W-:Y:S01]  /*100d0*/  @P0 FMUL R38, R38, 0.25 ;  /* 0x3e80000026260820 */ /* 0x000fe20000400000 */
[----:B------:R-:W-:Y:S01]  /*100e0*/  @P0 FMUL R36, R36, 0.25 ;  /* 0x3e80000024240820 */ /* 0x000fe20000400000 */
[----:B------:R-:W-:Y:S01]  /*100f0*/  @P0 FMUL R33, R33, 0.25 ;  /* 0x3e80000021210820 */ /* 0x000fe20000400000 */
[----:B------:R-:W0:Y:S01]  /*10100*/  MUFU.RCP R75, R75 ;  /* 0x0000004b004b7308 */ /* 0x000e220000001000 */
[----:B------:R-:W-:Y:S01]  /*10110*/  @P0 FMUL R31, R31, 0.25 ;  /* 0x3e8000001f1f0820 */ /* 0x000fe20000400000 */
        /* <DEDUP_REMOVED lines=16> */
[C---:B------:R-:W-:Y:S01]  /*10220*/  FSETP.GEU.AND P0, PT, |R72|.reuse, 1.175494350822287508e-38, PT ;  /* 0x008000004800780b */ /* 0x040fe20003f0e200 */
[----:B------:R-:W-:Y:S01]  /*10230*/  @P1 FMUL R72, R72, 0.25 ;  /* 0x3e80000048481820 */ /* 0x000fe20000400000 */
[----:B------:R-:W-:Y:S01]  /*10240*/  @!P2 FMUL R36, R36, 16777216 ;  /* 0x4b8000002424a820 */ /* 0x000fe20000400000 */
[----:B------:R-:W-:Y:S01]  /*10250*/  @!P2 FMUL R31, R31, 16777216 ;  /* 0x4b8000001f1fa820 */ /* 0x000fe20000400000 */
[----:B------:R-:W-:Y:S01]  /*10260*/  @P1 FMUL R39, R39, 0.25 ;  /* 0x3e80000027271820 */ /* 0x000fe20000400000 */
[----:B------:R-:W-:Y:S01]  /*10270*/  @P1 FMUL R26, R26, 0.25 ;  /* 0x3e8000001a1a1820 */ /* 0x000fe20000400000 */
[C---:B0-----:R-:W-:Y:S01]  /*10280*/  FMUL R71, R75.reuse, R36 ;  /* 0x000000244b477220 */ /* 0x041fe20000400000 */
[----:B------:R-:W-:Y:S01]  /*10290*/  FMUL R36, R75, R31 ;  /* 0x0000001f4b247220 */ /* 0x000fe20000400000 */
[----:B------:R-:W-:Y:S01]  /*102a0*/  @P1 FMUL R25, R25, 0.25 ;  /* 0x3e80000019191820 */ /* 0x000fe20000400000 */
[----:B------:R-:W-:Y:S01]  /*102b0*/  @P1 FMUL R22, R22, 0.25 ;  /* 0x3e80000016161820 */ /* 0x000fe20000400000 */
[----:B------:R-:W-:Y:S01]  /*102c0*/  @P1 FMUL R21, R21, 0.25 ;  /* 0x3e80000015151820 */ /* 0x000fe20000400000 */
[----:B------:R-:W-:Y:S01]  /*102d0*/  @P1 FMUL R18, R18, 0.25 ;  /* 0x3e80000012121820 */ /* 0x000fe20000400000 */
[----:B------:R-:W-:Y:S01]  /*102e0*/  @P1 FMUL R17, R17, 0.25 ;  /* 0x3e80000011111820 */ /* 0x000fe20000400000 */
[----:B------:R-:W-:Y:S01]  /*102f0*/  @!P0 FMUL R72, R72, 16777216 ;  /* 0x4b80000048488820 */ /* 0x000fe20000400000 */
[----:B------:R-:W-:Y:S01]  /*10300*/  @P1 FMUL R10, R10, 0.25 ;  /* 0x3e8000000a0a1820 */ /* 0x000fe20000400000 */
[----:B------:R-:W-:Y:S01]  /*10310*/  @P1 FMUL R9, R9, 0.25 ;  /* 0x3e80000009091820 */ /* 0x000fe20000400000 */
[----:B------:R-:W-:Y:S01]  /*10320*/  @P1 FMUL R6, R6, 0.25 ;  /* 0x3e80000006061820 */ /* 0x000fe20000400000 */
[----:B------:R-:W0:Y:S01]  /*10330*/  MUFU.RCP R31, R72 ;  /* 0x00000048001f7308 */ /* 0x000e220000001000 */
[----:B------:R-:W-:Y:S01]  /*10340*/  @P1 FMUL R5, R5, 0.25 ;  /* 0x3e80000005051820 */ /* 0x000fe20000400000 */
[----:B------:R-:W-:Y:S01]  /*10350*/  @P1 FMUL R2, R2, 0.25 ;  /* 0x3e80000002021820 */ /* 0x000fe20000400000 */
[----:B------:R-:W-:Y:S01]  /*10360*/  @P1 FMUL R0, R0, 0.25 ;  /* 0x3e80000000001820 */ /* 0x000fe20000400000 */
[----:B------:R-:W-:-:S02]  /*10370*/  VIADD R56, R51, 0xc0cafb0d ;  /* 0xc0cafb0d33387836 */ /* 0x000fc40000000000 */
[----:B------:R-:W-:Y:S01]  /*10380*/  @P1 FMUL R35, R35, 0.25 ;  /* 0x3e80000023231820 */ /* 0x000fe20000400000 */
[----:B------:R-:W-:Y:S02]  /*10390*/  VIADD R55, R50, 0xc0cafb0d ;  /* 0xc0cafb0d32377836 */ /* 0x000fe40000000000 */
[----:B------:R-:W-:Y:S01]  /*103a0*/  @P1 FMUL R34, R34, 0.25 ;  /* 0x3e80000022221820 */ /* 0x000fe20000400000 */
[----:B------:R-:W-:Y:S01]  /*103b0*/  @P1 FMUL R32, R32, 0.25 ;  /* 0x3e80000020201820 */ /* 0x000fe20000400000 */
[----:B------:R-:W-:Y:S01]  /*103c0*/  @P1 FMUL R30, R30, 0.25 ;  /* 0x3e8000001e1e1820 */ /* 0x000fe20000400000 */
[----:B------:R-:W-:Y:S01]  /*103d0*/  @P1 FMUL R29, R29, 0.25 ;  /* 0x3e8000001d1d1820 */ /* 0x000fe20000400000 */
[----:B------:R-:W-:Y:S01]  /*103e0*/  @!P0 FMUL R39, R39, 16777216 ;  /* 0x4b80000027278820 */ /* 0x000fe20000400000 */
[----:B------:R-:W-:Y:S01]  /*103f0*/  @!P2 FMUL R12, R12, 16777216 ;  /* 0x4b8000000c0ca820 */ /* 0x000fe20000400000 */
[----:B------:R-:W-:Y:S01]  /*10400*/  @!P2 FMUL R11, R11, 16777216 ;  /* 0x4b8000000b0ba820 */ /* 0x000fe20000400000 */
[----:B------:R-:W-:Y:S01]  /*10410*/  @!P2 FMUL R8, R8, 16777216 ;  /* 0x4b8000000808a820 */ /* 0x000fe20000400000 */
[----:B------:R-:W-:Y:S01]  /*10420*/  @!P2 FMUL R7, R7, 16777216 ;  /* 0x4b8000000707a820 */ /* 0x000fe20000400000 */
[----:B------:R-:W-:Y:S01]  /*10430*/  @!P2 FMUL R4, R4, 16777216 ;  /* 0x4b8000000404a820 */ /* 0x000fe20000400000 */
[----:B------:R-:W-:Y:S01]  /*10440*/  @!P2 FMUL R3, R3, 16777216 ;  /* 0x4b8000000303a820 */ /* 0x000fe20000400000 */
        /* <DEDUP_REMOVED lines=24> */
[----:B------:R-:W-:Y:S01]  /*105d0*/  LOP3.LUT R56, R56, 0xff800000, RZ, 0xc0, !PT ;  /* 0xff80000038387812 */ /* 0x000fe200078ec0ff */
[----:B------:R-:W-:Y:S01]  /*105e0*/  @!P2 FMUL R33, R33, 16777216 ;  /* 0x4b8000002121a820 */ /* 0x000fe20000400000 */
[----:B------:R-:W-:Y:S01]  /*105f0*/  @!P0 FMUL R34, R34, 16777216 ;  /* 0x4b80000022228820 */ /* 0x000fe20000400000 */
[----:B------:R-:W-:Y:S01]  /*10600*/  @!P0 FMUL R32, R32, 16777216 ;  /* 0x4b80000020208820 */ /* 0x000fe20000400000 */
[----:B------:R-:W-:Y:S01]  /*10610*/  @!P0 FMUL R30, R30, 16777216 ;  /* 0x4b8000001e1e8820 */ /* 0x000fe20000400000 */
[----:B------:R-:W-:Y:S01]  /*10620*/  @!P0 FMUL R29, R29, 16777216 ;  /* 0x4b8000001d1d8820 */ /* 0x000fe20000400000 */
[----:B0-----:R-:W-:Y:S01]  /*10630*/  FMUL R72, R31, R39 ;  /* 0x000000271f487220 */ /* 0x001fe20000400000 */
[----:B------:R-:W-:Y:S01]  /*10640*/  LOP3.LUT R55, R55, 0xff800000, RZ, 0xc0, !PT ;  /* 0xff80000037377812 */ /* 0x000fe200078ec0ff */
[C---:B------:R-:W-:Y:S01]  /*10650*/  FMUL R12, R75.reuse, R12 ;  /* 0x0000000c4b0c7220 */ /* 0x040fe20000400000 */
[C---:B------:R-:W-:Y:S01]  /*10660*/  FMUL R11, R75.reuse, R11 ;  /* 0x0000000b4b0b7220 */ /* 0x040fe20000400000 */
[C---:B------:R-:W-:Y:S01]  /*10670*/  FMUL R8, R75.reuse, R8 ;  /* 0x000000084b087220 */ /* 0x040fe20000400000 */
[C---:B------:R-:W-:Y:S01]  /*10680*/  FMUL R7, R75.reuse, R7 ;  /* 0x000000074b077220 */ /* 0x040fe20000400000 */
[C---:B------:R-:W-:Y:S01]  /*10690*/  FMUL R4, R75.reuse, R4 ;  /* 0x000000044b047220 */ /* 0x040fe20000400000 */
[----:B------:R-:W-:Y:S01]  /*106a0*/  FMUL R3, R75, R3 ;  /* 0x000000034b037220 */ /* 0x000fe20000400000 */
[----:B------:R-:W-:Y:S01]  /*106b0*/  @!P0 FMUL R48, R48, 16777216 ;  /* 0x4b80000030308820 */ /* 0x000fe20000400000 */
[----:B------:R-:W-:Y:S01]  /*106c0*/  @!P0 FMUL R47, R47, 16777216 ;  /* 0x4b8000002f2f8820 */ /* 0x000fe20000400000 */
[C---:B------:R-:W-:Y:S01]  /*106d0*/  FMUL R26, R31.reuse, R26 ;  /* 0x0000001a1f1a7220 */ /* 0x040fe20000400000 */
        /* <DEDUP_REMOVED lines=10> */
[----:B------:R-:W-:Y:S01]  /*10780*/  FMUL R9, R31, R9 ;  /* 0x000000091f097220 */ /* 0x000fe20000400000 */
[C---:B------:R-:W-:Y:S01]  /*10790*/  FMUL R61, R75.reuse, R76 ;  /* 0x0000004c4b3d7220 */ /* 0x040fe20000400000 */
[C---:B------:R-:W-:Y:S01]  /*107a0*/  FMUL R28, R75.reuse, R28 ;  /* 0x0000001c4b1c7220 */ /* 0x040fe20000400000 */
[C---:B------:R-:W-:Y:S01]  /*107b0*/  FMUL R27, R75.reuse, R27 ;  /* 0x0000001b4b1b7220 */ /* 0x040fe20000400000 */
[C---:B------:R-:W-:Y:S01]  /*107c0*/  FMUL R24, R75.reuse, R24 ;  /* 0x000000184b187220 */ /* 0x040fe20000400000 */
[C---:B------:R-:W-:Y:S01]  /*107d0*/  FMUL R23, R75.reuse, R23 ;  /* 0x000000174b177220 */ /* 0x040fe20000400000 */
[C---:B------:R-:W-:Y:S01]  /*107e0*/  FMUL R20, R75.reuse, R20 ;  /* 0x000000144b147220 */ /* 0x040fe20000400000 */
[----:B------:R-:W-:Y:S01]  /*107f0*/  FMUL R19, R75, R19 ;  /* 0x000000134b137220 */ /* 0x000fe20000400000 */
        /* <DEDUP_REMOVED lines=10> */
[----:B------:R-:W-:Y:S01]  /*108a0*/  @!P0 FMUL R41, R41, 16777216 ;  /* 0x4b80000029298820 */ /* 0x000fe20000400000 */
[----:B------:R-:W-:Y:S01]  /*108b0*/  @!P0 FMUL R37, R37, 16777216 ;  /* 0x4b80000025258820 */ /* 0x000fe20000400000 */
[----:B------:R-:W-:Y:S01]  /*108c0*/  FMUL R76, R31, R35 ;  /* 0x000000231f4c7220 */ /* 0x000fe20000400000 */
[----:B------:R-:W-:Y:S01]  /*108d0*/  I2FP.F32.S32 R53, R56 ;  /* 0x0000003800357245 */ /* 0x000fe20000201400 */
[----:B------:R-:W-:Y:S01]  /*108e0*/  @!P2 FMUL R67, R67, 16777216 ;  /* 0x4b8000004343a820 */ /* 0x000fe20000400000 */
[----:B------:R-:W-:Y:S01]  /*108f0*/  @!P2 FMUL R68, R68, 16777216 ;  /* 0x4b8000004444a820 */ /* 0x000fe20000400000 */
[----:B------:R-:W-:Y:S01]  /*10900*/  @!P2 FMUL R69, R69, 16777216 ;  /* 0x4b8000004545a820 */ /* 0x000fe20000400000 */
[----:B------:R-:W-:Y:S01]  /*10910*/  @!P2 FMUL R70, R70, 16777216 ;  /* 0x4b8000004646a820 */ /* 0x000fe20000400000 */
[----:B------:R-:W-:Y:S01]  /*10920*/  @!P2 FMUL R38, R38, 16777216 ;  /* 0x4b8000002626a820 */ /* 0x000fe20000400000 */
[----:B------:R-:W-:Y:S01]  /*10930*/  FMUL R33, R75, R33 ;  /* 0x000000214b217220 */ /* 0x000fe20000400000 */
[C---:B------:R-:W-:Y:S01]  /*10940*/  FMUL R34, R31.reuse, R34 ;  /* 0x000000221f227220 */ /* 0x040fe20000400000 */
[C---:B------:R-:W-:Y:S01]  /*10950*/  FMUL R35, R31.reuse, R32 ;  /* 0x000000201f237220 */ /* 0x040fe20000400000 */
[C---:B------:R-:W-:Y:S01]  /*10960*/  FMUL R30, R31.reuse, R30 ;  /* 0x0000001e1f1e7220 */ /* 0x040fe20000400000 */
[C---:B------:R-:W-:Y:S01]  /*10970*/  FMUL R29, R31.reuse, R29 ;  /* 0x0000001d1f1d7220 */ /* 0x040fe20000400000 */
[----:B------:R-:W-:Y:S01]  /*10980*/  I2FP.F32.S32 R59, R55 ;  /* 0x00000037003b7245 */ /* 0x000fe20000201400 */
[C---:B------:R-:W-:Y:S01]  /*10990*/  FMUL R48, R31.reuse, R48 ;  /* 0x000000301f307220 */ /* 0x040fe20000400000 */
[----:B------:R-:W-:Y:S01]  /*109a0*/  FMUL R47, R31, R47 ;  /* 0x0000002f1f2f7220 */ /* 0x000fe20000400000 */
        /* <DEDUP_REMOVED lines=12> */
[----:B------:R-:W-:Y:S01]  /*10a70*/  F2FP.SATFINITE.E4M3.F32.PACK_AB_MERGE_C R39, R2, R39, RZ ;  /* 0x000000270227723e */ /* 0x000fe200048070ff */
[----:B------:R-:W-:Y:S01]  /*10a80*/  @!P2 FMUL R80, R80, 16777216 ;  /* 0x4b8000005050a820 */ /* 0x000fe20000400000 */
[----:B------:R-:W-:Y:S01]  /*10a90*/  F2FP.SATFINITE.E4M3.F32.PACK_AB_MERGE_C R3, R4, R3, RZ ;  /* 0x000000030403723e */ /* 0x000fe200048070ff */
[----:B------:R-:W-:Y:S01]  /*10aa0*/  @!P2 FMUL R82, R82, 16777216 ;  /* 0x4b8000005252a820 */ /* 0x000fe20000400000 */
[----:B------:R-:W-:Y:S01]  /*10ab0*/  F2FP.SATFINITE.E4M3.F32.PACK_AB_MERGE_C R5, R6, R5, RZ ;  /* 0x000000050605723e */ /* 0x000fe200048070ff */
[C---:B------:R-:W-:Y:S01]  /*10ac0*/  FMUL R41, R31.reuse, R41 ;  /* 0x000000291f297220 */ /* 0x040fe20000400000 */
[----:B------:R-:W-:Y:S01]  /*10ad0*/  F2FP.SATFINITE.E4M3.F32.PACK_AB_MERGE_C R7, R8, R7, RZ ;  /* 0x000000070807723e */ /* 0x000fe200048070ff */
[----:B------:R-:W-:Y:S01]  /*10ae0*/  FMUL R37, R31, R37 ;  /* 0x000000251f257220 */ /* 0x000fe20000400000 */
[----:B------:R-:W-:Y:S01]  /*10af0*/  F2FP.SATFINITE.E4M3.F32.PACK_AB_MERGE_C R9, R10, R9, RZ ;  /* 0x000000090a09723e */ /* 0x000fe200048070ff */
[C---:B------:R-:W-:Y:S01]  /*10b00*/  FMUL R67, R75.reuse, R67 ;  /* 0x000000434b437220 */ /* 0x040fe20000400000 */
[----:B------:R-:W-:Y:S01]  /*10b10*/  F2FP.SATFINITE.E4M3.F32.PACK_AB_MERGE_C R11, R12, R11, RZ ;  /* 0x0000000b0c0b723e */ /* 0x000fe200048070ff */
[C---:B------:R-:W-:Y:S01]  /*10b20*/  FMUL R68, R75.reuse, R68 ;  /* 0x000000444b447220 */ /* 0x040fe20000400000 */
[----:B------:R-:W-:Y:S01]  /*10b30*/  F2FP.SATFINITE.E4M3.F32.PACK_AB_MERGE_C R17, R18, R17, RZ ;  /* 0x000000111211723e */ /* 0x000fe200048070ff */
[C---:B------:R-:W-:Y:S01]  /*10b40*/  FMUL R69, R75.reuse, R69 ;  /* 0x000000454b457220 */ /* 0x040fe20000400000 */
[----:B------:R-:W-:Y:S01]  /*10b50*/  F2FP.SATFINITE.E4M3.F32.PACK_AB_MERGE_C R21, R22, R21, RZ ;  /* 0x000000151615723e */ /* 0x000fe200048070ff */
[C---:B------:R-:W-:Y:S01]  /*10b60*/  FMUL R70, R75.reuse, R70 ;  /* 0x000000464b467220 */ /* 0x040fe20000400000 */
[----:B------:R-:W-:Y:S01]  /*10b70*/  F2FP.SATFINITE.E4M3.F32.PACK_AB_MERGE_C R25, R26, R25, RZ ;  /* 0x000000191a19723e */ /* 0x000fe200048070ff */
[----:B------:R-:W-:Y:S01]  /*10b80*/  FMUL R38, R75, R38 ;  /* 0x000000264b267220 */ /* 0x000fe20000400000 */
[----:B------:R-:W-:Y:S01]  /*10b90*/  F2FP.SATFINITE.E4M3.F32.PACK_AB_MERGE_C R19, R20, R19, RZ ;  /* 0x000000131413723e */ /* 0x000fe200048070ff */
[----:B------:R-:W-:Y:S01]  /*10ba0*/  FFMA.FTZ R54, R53, 1.1920928955078125e-07, R54 ;  /* 0x3400000035367823 */ /* 0x000fe20000010036 */
[----:B------:R-:W-:Y:S01]  /*10bb0*/  F2FP.SATFINITE.E4M3.F32.PACK_AB_MERGE_C R23, R24, R23, RZ ;  /* 0x000000171817723e */ /* 0x000fe200048070ff */
[----:B------:R-:W-:Y:S01]  /*10bc0*/  FFMA.FTZ R53, R59, 1.1920928955078125e-07, R58 ;  /* 0x340000003b357823 */ /* 0x000fe2000001003a */
        /* <DEDUP_REMOVED lines=16> */
[----:B------:R-:W-:Y:S01]  /*10cd0*/  F2FP.SATFINITE.E4M3.F32.PACK_AB_MERGE_C R47, R48, R47, RZ ;  /* 0x0000002f302f723e */ /* 0x000fe200048070ff */
[----:B------:R-:W-:Y:S01]  /*10ce0*/  @!P2 FMUL R16, R16, 16777216 ;  /* 0x4b8000001010a820 */ /* 0x000fe20000400000 */
[----:B------:R-:W-:Y:S01]  /*10cf0*/  LOP3.LUT R39, R39, 0xffff, RZ, 0xc0, !PT ;  /* 0x0000ffff27277812 */ /* 0x000fe200078ec0ff */
[----:B------:R-:W-:Y:S01]  /*10d00*/  @!P2 FMUL R15, R15, 16777216 ;  /* 0x4b8000000f0fa820 */ /* 0x000fe20000400000 */
[----:B------:R-:W-:Y:S01]  /*10d10*/  LOP3.LUT R22, R3, 0xffff, RZ, 0xc0, !PT ;  /* 0x0000ffff03167812 */ /* 0x000fe200078ec0ff */
[----:B------:R-:W-:Y:S01]  /*10d20*/  FMUL R62, R75, R80 ;  /* 0x000000504b3e7220 */ /* 0x000fe20000400000 */
[----:B------:R-:W-:Y:S01]  /*10d30*/  LOP3.LUT R24, R5, 0xffff, RZ, 0xc0, !PT ;  /* 0x0000ffff05187812 */ /* 0x000fe200078ec0ff */
[----:B------:R-:W-:Y:S01]  /*10d40*/  FMUL R59, R75, R82 ;  /* 0x000000524b3b7220 */ /* 0x000fe20000400000 */
[----:B------:R-:W-:Y:S01]  /*10d50*/  LOP3.LUT R29, R7, 0xffff, RZ, 0xc0, !PT ;  /* 0x0000ffff071d7812 */ /* 0x000fe200078ec0ff */
        /* <DEDUP_REMOVED lines=8> */
[----:B------:R-:W-:Y:S01]  /*10de0*/  FMUL R64, R75, R64 ;  /* 0x000000404b407220 */ /* 0x000fe20000400000 */
[----:B------:R-:W-:Y:S01]  /*10df0*/  LOP3.LUT R36, R25, 0xffff, RZ, 0xc0, !PT ;  /* 0x0000ffff19247812 */ /* 0x000fe200078ec0ff */
[----:B------:R-:W-:Y:S01]  /*10e00*/  FMUL R57, R75, R57 ;  /* 0x000000394b397220 */ /* 0x000fe20000400000 */
[----:B------:R-:W-:Y:S01]  /*10e10*/  LOP3.LUT R31, R19, 0xffff, RZ, 0xc0, !PT ;  /* 0x0000ffff131f7812 */ /* 0x000fe200078ec0ff */
[----:B------:R-:W-:Y:S01]  /*10e20*/  IMAD.IADD R56, R51, 0x1, -R56 ;  /* 0x0000000133387824 */ /* 0x000fe200078e0a38 */
[----:B------:R-:W-:Y:S01]  /*10e30*/  LOP3.LUT R32, R23, 0xffff, RZ, 0xc0, !PT ;  /* 0x0000ffff17207812 */ /* 0x000fe200078ec0ff */
[----:B------:R-:W-:Y:S01]  /*10e40*/  IMAD.IADD R55, R50, 0x1, -R55 ;  /* 0x0000000132377824 */ /* 0x000fe200078e0a37 */
[----:B------:R-:W-:Y:S01]  /*10e50*/  LOP3.LUT R48, R27, 0xffff, RZ, 0xc0, !PT ;  /* 0x0000ffff1b307812 */ /* 0x000fe200078ec0ff */
[----:B------:R-:W-:Y:S01]  /*10e60*/  FADD R56, R56, -1 ;  /* 0xbf80000038387421 */ /* 0x000fe20000000000 */
[----:B------:R-:W-:Y:S01]  /*10e70*/  F2FP.SATFINITE.E4M3.F32.PACK_AB_MERGE_C R37, R37, R76, RZ ;  /* 0x0000004c2525723e */ /* 0x000fe200048070ff */
[----:B------:R-:W-:Y:S01]  /*10e80*/  FADD R55, R55, -1 ;  /* 0xbf80000037377421 */ /* 0x000fe20000000000 */
[----:B------:R-:W-:Y:S01]  /*10e90*/  F2FP.SATFINITE.E4M3.F32.PACK_AB_MERGE_C R41, R41, R72, RZ ;  /* 0x000000482929723e */ /* 0x000fe200048070ff */
[----:B------:R-:W-:Y:S01]  /*10ea0*/  @!P2 FMUL R78, R78, 16777216 ;  /* 0x4b8000004e4ea820 */ /* 0x000fe20000400000 */
[----:B------:R-:W-:Y:S01]  /*10eb0*/  F2FP.SATFINITE.E4M3.F32.PACK_AB_MERGE_C R38, R38, R71, RZ ;  /* 0x000000472626723e */ /* 0x000fe200048070ff */
[----:B------:R-:W-:Y:S01]  /*10ec0*/  @!P2 FMUL R65, R65, 16777216 ;  /* 0x4b8000004141a820 */ /* 0x000fe20000400000 */
[----:B------:R-:W-:Y:S01]  /*10ed0*/  F2FP.SATFINITE.E4M3.F32.PACK_AB_MERGE_C R69, R69, R70, RZ ;  /* 0x000000464545723e */ /* 0x000fe200048070ff */
[----:B------:R-:W-:Y:S01]  /*10ee0*/  @!P2 FMUL R66, R66, 16777216 ;  /* 0x4b8000004242a820 */ /* 0x000fe20000400000 */
[----:B------:R-:W-:Y:S01]  /*10ef0*/  F2FP.SATFINITE.E4M3.F32.PACK_AB_MERGE_C R67, R67, R68, RZ ;  /* 0x000000444343723e */ /* 0x000fe200048070ff */
[C---:B------:R-:W-:Y:S01]  /*10f00*/  FMUL R58, R75.reuse, R78 ;  /* 0x0000004e4b3a7220 */ /* 0x040fe20000400000 */
[--C-:B------:R-:W-:Y:S01]  /*10f10*/  PRMT R3, R26, 0x3340, R1.reuse ;  /* 0x000033401a037816 */ /* 0x100fe20000000001 */
[C---:B------:R-:W-:Y:S01]  /*10f20*/  FMUL R65, R75.reuse, R65 ;  /* 0x000000414b417220 */ /* 0x040fe20000400000 */
[--C-:B------:R-:W-:Y:S01]  /*10f30*/  PRMT R5, R28, 0x3340, R1.reuse ;  /* 0x000033401c057816 */ /* 0x100fe20000000001 */
[----:B------:R-:W-:Y:S01]  /*10f40*/  FMUL R66, R75, R66 ;  /* 0x000000424b427220 */ /* 0x000fe20000400000 */
[----:B------:R-:W-:-:S02]  /*10f50*/  PRMT R7, R36, 0x3340, R1 ;  /* 0x0000334024077816 */ /* 0x000fc40000000001 */
[----:B------:R-:W-:Y:S02]  /*10f60*/  PRMT R4, R39, 0x3340, R24 ;  /* 0x0000334027047816 */ /* 0x000fe40000000018 */
[----:B------:R-:W-:Y:S02]  /*10f70*/  PRMT R6, R22, 0x3340, R29 ;  /* 0x0000334016067816 */ /* 0x000fe4000000001d */
[----:B------:R-:W-:Y:S02]  /*10f80*/  PRMT R8, R30, 0x3340, R35 ;  /* 0x000033401e087816 */ /* 0x000fe40000000023 */
[----:B------:R-:W-:Y:S02]  /*10f90*/  F2FP.SATFINITE.E4M3.F32.PACK_AB_MERGE_C R0, R14, R13, RZ ;  /* 0x0000000d0e00723e */ /* 0x000fe400048070ff */
[----:B------:R-:W-:Y:S02]  /*10fa0*/  F2FP.SATFINITE.E4M3.F32.PACK_AB_MERGE_C R44, R45, R44, RZ ;  /* 0x0000002c2d2c723e */ /* 0x000fe400048070ff */
[----:B------:R-:W-:-:S02]  /*10fb0*/  F2FP.SATFINITE.E4M3.F32.PACK_AB_MERGE_C R60, R63, R60, RZ ;  /* 0x0000003c3f3c723e */ /* 0x000fc400048070ff */
[----:B------:R-:W-:Y:S02]  /*10fc0*/  F2FP.SATFINITE.E4M3.F32.PACK_AB_MERGE_C R49, R52, R49, RZ ;  /* 0x000000313431723e */ /* 0x000fe400048070ff */
[----:B------:R-:W-:Y:S02]  /*10fd0*/  PRMT R10, R48, 0x3340, R1 ;  /* 0x00003340300a7816 */ /* 0x000fe40000000001 */
[----:B------:R-:W-:Y:S02]  /*10fe0*/  PRMT R9, R31, 0x3340, R32 ;  /* 0x000033401f097816 */ /* 0x000fe40000000020 */
[----:B------:R-:W-:Y:S02]  /*10ff0*/  F2FP.SATFINITE.E4M3.F32.PACK_AB_MERGE_C R14, R62, R59, RZ ;  /* 0x0000003b3e0e723e */ /* 0x000fe400048070ff */
[----:B------:R-:W-:Y:S02]  /*11000*/  LOP3.LUT R34, R34, 0xffff, RZ, 0xc0, !PT ;  /* 0x0000ffff22227812 */ /* 0x000fe400078ec0ff */
[----:B------:R-:W-:-:S02]  /*11010*/  LOP3.LUT R37, R37, 0xffff, RZ, 0xc0, !PT ;  /* 0x0000ffff25257812 */ /* 0x000fc400078ec0ff */
[----:B------:R-:W-:Y:S02]  /*11020*/  LOP3.LUT R52, R41, 0xffff, RZ, 0xc0, !PT ;  /* 0x0000ffff29347812 */ /* 0x000fe400078ec0ff */
[----:B------:R-:W-:Y:S02]  /*11030*/  LOP3.LUT R38, R38, 0xffff, RZ, 0xc0, !PT ;  /* 0x0000ffff26267812 */ /* 0x000fe400078ec0ff */
[----:B------:R-:W-:Y:S02]  /*11040*/  LOP3.LUT R69, R69, 0xffff, RZ, 0xc0, !PT ;  /* 0x0000ffff45457812 */ /* 0x000fe400078ec0ff */
[----:B------:R-:W-:Y:S02]  /*11050*/  LOP3.LUT R62, R67, 0xffff, RZ, 0xc0, !PT ;  /* 0x0000ffff433e7812 */ /* 0x000fe400078ec0ff */
[----:B------:R-:W-:Y:S02]  /*11060*/  PRMT R4, R4, 0x5410, R3 ;  /* 0x0000541004047816 */ /* 0x000fe40000000003 */
[----:B------:R-:W-:-:S02]  /*11070*/  PRMT R6, R6, 0x5410, R5 ;  /* 0x0000541006067816 */ /* 0x000fc40000000005 */
[----:B------:R-:W-:Y:S02]  /*11080*/  PRMT R8, R8, 0x5410, R7 ;  /* 0x0000541008087816 */ /* 0x000fe40000000007 */
[----:B------:R-:W-:Y:S02]  /*11090*/  PRMT R3, R9, 0x5410, R10 ;  /* 0x0000541009037816 */ /* 0x000fe4000000000a */
[----:B------:R-:W-:Y:S02]  /*110a0*/  LOP3.LUT R7, R44, 0xffff, RZ, 0xc0, !PT ;  /* 0x0000ffff2c077812 */ /* 0x000fe400078ec0ff */
[----:B------:R-:W-:Y:S02]  /*110b0*/  LOP3.LUT R5, R60, 0xffff, RZ, 0xc0, !PT ;  /* 0x0000ffff3c057812 */ /* 0x000fe400078ec0ff */
[----:B------:R-:W-:Y:S02]  /*110c0*/  F2FP.SATFINITE.E4M3.F32.PACK_AB_MERGE_C R15, R16, R15, RZ ;  /* 0x0000000f100f723e */ /* 0x000fe400048070ff */
[----:B------:R-:W-:-:S02]  /*110d0*/  LOP3.LUT R44, R47, 0xffff, RZ, 0xc0, !PT ;  /* 0x0000ffff2f2c7812 */ /* 0x000fc400078ec0ff */
[----:B------:R-:W-:Y:S02]  /*110e0*/  LOP3.LUT R60, R49, 0xffff, RZ, 0xc0, !PT ;  /* 0x0000ffff313c7812 */ /* 0x000fe400078ec0ff */
[----:B------:R-:W-:Y:S02]  /*110f0*/  PRMT R10, R52, 0x3340, R1 ;  /* 0x00003340340a7816 */ /* 0x000fe40000000001 */
[----:B------:R-:W-:Y:S02]  /*11100*/  PRMT R9, R34, 0x3340, R37 ;  /* 0x0000334022097816 */ /* 0x000fe40000000025 */
[----:B------:R-:W-:Y:S02]  /*11110*/  PRMT R16, R62, 0x3340, R1 ;  /* 0x000033403e107816 */ /* 0x000fe40000000001 */
[----:B------:R-:W-:Y:S02]  /*11120*/  PRMT R11, R38, 0x3340, R69 ;  /* 0x00003340260b7816 */ /* 0x000fe40000000045 */
[----:B------:R-:W-:-:S02]  /*11130*/  F2FP.SATFINITE.E4M3.F32.PACK_AB_MERGE_C R12, R64, R57, RZ ;  /* 0x00000039400c723e */ /* 0x000fc400048070ff */
[----:B------:R-:W-:Y:S02]  /*11140*/  PRMT R13, R60, 0x3340, R1 ;  /* 0x000033403c0d7816 */ /* 0x000fe40000000001 */
[----:B------:R-:W-:Y:S02]  /*11150*/  PRMT R18, R7, 0x3340, R44 ;  /* 0x0000334007127816 */ /* 0x000fe4000000002c */
[----:B------:R-:W-:Y:S02]  /*11160*/  PRMT R9, R9, 0x5410, R10 ;  /* 0x0000541009097816 */ /* 0x000fe4000000000a */
[----:B------:R-:W-:Y:S02]  /*11170*/  PRMT R10, R11, 0x5410, R16 ;  /* 0x000054100b0a7816 */ /* 0x000fe40000000010 */
[----:B------:R-:W-:Y:S02]  /*11180*/  SHF.R.U32.HI R11, RZ, 0x8, R39 ;  /* 0x00000008ff0b7819 */ /* 0x000fe40000011627 */
[----:B------:R-:W-:-:S02]  /*11190*/  SHF.R.U32.HI R16, RZ, 0x8, R24 ;  /* 0x00000008ff107819 */ /* 0x000fc40000011618 */
[----:B------:R-:W-:Y:S02]  /*111a0*/  LOP3.LUT R12, R12, 0xffff, RZ, 0xc0, !PT ;  /* 0x0000ffff0c0c7812 */ /* 0x000fe400078ec0ff */
[----:B------:R-:W-:Y:S02]  /*111b0*/  LOP3.LUT R14, R14, 0xffff, RZ, 0xc0, !PT ;  /* 0x0000ffff0e0e7812 */ /* 0x000fe400078ec0ff */
[----:B------:R-:W-:Y:S02]  /*111c0*/  PRMT R18, R18, 0x5410, R13 ;  /* 0x0000541012127816 */ /* 0x000fe4000000000d */
[----:B------:R-:W-:Y:S02]  /*111d0*/  SHF.R.U32.HI R13, RZ, 0x8, R22 ;  /* 0x00000008ff0d7819 */ /* 0x000fe40000011616 */
[----:B------:R-:W-:Y:S02]  /*111e0*/  SHF.R.U32.HI R19, RZ, 0x8, R29 ;  /* 0x00000008ff137819 */ /* 0x000fe4000001161d */
[----:B------:R-:W-:-:S02]  /*111f0*/  LOP3.LUT R16, R16, 0xffff, RZ, 0xc0, !PT ;  /* 0x0000ffff10107812 */ /* 0x000fc400078ec0ff */
[----:B------:R-:W-:Y:S02]  /*11200*/  LOP3.LUT R11, R11, 0xffff, RZ, 0xc0, !PT ;  /* 0x0000ffff0b0b7812 */ /* 0x000fe400078ec0ff */
[----:B------:R-:W-:Y:S02]  /*11210*/  PRMT R20, R14, 0x3340, R1 ;  /* 0x000033400e147816 */ /* 0x000fe40000000001 */
[----:B------:R-:W-:Y:S02]  /*11220*/  PRMT R17, R5, 0x3340, R12 ;  /* 0x0000334005117816 */ /* 0x000fe4000000000c */
[----:B------:R-:W-:Y:S02]  /*11230*/  LOP3.LUT R19, R19, 0xffff, RZ, 0xc0, !PT ;  /* 0x0000ffff13137812 */ /* 0x000fe400078ec0ff */
[----:B------:R-:W-:Y:S02]  /*11240*/  LOP3.LUT R24, R13, 0xffff, RZ, 0xc0, !PT ;  /* 0x0000ffff0d187812 */ /* 0x000fe400078ec0ff */
[----:B------:R-:W-:-:S02]  /*11250*/  SHF.R.U32.HI R21, RZ, 0x8, R28 ;  /* 0x00000008ff157819 */ /* 0x000fc4000001161c */
[----:B------:R-:W-:Y:S02]  /*11260*/  PRMT R22, R11, 0x3340, R16 ;  /* 0x000033400b167816 */ /* 0x000fe40000000010 */
[----:B------:R-:W-:Y:S02]  /*11270*/  SHF.R.U32.HI R11, RZ, 0x8, R30 ;  /* 0x00000008ff0b7819 */ /* 0x000fe4000001161e */
[----:B------:R-:W-:Y:S02]  /*11280*/  SHF.R.U32.HI R16, RZ, 0x8, R35 ;  /* 0x00000008ff107819 */ /* 0x000fe40000011623 */
[----:B------:R-:W-:Y:S02]  /*11290*/  PRMT R17, R17, 0x5410, R20 ;  /* 0x0000541011117816 */ /* 0x000fe40000000014 */
[----:B------:R-:W-:Y:S02]  /*112a0*/  SHF.R.U32.HI R20, RZ, 0x8, R26 ;  /* 0x00000008ff147819 */ /* 0x000fe4000001161a */
[----:B------:R-:W-:-:S02]  /*112b0*/  PRMT R24, R24, 0x3340, R19 ;  /* 0x0000334018187816 */ /* 0x000fc40000000013 */
[----:B------:R-:W-:Y:S02]  /*112c0*/  LOP3.LUT R26, R21, 0xffff, RZ, 0xc0, !PT ;  /* 0x0000ffff151a7812 */ /* 0x000fe400078ec0ff */
[----:B------:R-:W-:Y:S01]  /*112d0*/  SHF.R.U32.HI R13, RZ, 0x8, R31 ;  /* 0x00000008ff0d7819 */ /* 0x000fe2000001161f */
[----:B------:R-:W-:Y:S01]  /*112e0*/  IMAD.MOV.U32 R31, RZ, RZ, 0x3dc6b27f ;  /* 0x3dc6b27fff1f7424 */ /* 0x000fe200078e00ff */
[----:B------:R-:W-:Y:S02]  /*112f0*/  SHF.R.U32.HI R19, RZ, 0x8, R32 ;  /* 0x00000008ff137819 */ /* 0x000fe40000011620 */
[----:B------:R-:W-:Y:S02]  /*11300*/  LOP3.LUT R16, R16, 0xffff, RZ, 0xc0, !PT ;  /* 0x0000ffff10107812 */ /* 0x000fe400078ec0ff */
[----:B------:R-:W-:Y:S02]  /*11310*/  LOP3.LUT R11, R11, 0xffff, RZ, 0xc0, !PT ;  /* 0x0000ffff0b0b7812 */ /* 0x000fe400078ec0ff */
[----:B------:R-:W-:-:S02]  /*11320*/  PRMT R25, R26, 0x3340, R1 ;  /* 0x000033401a197816 */ /* 0x000fc40000000001 */
[----:B------:R-:W-:Y:S02]  /*11330*/  SHF.R.U32.HI R21, RZ, 0x8, R48 ;  /* 0x00000008ff157819 */ /* 0x000fe40000011630 */
[----:B------:R-:W-:Y:S02]  /*11340*/  LOP3.LUT R19, R19, 0xffff, RZ, 0xc0, !PT ;  /* 0x0000ffff13137812 */ /* 0x000fe400078ec0ff */
[----:B------:R-:W-:Y:S02]  /*11350*/  LOP3.LUT R28, R13, 0xffff, RZ, 0xc0, !PT ;  /* 0x0000ffff0d1c7812 */ /* 0x000fe400078ec0ff */
[----:B------:R-:W-:Y:S02]  /*11360*/  PRMT R26, R11, 0x3340, R16 ;  /* 0x000033400b1a7816 */ /* 0x000fe40000000010 */
[----:B------:R-:W-:Y:S02]  /*11370*/  SHF.R.U32.HI R11, RZ, 0x8, R34 ;  /* 0x00000008ff0b7819 */ /* 0x000fe40000011622 */
[----:B------:R-:W-:-:S02]  /*11380*/  SHF.R.U32.HI R16, RZ, 0x8, R37 ;  /* 0x00000008ff107819 */ /* 0x000fc40000011625 */
[----:B------:R-:W-:Y:S02]  /*11390*/  LOP3.LUT R30, R21, 0xffff, RZ, 0xc0, !PT ;  /* 0x0000ffff151e7812 */ /* 0x000fe400078ec0ff */
[----:B------:R-:W-:Y:S02]  /*113a0*/  PRMT R28, R28, 0x3340, R19 ;  /* 0x000033401c1c7816 */ /* 0x000fe40000000013 */
[----:B------:R-:W-:Y:S02]  /*113b0*/  SHF.R.U32.HI R19, RZ, 0x8, R69 ;  /* 0x00000008ff137819 */ /* 0x000fe40000011645 */
[----:B------:R-:W-:Y:S02]  /*113c0*/  LOP3.LUT R16, R16, 0xffff, RZ, 0xc0, !PT ;  /* 0x0000ffff10107812 */ /* 0x000fe400078ec0ff */
[----:B------:R-:W-:Y:S02]  /*113d0*/  LOP3.LUT R11, R11, 0xffff, RZ, 0xc0, !PT ;  /* 0x0000ffff0b0b7812 */ /* 0x000fe400078ec0ff */
[----:B------:R-:W-:-:S02]  /*113e0*/  SHF.R.U32.HI R7, RZ, 0x8, R7 ;  /* 0x00000008ff077819 */ /* 0x000fc40000011607 */
[----:B------:R-:W-:Y:S02]  /*113f0*/  PRMT R29, R30, 0x3340, R1 ;  /* 0x000033401e1d7816 */ /* 0x000fe40000000001 */
[----:B------:R-:W-:Y:S02]  /*11400*/  LOP3.LUT R30, R19, 0xffff, RZ, 0xc0, !PT ;  /* 0x0000ffff131e7812 */ /* 0x000fe400078ec0ff */
[----:B------:R-:W-:Y:S02]  /*11410*/  PRMT R19, R11, 0x3340, R16 ;  /* 0x000033400b137816 */ /* 0x000fe40000000010 */
[----:B------:R-:W-:Y:S01]  /*11420*/  LOP3.LUT R16, R7, 0xffff, RZ, 0xc0, !PT ;  /* 0x0000ffff07107812 */ /* 0x000fe200078ec0ff */
[C---:B------:R-:W-:Y:S01]  /*11430*/  FFMA.FTZ R7, R56.reuse, R31, -0.16845393180847167969 ;  /* 0xbe2c7f3038077423 */ /* 0x040fe2000001001f */
[----:B------:R-:W-:Y:S02]  /*11440*/  SHF.R.U32.HI R11, RZ, 0x8, R44 ;  /* 0x00000008ff0b7819 */ /* 0x000fe4000001162c */
[----:B------:R-:W-:Y:S01]  /*11450*/  SHF.R.U32.HI R13, RZ, 0x8, R38 ;  /* 0x00000008ff0d7819 */ /* 0x000fe20000011626 */
[----:B------:R-:W-:Y:S01]  /*11460*/  FFMA.FTZ R7, R56, R7, 0.1716887056827545166 ;  /* 0x3e2fcf2a38077423 */ /* 0x000fe20000010007 */
[----:B------:R-:W-:-:S02]  /*11470*/  LOP3.LUT R11, R11, 0xffff, RZ, 0xc0, !PT ;  /* 0x0000ffff0b0b7812 */ /* 0x000fc400078ec0ff */
[----:B------:R-:W-:Y:S01]  /*11480*/  SHF.R.U32.HI R21, RZ, 0x8, R62 ;  /* 0x00000008ff157819 */ /* 0x000fe2000001163e */
[----:B------:R-:W-:Y:S01]  /*11490*/  FFMA.FTZ R7, R56, R7, -0.17900948226451873779 ;  /* 0xbe374e4338077423 */ /* 0x000fe20000010007 */
[----:B------:R-:W-:Y:S01]  /*114a0*/  PRMT R11, R16, 0x3340, R11 ;  /* 0x00003340100b7816 */ /* 0x000fe2000000000b */
[----:B------:R-:W-:Y:S01]  /*114b0*/  FFMA.FTZ R16, R55, R31, -0.16845393180847167969 ;  /* 0xbe2c7f3037107423 */ /* 0x000fe2000001001f */
[----:B------:R-:W-:Y:S01]  /*114c0*/  LOP3.LUT R13, R13, 0xffff, RZ, 0xc0, !PT ;  /* 0x0000ffff0d0d7812 */ /* 0x000fe200078ec0ff */
[C---:B------:R-:W-:Y:S01]  /*114d0*/  FFMA.FTZ R7, R56.reuse, R7, 0.20512372255325317383 ;  /* 0x3e520bf438077423 */ /* 0x040fe20000010007 */
[----:B------:R-:W-:Y:S01]  /*114e0*/  SHF.R.U32.HI R12, RZ, 0x8, R12 ;  /* 0x00000008ff0c7819 */ /* 0x000fe2000001160c */
[C---:B------:R-:W-:Y:S01]  /*114f0*/  FFMA.FTZ R16, R55.reuse, R16, 0.1716887056827545166 ;  /* 0x3e2fcf2a37107423 */ /* 0x040fe20000010010 */
[----:B------:R-:W-:Y:S01]  /*11500*/  SHF.R.U32.HI R5, RZ, 0x8, R5 ;  /* 0x00000008ff057819 */ /* 0x000fe20000011605 */
[C---:B------:R-:W-:Y:S01]  /*11510*/  FFMA.FTZ R7, R56.reuse, R7, -0.24046532809734344482 ;  /* 0xbe763c8b38077423 */ /* 0x040fe20000010007 */
[----:B------:R-:W-:Y:S01]  /*11520*/  SHF.R.U32.HI R14, RZ, 0x8, R14 ;  /* 0x00000008ff0e7819 */ /* 0x000fe2000001160e */
[----:B------:R-:W-:Y:S01]  /*11530*/  FFMA.FTZ R16, R55, R16, -0.17900948226451873779 ;  /* 0xbe374e4337107423 */ /* 0x000fe20000010010 */
[----:B------:R-:W-:Y:S01]  /*11540*/  LOP3.LUT R32, R21, 0xffff, RZ, 0xc0, !PT ;  /* 0x0000ffff15207812 */ /* 0x000fe200078ec0ff */
[C---:B------:R-:W-:Y:S01]  /*11550*/  FFMA.FTZ R7, R56.reuse, R7, 0.28857114911079406738 ;  /* 0x3e93bf9938077423 */ /* 0x040fe20000010007 */
[----:B------:R-:W-:Y:S01]  /*11560*/  PRMT R30, R13, 0x3340, R30 ;  /* 0x000033400d1e7816 */ /* 0x000fe2000000001e */
[C---:B------:R-:W-:Y:S01]  /*11570*/  FFMA.FTZ R16, R55.reuse, R16, 0.20512372255325317383 ;  /* 0x3e520bf437107423 */ /* 0x040fe20000010010 */
[----:B------:R-:W-:Y:S01]  /*11580*/  SHF.R.U32.HI R13, RZ, 0x8, R60 ;  /* 0x00000008ff0d7819 */ /* 0x000fe2000001163c */
[----:B------:R-:W-:Y:S01]  /*11590*/  FFMA.FTZ R7, R56, R7, -0.36067417263984680176 ;  /* 0xbeb8aa4938077423 */ /* 0x000fe20000010007 */
[----:B------:R-:W-:Y:S01]  /*115a0*/  LOP3.LUT R12, R12, 0xffff, RZ, 0xc0, !PT ;  /* 0x0000ffff0c0c7812 */ /* 0x000fe200078ec0ff */
[----:B------:R-:W-:Y:S01]  /*115b0*/  FFMA.FTZ R16, R55, R16, -0.24046532809734344482 ;  /* 0xbe763c8b37107423 */ /* 0x000fe20000010010 */
[----:B------:R-:W-:Y:S01]  /*115c0*/  LOP3.LUT R5, R5, 0xffff, RZ, 0xc0, !PT ;  /* 0x0000ffff05057812 */ /* 0x000fe200078ec0ff */
[----:B------:R-:W-:Y:S01]  /*115d0*/  FFMA.FTZ R7, R56, R7, 0.48089820146560668945 ;  /* 0x3ef6384a38077423 */ /* 0x000fe20000010007 */
[----:B------:R-:W-:Y:S01]  /*115e0*/  LOP3.LUT R14, R14, 0xffff, RZ, 0xc0, !PT ;  /* 0x0000ffff0e0e7812 */ /* 0x000fe200078ec0ff */
[C---:B------:R-:W-:Y:S01]  /*115f0*/  FFMA.FTZ R16, R55.reuse, R16, 0.28857114911079406738 ;  /* 0x3e93bf9937107423 */ /* 0x040fe20000010010 */
[----:B------:R-:W-:Y:S01]  /*11600*/  LOP3.LUT R20, R20, 0xffff, RZ, 0xc0, !PT ;  /* 0x0000ffff14147812 */ /* 0x000fe200078ec0ff */
[----:B------:R-:W-:Y:S01]  /*11610*/  FFMA.FTZ R7, R56, R7, -0.72134751081466674805 ;  /* 0xbf38aa3b38077423 */ /* 0x000fe20000010007 */
[--C-:B------:R-:W-:Y:S01]  /*11620*/  PRMT R21, R32, 0x3340, R1.reuse ;  /* 0x0000334020157816 */ /* 0x100fe20000000001 */
[----:B------:R-:W-:Y:S01]  /*11630*/  FFMA.FTZ R16, R55, R16, -0.36067417263984680176 ;  /* 0xbeb8aa4937107423 */ /* 0x000fe20000010010 */
[----:B------:R-:W-:Y:S01]  /*11640*/  LOP3.LUT R32, R13, 0xffff, RZ, 0xc0, !PT ;  /* 0x0000ffff0d207812 */ /* 0x000fe200078ec0ff */
[----:B------:R-:W-:Y:S01]  /*11650*/  FMUL R7, R56, R7 ;  /* 0x0000000738077220 */ /* 0x000fe20000400000 */
[----:B------:R-:W-:Y:S01]  /*11660*/  PRMT R5, R5, 0x3340, R12 ;  /* 0x0000334005057816 */ /* 0x000fe2000000000c */
[----:B------:R-:W-:Y:S01]  /*11670*/  FFMA.FTZ R16, R55, R16, 0.48089820146560668945 ;  /* 0x3ef6384a37107423 */ /* 0x000fe20000010010 */
[----:B------:R-:W-:-:S02]  /*11680*/  PRMT R14, R14, 0x3340, R1 ;  /* 0x000033400e0e7816 */ /* 0x000fc40000000001 */
[--C-:B------:R-:W-:Y:S01]  /*11690*/  PRMT R23, R20, 0x3340, R1.reuse ;  /* 0x0000334014177816 */ /* 0x100fe20000000001 */
[----:B------:R-:W-:Y:S01]  /*116a0*/  FFMA.FTZ R16, R55, R16, -0.72134751081466674805 ;  /* 0xbf38aa3b37107423 */ /* 0x000fe20000010010 */
[----:B------:R-:W-:Y:S02]  /*116b0*/  PRMT R32, R32, 0x3340, R1 ;  /* 0x0000334020207816 */ /* 0x000fe40000000001 */
[----:B------:R-:W-:Y:S01]  /*116c0*/  PRMT R75, R5, 0x5410, R14 ;  /* 0x00005410054b7816 */ /* 0x000fe2000000000e */
[C---:B------:R-:W-:Y:S01]  /*116d0*/  FMUL R16, R55.reuse, R16 ;  /* 0x0000001037107220 */ /* 0x040fe20000400000 */
[----:B------:R-:W-:Y:S02]  /*116e0*/  LOP3.LUT R5, R0, 0xffff, RZ, 0xc0, !PT ;  /* 0x0000ffff00057812 */ /* 0x000fe400078ec0ff */
[----:B------:R-:W-:Y:S01]  /*116f0*/  PRMT R22, R22, 0x5410, R23 ;  /* 0x0000541016167816 */ /* 0x000fe20000000017 */
[----:B------:R-:W-:Y:S01]  /*11700*/  FMUL R16, R55, R16 ;  /* 0x0000001037107220 */ /* 0x000fe20000400000 */
[----:B------:R-:W-:-:S02]  /*11710*/  PRMT R24, R24, 0x5410, R25 ;  /* 0x0000541018187816 */ /* 0x000fc40000000019 */
[----:B------:R-:W-:Y:S01]  /*11720*/  LOP3.LUT R15, R15, 0xffff, RZ, 0xc0, !PT ;  /* 0x0000ffff0f0f7812 */ /* 0x000fe200078ec0ff */
[----:B------:R-:W-:Y:S01]  /*11730*/  FFMA.FTZ R16, R55, 1.4426950216293334961, R16 ;  /* 0x3fb8aa3b37107823 */ /* 0x000fe20000010010 */
[----:B------:R-:W-:Y:S01]  /*11740*/  PRMT R32, R11, 0x5410, R32 ;  /* 0x000054100b207816 */ /* 0x000fe20000000020 */
[----:B------:R-:W-:Y:S01]  /*11750*/  FMUL R11, R56, R7 ;  /* 0x00000007380b7220 */ /* 0x000fe20000400000 */
[--C-:B------:R-:W-:Y:S01]  /*11760*/  PRMT R4, R4, 0x4210, R5.reuse ;  /* 0x0000421004047816 */ /* 0x100fe20000000005 */
[----:B------:R-:W-:Y:S01]  /*11770*/  FADD R53, R53, R16 ;  /* 0x0000001035357221 */ /* 0x000fe20000000000 */
[----:B------:R-:W-:Y:S01]  /*11780*/  PRMT R5, R22, 0x5210, R5 ;  /* 0x0000521016057816 */ /* 0x000fe20000000005 */
[----:B------:R-:W-:Y:S01]  /*11790*/  FFMA.FTZ R11, R56, 1.4426950216293334961, R11 ;  /* 0x3fb8aa3b380b7823 */ /* 0x000fe2000001000b */
[--C-:B------:R-:W-:Y:S02]  /*117a0*/  PRMT R6, R6, 0x4210, R15.reuse ;  /* 0x0000421006067816 */ /* 0x100fe4000000000f */
[----:B------:R-:W-:Y:S01]  /*117b0*/  PRMT R7, R24, 0x5210, R15 ;  /* 0x0000521018077816 */ /* 0x000fe2000000000f */
[----:B------:R-:W-:Y:S01]  /*117c0*/  FADD R54, R54, R11 ;  /* 0x0000000b36367221 */ /* 0x000fe20000000000 */
[----:B------:R-:W-:Y:S01]  /*117d0*/  LOP3.LUT R11, R86, 0x1ff, RZ, 0xc0, !PT ;  /* 0x000001ff560b7812 */ /* 0x000fe200078ec0ff */
[----:B------:R-:W0:Y:S01]  /*117e0*/  LDC.64 R24, c[0x0][0x398] ;  /* 0x0000e600ff187b82 */ /* 0x000e220000000a00 */
[----:B------:R-:W-:Y:S01]  /*117f0*/  ISETP.GE.U32.AND P1, PT, R51, 0x7f800000, PT ;  /* 0x7f8000003300780c */ /* 0x000fe20003f26070 */
[----:B------:R1:W-:Y:S01]  /*11800*/  STSM.16.M88.4 [R46], R4 ;  /* 0x000000042e007844 */ /* 0x0003e20000000200 */
[----:B------:R-:W-:-:S02]  /*11810*/  LEA R16, R11, UR7, 0x4 ;  /* 0x000000070b107c11 */ /* 0x000fc4000f8e20ff */
[----:B------:R-:W-:-:S03]  /*11820*/  SHF.R.U32.HI R20, RZ, 0x8, R36 ;  /* 0x00000008ff147819 */ /* 0x000fc60000011624 */
[----:B------:R-:W-:Y:S01]  /*11830*/  BAR.SYNC.DEFER_BLOCKING 0x0 ;  /* 0x0000000000007b1d */ /* 0x000fe20000010000 */
[----:B------:R-:W-:Y:S02]  /*11840*/  PRMT R29, R28, 0x5410, R29 ;  /* 0x000054101c1d7816 */ /* 0x000fe4000000001d */
[----:B------:R-:W-:Y:S02]  /*11850*/  LOP3.LUT R20, R20, 0xffff, RZ, 0xc0, !PT ;  /* 0x0000ffff14147812 */ /* 0x000fe400078ec0ff */
[----:B------:R-:W-:Y:S02]  /*11860*/  ISETP.GE.U32.AND P2, PT, R50, 0x7f800000, PT ;  /* 0x7f8000003200780c */ /* 0x000fe40003f46070 */
[----:B------:R-:W-:Y:S01]  /*11870*/  PRMT R27, R20, 0x3340, R1 ;  /* 0x00003340141b7816 */ /* 0x000fe20000000001 */
[----:B------:R-:W-:Y:S01]  /*11880*/  @P1 IMAD.MOV.U32 R0, RZ, RZ, 0x7f800000 ;  /* 0x7f800000ff001424 */ /* 0x000fe200078e00ff */
[----:B------:R-:W-:Y:S02]  /*11890*/  SHF.R.U32.HI R20, RZ, 0x8, R52 ;  /* 0x00000008ff147819 */ /* 0x000fe40000011634 */
[----:B------:R-:W-:Y:S01]  /*118a0*/  PRMT R26, R26, 0x5410, R27 ;  /* 0x000054101a1a7816 */ /* 0x000fe2000000001b */
[----:B------:R-:W-:Y:S01]  /*118b0*/  @P1 FFMA.FTZ R54, R51, R0, +INF ;  /* 0x7f80000033361423 */ /* 0x000fe20000010000 */
[----:B-1----:R-:W-:-:S02]  /*118c0*/  LOP3.LUT R5, R2, 0xffff, RZ, 0xc0, !PT ;  /* 0x0000ffff02057812 */ /* 0x002fc400078ec0ff */
[----:B------:R-:W-:Y:S02]  /*118d0*/  LOP3.LUT R0, R33, 0xffff, RZ, 0xc0, !PT ;  /* 0x0000ffff21007812 */ /* 0x000fe400078ec0ff */
[--C-:B------:R-:W-:Y:S01]  /*118e0*/  PRMT R4, R8, 0x4210, R5.reuse ;  /* 0x0000421008047816 */ /* 0x100fe20000000005 */
[----:B------:R-:W-:Y:S01]  /*118f0*/  @P2 IMAD.MOV.U32 R11, RZ, RZ, 0x7f800000 ;  /* 0x7f800000ff0b2424 */ /* 0x000fe200078e00ff */
[----:B------:R-:W-:Y:S02]  /*11900*/  PRMT R5, R26, 0x5210, R5 ;  /* 0x000052101a057816 */ /* 0x000fe40000000005 */
[--C-:B------:R-:W-:Y:S01]  /*11910*/  PRMT R6, R3, 0x4210, R0.reuse ;  /* 0x0000421003067816 */ /* 0x100fe20000000000 */
[----:B------:R-:W-:Y:S01]  /*11920*/  @P2 FFMA.FTZ R53, R50, R11, +INF ;  /* 0x7f80000032352423 */ /* 0x000fe2000001000b */
[----:B------:R-:W-:Y:S01]  /*11930*/  PRMT R7, R29, 0x5210, R0 ;  /* 0x000052101d077816 */ /* 0x000fe20000000000 */
[----:B------:R-:W1:Y:S01]  /*11940*/  LDS.128 R12, [R16] ;  /* 0x00000000100c7984 */ /* 0x000e620000000c00 */
[----:B------:R-:W-:Y:S01]  /*11950*/  LOP3.LUT R20, R20, 0xffff, RZ, 0xc0, !PT ;  /* 0x0000ffff14147812 */ /* 0x000fe200078ec0ff */
[----:B------:R-:W2:Y:S01]  /*11960*/  LDC R0, c[0x0][0x3e8] ;  /* 0x0000fa00ff007b82 */ /* 0x000ea20000000800 */
[----:B------:R-:W-:-:S07]  /*11970*/  F2FP.SATFINITE.E4M3.F32.PACK_AB_MERGE_C R42, R43, R42, RZ ;  /* 0x0000002a2b2a723e */ /* 0x000fce00048070ff */
[----:B------:R-:W-:Y:S01]  /*11980*/  BAR.SYNC.DEFER_BLOCKING 0x0 ;  /* 0x0000000000007b1d */ /* 0x000fe20000010000 */
[----:B------:R-:W-:Y:S01]  /*11990*/  F2FP.SATFINITE.E4M3.F32.PACK_AB_MERGE_C R65, R65, R66, RZ ;  /* 0x000000424141723e */ /* 0x000fe200048070ff */
[----:B------:R-:W-:Y:S01]  /*119a0*/  IMAD R3, R84, UR5, RZ ;  /* 0x0000000554037c24 */ /* 0x000fe2000f8e02ff */
[----:B------:R-:W-:Y:S01]  /*119b0*/  PRMT R20, R20, 0x3340, R1 ;  /* 0x0000334014147816 */ /* 0x000fe20000000001 */
[----:B------:R-:W-:Y:S01]  /*119c0*/  USHF.R.S32.HI UR5, URZ, 0x1f, UR4 ;  /* 0x0000001fff057899 */ /* 0x000fe20008011404 */
[----:B------:R-:W-:Y:S02]  /*119d0*/  LOP3.LUT R42, R42, 0xffff, RZ, 0xc0, !PT ;  /* 0x0000ffff2a2a7812 */ /* 0x000fe400078ec0ff */
[----:B------:R-:W-:Y:S02]  /*119e0*/  LOP3.LUT R65, R65, 0xffff, RZ, 0xc0, !PT ;  /* 0x0000ffff41417812 */ /* 0x000fe400078ec0ff */
[----:B------:R-:W-:Y:S02]  /*119f0*/  PRMT R19, R19, 0x5410, R20 ;  /* 0x0000541013137816 */ /* 0x000fe40000000014 */
[----:B------:R-:W-:-:S02]  /*11a00*/  PRMT R20, R9, 0x4210, R42 ;  /* 0x0000421009147816 */ /* 0x000fc4000000002a */
[----:B------:R-:W-:Y:S02]  /*11a10*/  PRMT R22, R10, 0x4210, R65 ;  /* 0x000042100a167816 */ /* 0x000fe40000000041 */
[----:B------:R-:W-:Y:S02]  /*11a20*/  PRMT R30, R30, 0x5410, R21 ;  /* 0x000054101e1e7816 */ /* 0x000fe40000000015 */
[----:B------:R-:W-:Y:S02]  /*11a30*/  PRMT R21, R19, 0x5210, R42 ;  /* 0x0000521013157816 */ /* 0x000fe4000000002a */
[----:B------:R-:W-:Y:S02]  /*11a40*/  PRMT R23, R30, 0x5210, R65 ;  /* 0x000052101e177816 */ /* 0x000fe40000000041 */
[----:B------:R-:W-:Y:S02]  /*11a50*/  F2FP.SATFINITE.E4M3.F32.PACK_AB_MERGE_C R58, R61, R58, RZ ;  /* 0x0000003a3d3a723e */ /* 0x000fe400048070ff */
[----:B------:R-:W-:Y:S01]  /*11a60*/  F2FP.SATFINITE.E4M3.F32.PACK_AB_MERGE_C R73, R74, R73, RZ ;  /* 0x000000494a49723e */ /* 0x000fe200048070ff */
[----:B------:R-:W-:Y:S01]  /*11a70*/  STSM.16.M88.4 [R46], R4 ;  /* 0x000000042e007844 */ /* 0x000fe20000000200 */
[----:B------:R-:W-:-:S02]  /*11a80*/  LOP3.LUT R58, R58, 0xffff, RZ, 0xc0, !PT ;  /* 0x0000ffff3a3a7812 */ /* 0x000fc400078ec0ff */
[----:B------:R-:W-:Y:S01]  /*11a90*/  SHF.R.U32.HI R2, RZ, 0x8, R86 ;  /* 0x00000008ff027819 */ /* 0x000fe20000011656 */
[----:B------:R-:W-:Y:S01]  /*11aa0*/  BAR.SYNC.DEFER_BLOCKING 0x0 ;  /* 0x0000000000007b1d */ /* 0x000fe20000010000 */
[--C-:B------:R-:W-:Y:S02]  /*11ab0*/  PRMT R74, R17, 0x4210, R58.reuse ;  /* 0x00004210114a7816 */ /* 0x100fe4000000003a */
[----:B------:R-:W-:Y:S02]  /*11ac0*/  LOP3.LUT R73, R73, 0xffff, RZ, 0xc0, !PT ;  /* 0x0000ffff49497812 */ /* 0x000fe400078ec0ff */
[----:B------:R-:W-:Y:S02]  /*11ad0*/  SGXT.U32 R17, R2, 0x1 ;  /* 0x000000010211781a */ /* 0x000fe40000000000 */
[--C-:B------:R-:W-:Y:S02]  /*11ae0*/  PRMT R72, R18, 0x4210, R73.reuse ;  /* 0x0000421012487816 */ /* 0x100fe40000000049 */
[----:B------:R-:W-:Y:S01]  /*11af0*/  PRMT R73, R32, 0x5210, R73 ;  /* 0x0000521020497816 */ /* 0x000fe20000000049 */
[----:B--2---:R-:W-:Y:S01]  /*11b00*/  IMAD R17, R17, R0, RZ ;  /* 0x0000000011117224 */ /* 0x004fe200078e02ff */
[----:B------:R-:W-:-:S02]  /*11b10*/  PRMT R75, R75, 0x5210, R58 ;  /* 0x000052104b4b7816 */ /* 0x000fc4000000003a */
[----:B0-----:R-:W-:Y:S01]  /*11b20*/  IADD3 R2, P2, P3, R3, UR4, R24 ;  /* 0x0000000403027c10 */ /* 0x001fe2000fb5e018 */
[----:B------:R-:W-:Y:S01]  /*11b30*/  IMAD R37, R0, 0x2, R17 ;  /* 0x0000000200257824 */ /* 0x000fe200078e0211 */
[----:B------:R-:W-:Y:S01]  /*11b40*/  SHF.R.S32.HI R18, RZ, 0x1f, R3 ;  /* 0x0000001fff127819 */ /* 0x000fe20000011403 */
[----:B------:R-:W0:Y:S01]  /*11b50*/  LDCU UR4, c[0x0][0x3ec] ;  /* 0x00007d80ff0477ac */ /* 0x000e220008000800 */
[----:B-1----:R-:W-:Y:S01]  /*11b60*/  PRMT R85, R12, 0x7770, RZ ;  /* 0x000077700c557816 */ /* 0x002fe200000000ff */
[----:B------:R-:W-:Y:S01]  /*11b70*/  IMAD R39, R0, 0x2, R37 ;  /* 0x0000000200277824 */ /* 0x000fe200078e0225 */
[----:B------:R-:W-:Y:S02]  /*11b80*/  IADD3.X R3, PT, PT, R18, UR5, R25, P2, P3 ;  /* 0x0000000512037c10 */ /* 0x000fe400097e6419 */
[----:B------:R-:W-:Y:S01]  /*11b90*/  IADD3 R34, P2, PT, R17, R2, RZ ;  /* 0x0000000211227210 */ /* 0x000fe20007f5e0ff */
[----:B------:R-:W-:Y:S01]  /*11ba0*/  IMAD R43, R0, 0x2, R39 ;  /* 0x00000002002b7824 */ /* 0x000fe200078e0227 */
[----:B------:R-:W-:Y:S01]  /*11bb0*/  PRMT R83, R13, 0x7770, RZ ;  /* 0x000077700d537816 */ /* 0x000fe200000000ff */
[----:B------:R-:W1:Y:S01]  /*11bc0*/  LDS.128 R8, [R16] ;  /* 0x0000000010087984 */ /* 0x000e620000000c00 */
[----:B------:R-:W-:-:S02]  /*11bd0*/  LEA.HI.X.SX32 R35, R17, R3, 0x1, P2 ;  /* 0x0000000311237211 */ /* 0x000fc400010f0eff */
[-C--:B------:R-:W-:Y:S01]  /*11be0*/  IADD3 R36, P2, PT, R37, R2.reuse, RZ ;  /* 0x0000000225247210 */ /* 0x080fe20007f5e0ff */
[----:B------:R-:W-:Y:S01]  /*11bf0*/  BAR.SYNC.DEFER_BLOCKING 0x0 ;  /* 0x0000000000007b1d */ /* 0x000fe20000010000 */
[----:B------:R-:W-:Y:S02]  /*11c00*/  FSETP.NEU.AND P0, PT, R51, RZ, PT ;  /* 0x000000ff3300720b */ /* 0x000fe40003f0d000 */
[-C--:B------:R-:W-:Y:S02]  /*11c10*/  LEA.HI.X.SX32 R37, R37, R3.reuse, 0x1, P2 ;  /* 0x0000000325257211 */ /* 0x080fe400010f0eff */
[CC--:B------:R-:W-:Y:S01]  /*11c20*/  IADD3 R44, P2, PT, R39.reuse, R2.reuse, RZ ;  /* 0x00000002272c7210 */ /* 0x0c0fe20007f5e0ff */
[----:B0-----:R-:W-:Y:S01]  /*11c30*/  UIMAD UR4, UR8, UR4, URZ ;  /* 0x00000004080472a4 */ /* 0x001fe2000f8e02ff */
[----:B------:R-:W-:Y:S02]  /*11c40*/  PRMT R81, R14, 0x7770, RZ ;  /* 0x000077700e517816 */ /* 0x000fe400000000ff */
[-C--:B------:R-:W-:Y:S01]  /*11c50*/  LEA.HI.X.SX32 R45, R39, R3.reuse, 0x1, P2 ;  /* 0x00000003272d7211 */ /* 0x080fe200010f0eff */
[C---:B------:R-:W-:Y:S01]  /*11c60*/  IMAD R39, R0.reuse, 0x2, R43 ;  /* 0x0000000200277824 */ /* 0x040fe200078e022b */
[-C--:B------:R-:W-:Y:S01]  /*11c70*/  IADD3 R42, P2, PT, R43, R2.reuse, RZ ;  /* 0x000000022b2a7210 */ /* 0x080fe20007f5e0ff */
[----:B------:R-:W-:Y:S01]  /*11c80*/  USHF.L.U32 UR6, UR4, 0x2, URZ ;  /* 0x0000000204067899 */ /* 0x000fe200080006ff */
[----:B------:R-:W-:Y:S01]  /*11c90*/  PRMT R79, R15, 0x7770, RZ ;  /* 0x000077700f4f7816 */ /* 0x000fe200000000ff */
[----:B------:R-:W-:Y:S01]  /*11ca0*/  IMAD R49, R0, 0x2, R39 ;  /* 0x0000000200317824 */ /* 0x000fe200078e0227 */
[----:B------:R-:W-:Y:S01]  /*11cb0*/  LEA.HI.X.SX32 R43, R43, R3, 0x1, P2 ;  /* 0x000000032b2b7211 */ /* 0x000fe200010f0eff */
[----:B------:R-:W-:Y:S01]  /*11cc0*/  UIMAD.WIDE UR4, UR4, 0x4, URZ ;  /* 0x00000004040478a5 */ /* 0x000fe2000f8e02ff */
[----:B------:R-:W-:Y:S01]  /*11cd0*/  PRMT R77, R12, 0x7771, RZ ;  /* 0x000077710c4d7816 */ /* 0x000fe200000000ff */
[----:B------:R-:W-:Y:S01]  /*11ce0*/  IMAD R51, R0, 0x2, R49 ;  /* 0x0000000200337824 */ /* 0x000fe200078e0231 */
[----:B------:R-:W-:-:S02]  /*11cf0*/  IADD3 R38, P3, PT, R49, R2, RZ ;  /* 0x0000000231267210 */ /* 0x000fc40007f7e0ff */
[----:B------:R-:W-:Y:S02]  /*11d00*/  PRMT R71, R15, 0x7771, RZ ;  /* 0x000077710f477816 */ /* 0x000fe400000000ff */
[----:B------:R-:W-:Y:S01]  /*11d10*/  PRMT R69, R12, 0x7772, RZ ;  /* 0x000077720c457816 */ /* 0x000fe200000000ff */
[----:B------:R0:W-:Y:S01]  /*11d20*/  STSM.16.M88.4 [R46], R20 ;  /* 0x000000142e007844 */ /* 0x0001e20000000200 */
[----:B------:R-:W-:Y:S02]  /*11d30*/  PRMT R67, R13, 0x7772, RZ ;  /* 0x000077720d437816 */ /* 0x000fe400000000ff */
[----:B------:R-:W-:Y:S01]  /*11d40*/  PRMT R65, R14, 0x7772, RZ ;  /* 0x000077720e417816 */ /* 0x000fe200000000ff */
[----:B------:R-:W-:Y:S01]  /*11d50*/  BAR.SYNC.DEFER_BLOCKING 0x0 ;  /* 0x0000000000007b1d */ /* 0x000fe20000010000 */
[----:B------:R-:W-:Y:S02]  /*11d60*/  PRMT R63, R15, 0x7772, RZ ;  /* 0x000077720f3f7816 */ /* 0x000fe400000000ff */
[----:B------:R-:W-:-:S02]  /*11d70*/  PRMT R61, R12, 0x7773, RZ ;  /* 0x000077730c3d7816 */ /* 0x000fc400000000ff */
[----:B------:R-:W-:Y:S02]  /*11d80*/  PRMT R59, R13, 0x7773, RZ ;  /* 0x000077730d3b7816 */ /* 0x000fe400000000ff */
[----:B------:R-:W-:Y:S02]  /*11d90*/  PRMT R57, R14, 0x7773, RZ ;  /* 0x000077730e397816 */ /* 0x000fe400000000ff */
[----:B------:R-:W-:Y:S02]  /*11da0*/  PRMT R55, R15, 0x7773, RZ ;  /* 0x000077730f377816 */ /* 0x000fe400000000ff */
[----:B-1----:R-:W-:Y:S02]  /*11db0*/  PRMT R89, R8, 0x7770, RZ ;  /* 0x0000777008597816 */ /* 0x002fe400000000ff */
[----:B------:R-:W-:Y:S02]  /*11dc0*/  PRMT R87, R9, 0x7770, RZ ;  /* 0x0000777009577816 */ /* 0x000fe400000000ff */
[----:B------:R-:W-:-:S02]  /*11dd0*/  PRMT R41, R10, 0x7770, RZ ;  /* 0x000077700a297816 */ /* 0x000fc400000000ff */
[----:B------:R-:W-:Y:S02]  /*11de0*/  PRMT R33, R11, 0x7770, RZ ;  /* 0x000077700b217816 */ /* 0x000fe400000000ff */
[----:B------:R-:W-:Y:S02]  /*11df0*/  PRMT R32, R8, 0x7771, RZ ;  /* 0x0000777108207816 */ /* 0x000fe400000000ff */
[----:B------:R-:W-:Y:S02]  /*11e00*/  PRMT R31, R9, 0x7771, RZ ;  /* 0x00007771091f7816 */ /* 0x000fe400000000ff */
[----:B------:R-:W-:Y:S01]  /*11e10*/  PRMT R29, R10, 0x7771, RZ ;  /* 0x000077710a1d7816 */ /* 0x000fe200000000ff */
[----:B------:R-:W1:Y:S01]  /*11e20*/  LDS.128 R4, [R16] ;  /* 0x0000000010047984 */ /* 0x000e620000000c00 */
[----:B------:R-:W-:Y:S02]  /*11e30*/  PRMT R30, R11, 0x7771, RZ ;  /* 0x000077710b1e7816 */ /* 0x000fe400000000ff */
[----:B------:R-:W-:Y:S01]  /*11e40*/  PRMT R27, R8, 0x7772, RZ ;  /* 0x00007772081b7816 */ /* 0x000fe200000000ff */
[----:B------:R-:W-:Y:S01]  /*11e50*/  BAR.SYNC.DEFER_BLOCKING 0x0 ;  /* 0x0000000000007b1d */ /* 0x000fe20000010000 */
[----:B------:R-:W-:-:S02]  /*11e60*/  PRMT R26, R9, 0x7772, RZ ;  /* 0x00007772091a7816 */ /* 0x000fc400000000ff */
[----:B------:R-:W-:Y:S02]  /*11e70*/  PRMT R28, R10, 0x7772, RZ ;  /* 0x000077720a1c7816 */ /* 0x000fe400000000ff */
[----:B------:R-:W-:Y:S02]  /*11e80*/  PRMT R25, R11, 0x7772, RZ ;  /* 0x000077720b197816 */ /* 0x000fe400000000ff */
[----:B0-----:R-:W-:Y:S02]  /*11e90*/  PRMT R23, R8, 0x7773, RZ ;  /* 0x0000777308177816 */ /* 0x001fe400000000ff */
[----:B------:R-:W-:Y:S02]  /*11ea0*/  PRMT R24, R9, 0x7773, RZ ;  /* 0x0000777309187816 */ /* 0x000fe400000000ff */
[----:B------:R-:W-:Y:S02]  /*11eb0*/  PRMT R22, R10, 0x7773, RZ ;  /* 0x000077730a167816 */ /* 0x000fe400000000ff */
[----:B------:R-:W-:-:S02]  /*11ec0*/  PRMT R21, R11, 0x7773, RZ ;  /* 0x000077730b157816 */ /* 0x000fc400000000ff */
[----:B------:R-:W-:Y:S02]  /*11ed0*/  FSETP.NEU.AND P1, PT, R50, RZ, PT ;  /* 0x000000ff3200720b */ /* 0x000fe40003f2d000 */
[----:B------:R-:W-:Y:S02]  /*11ee0*/  FSEL R54, R54, -INF , P0 ;  /* 0xff80000036367808 */ /* 0x000fe40000000000 */
[----:B------:R-:W-:Y:S02]  /*11ef0*/  FSEL R53, R53, -INF , P1 ;  /* 0xff80000035357808 */ /* 0x000fe40000800000 */
[----:B------:R-:W-:Y:S01]  /*11f00*/  LOP3.LUT P0, RZ, R86, 0x100, RZ, 0xc0, !PT ;  /* 0x0000010056ff7812 */ /* 0x000fe2000780c0ff */
[----:B------:R-:W-:Y:S01]  /*11f10*/  FFMA R52, R54, 0.69314718246459960938, R125 ;  /* 0x3f31721836347823 */ /* 0x000fe2000000007d */
[----:B------:R0:W-:Y:S01]  /*11f20*/  STSM.16.M88.4 [R46], R72 ;  /* 0x000000482e007844 */ /* 0x0001e20000000200 */
[----:B------:R-:W-:Y:S01]  /*11f30*/  FFMA R53, R53, 0.69314718246459960938, R124 ;  /* 0x3f31721835357823 */ /* 0x000fe2000000007c */
[----:B------:R-:W-:Y:S01]  /*11f40*/  BAR.SYNC.DEFER_BLOCKING 0x0 ;  /* 0x0000000000007b1d */ /* 0x000fe20000010000 */
[----:B-1----:R-:W-:-:S02]  /*11f50*/  PRMT R10, R4, 0x7773, RZ ;  /* 0x00007773040a7816 */ /* 0x002fc400000000ff */
[----:B------:R-:W-:Y:S02]  /*11f60*/  PRMT R8, R4, 0x7772, RZ ;  /* 0x0000777204087816 */ /* 0x000fe400000000ff */
[----:B0-----:R-:W-:Y:S02]  /*11f70*/  IADD3 R46, P2, PT, R39, R2, RZ ;  /* 0x00000002272e7210 */ /* 0x001fe40007f5e0ff */
[----:B------:R-:W-:Y:S02]  /*11f80*/  PRMT R75, R13, 0x7771, RZ ;  /* 0x000077710d4b7816 */ /* 0x000fe400000000ff */
[-C--:B------:R-:W-:Y:S02]  /*11f90*/  LEA.HI.X.SX32 R47, R39, R3.reuse, 0x1, P2 ;  /* 0x00000003272f7211 */ /* 0x080fe400010f0eff */
[----:B------:R-:W-:Y:S02]  /*11fa0*/  LEA.HI.X.SX32 R39, R49, R3, 0x1, P3 ;  /* 0x0000000331277211 */ /* 0x000fe400018f0eff */
[----:B------:R-:W-:-:S02]  /*11fb0*/  PRMT R73, R14, 0x7771, RZ ;  /* 0x000077710e497816 */ /* 0x000fc400000000ff */
[C---:B------:R-:W-:Y:S01]  /*11fc0*/  PRMT R18, R4.reuse, 0x7771, RZ ;  /* 0x0000777104127816 */ /* 0x040fe200000000ff */
[----:B------:R0:W-:Y:S01]  /*11fd0*/  STG.E.U8 desc[UR12][R34.64], R85 ;  /* 0x0000005522007986 */ /* 0x0001e2000c10110c */
[----:B------:R-:W-:Y:S02]  /*11fe0*/  PRMT R4, R4, 0x7770, RZ ;  /* 0x0000777004047816 */ /* 0x000fe400000000ff */
[C---:B------:R-:W-:Y:S01]  /*11ff0*/  PRMT R11, R5.reuse, 0x7773, RZ ;  /* 0x00007773050b7816 */ /* 0x040fe200000000ff */
[----:B------:R1:W-:Y:S01]  /*12000*/  STG.E.U8 desc[UR12][R36.64], R83 ;  /* 0x0000005324007986 */ /* 0x0003e2000c10110c */
[C---:B------:R-:W-:Y:S02]  /*12010*/  PRMT R9, R5.reuse, 0x7772, RZ ;  /* 0x0000777205097816 */ /* 0x040fe400000000ff */
[C---:B------:R-:W-:Y:S01]  /*12020*/  PRMT R17, R5.reuse, 0x7771, RZ ;  /* 0x0000777105117816 */ /* 0x040fe200000000ff */
[----:B------:R2:W-:Y:S01]  /*12030*/  STG.E.U8 desc[UR12][R44.64], R81 ;  /* 0x000000512c007986 */ /* 0x0005e2000c10110c */
[----:B------:R-:W-:-:S02]  /*12040*/  PRMT R5, R5, 0x7770, RZ ;  /* 0x0000777005057816 */ /* 0x000fc400000000ff */
[C---:B------:R-:W-:Y:S01]  /*12050*/  PRMT R14, R6.reuse, 0x7773, RZ ;  /* 0x00007773060e7816 */ /* 0x040fe200000000ff */
[----:B------:R3:W-:Y:S01]  /*12060*/  STG.E.U8 desc[UR12][R42.64], R79 ;  /* 0x0000004f2a007986 */ /* 0x0007e2000c10110c */
[CC--:B0-----:R-:W-:Y:S02]  /*12070*/  IADD3 R34, P2, PT, R51.reuse, R2.reuse, RZ ;  /* 0x0000000233227210 */ /* 0x0c1fe40007f5e0ff */
[----:B------:R-:W-:Y:S01]  /*12080*/  PRMT R13, R6, 0x7772, RZ ;  /* 0x00007772060d7816 */ /* 0x000fe200000000ff */
[----:B-1----:R-:W-:Y:S01]  /*12090*/  IMAD R37, R0, 0x2, R51 ;  /* 0x0000000200257824 */ /* 0x002fe200078e0233 */
[-C--:B------:R-:W-:Y:S01]  /*120a0*/  LEA.HI.X.SX32 R35, R51, R3.reuse, 0x1, P2 ;  /* 0x0000000333237211 */ /* 0x080fe200010f0eff */
[----:B------:R0:W-:Y:S01]  /*120b0*/  STG.E.U8 desc[UR12][R46.64], R77 ;  /* 0x0000004d2e007986 */ /* 0x0001e2000c10110c */
[----:B------:R-:W-:Y:S01]  /*120c0*/  PRMT R19, R6, 0x7771, RZ ;  /* 0x0000777106137816 */ /* 0x000fe200000000ff */
[----:B--2---:R-:W-:Y:S01]  /*120d0*/  IMAD R45, R0, 0x2, R37 ;  /* 0x00000002002d7824 */ /* 0x004fe200078e0225 */
[CC--:B------:R-:W-:Y:S01]  /*120e0*/  IADD3 R36, P2, PT, R37.reuse, R2.reuse, RZ ;  /* 0x0000000225247210 */ /* 0x0c0fe20007f5e0ff */
[----:B------:R1:W-:Y:S01]  /*120f0*/  STG.E.U8 desc[UR12][R38.64], R75 ;  /* 0x0000004b26007986 */ /* 0x0003e2000c10110c */
[----:B------:R-:W-:Y:S01]  /*12100*/  PRMT R6, R6, 0x7770, RZ ;  /* 0x0000777006067816 */ /* 0x000fe200000000ff */
[C---:B------:R-:W-:Y:S01]  /*12110*/  IMAD R49, R0.reuse, 0x2, R45 ;  /* 0x0000000200317824 */ /* 0x040fe200078e022d */
[-C--:B------:R-:W-:Y:S01]  /*12120*/  LEA.HI.X.SX32 R37, R37, R3.reuse, 0x1, P2 ;  /* 0x0000000325257211 */ /* 0x080fe200010f0eff */
[----:B------:R2:W-:Y:S01]  /*12130*/  STG.E.U8 desc[UR12][R34.64], R73 ;  /* 0x0000004922007986 */ /* 0x0005e2000c10110c */
[-C--:B---3--:R-:W-:Y:S01]  /*12140*/  IADD3 R42, P2, PT, R45, R2.reuse, RZ ;  /* 0x000000022d2a7210 */ /* 0x088fe20007f5e0ff */
[----:B------:R-:W-:Y:S01]  /*12150*/  IMAD R51, R0, 0x2, R49 ;  /* 0x0000000200337824 */ /* 0x000fe200078e0231 */
[----:B------:R-:W-:Y:S01]  /*12160*/  IADD3 R44, P3, PT, R49, R2, RZ ;  /* 0x00000002312c7210 */ /* 0x000fe20007f7e0ff */
[----:B------:R3:W-:Y:S01]  /*12170*/  STG.E.U8 desc[UR12][R36.64], R71 ;  /* 0x0000004724007986 */ /* 0x0007e2000c10110c */
[----:B------:R-:W-:-:S02]  /*12180*/  LEA.HI.X.SX32 R43, R45, R3, 0x1, P2 ;  /* 0x000000032d2b7211 */ /* 0x000fc400010f0eff */
[-C--:B0-----:R-:W-:Y:S01]  /*12190*/  IADD3 R46, P2, PT, R51, R2.reuse, RZ ;  /* 0x00000002332e7210 */ /* 0x081fe20007f5e0ff */
[C---:B-1----:R-:W-:Y:S01]  /*121a0*/  IMAD R39, R0.reuse, 0x2, R51 ;  /* 0x0000000200277824 */ /* 0x042fe200078e0233 */
[-C--:B------:R-:W-:Y:S01]  /*121b0*/  LEA.HI.X.SX32 R45, R49, R3.reuse, 0x1, P3 ;  /* 0x00000003312d7211 */ /* 0x080fe200018f0eff */
[----:B------:R-:W-:Y:S01]  /*121c0*/  STG.E.U8 desc[UR12][R42.64], R69 ;  /* 0x000000452a007986 */ /* 0x000fe2000c10110c */
[-C--:B------:R-:W-:Y:S01]  /*121d0*/  LEA.HI.X.SX32 R47, R51, R3.reuse, 0x1, P2 ;  /* 0x00000003332f7211 */ /* 0x080fe200010f0eff */
[C---:B------:R-:W-:Y:S01]  /*121e0*/  IMAD R49, R0.reuse, 0x2, R39 ;  /* 0x0000000200317824 */ /* 0x040fe200078e0227 */
[-C--:B--2---:R-:W-:Y:S01]  /*121f0*/  IADD3 R34, P2, PT, R39, R2.reuse, RZ ;  /* 0x0000000227227210 */ /* 0x084fe20007f5e0ff */
[----:B------:R0:W-:Y:S01]  /*12200*/  STG.E.U8 desc[UR12][R44.64], R67 ;  /* 0x000000432c007986 */ /* 0x0001e2000c10110c */
[----:B------:R-:W-:Y:S02]  /*12210*/  PRMT R15, R7, 0x7773, RZ ;  /* 0x00007773070f7816 */ /* 0x000fe400000000ff */
[-C--:B------:R-:W-:Y:S01]  /*12220*/  LEA.HI.X.SX32 R35, R39, R3.reuse, 0x1, P2 ;  /* 0x0000000327237211 */ /* 0x080fe200010f0eff */
[C---:B------:R-:W-:Y:S01]  /*12230*/  IMAD R39, R0.reuse, 0x2, R49 ;  /* 0x0000000200277824 */ /* 0x040fe200078e0231 */
[-C--:B---3--:R-:W-:Y:S01]  /*12240*/  IADD3 R36, P2, PT, R49, R2.reuse, RZ ;  /* 0x0000000231247210 */ /* 0x088fe20007f5e0ff */
[----:B------:R1:W-:Y:S01]  /*12250*/  STG.E.U8 desc[UR12][R46.64], R65 ;  /* 0x000000412e007986 */ /* 0x0003e2000c10110c */
[----:B------:R-:W-:Y:S01]  /*12260*/  PRMT R12, R7, 0x7772, RZ ;  /* 0x00007772070c7816 */ /* 0x000fe200000000ff */
[C---:B------:R-:W-:Y:S01]  /*12270*/  IMAD R51, R0.reuse, 0x2, R39 ;  /* 0x0000000200337824 */ /* 0x040fe200078e0227 */
[-C--:B------:R-:W-:Y:S01]  /*12280*/  LEA.HI.X.SX32 R37, R49, R3.reuse, 0x1, P2 ;  /* 0x0000000331257211 */ /* 0x080fe200010f0eff */
[----:B------:R2:W-:Y:S01]  /*12290*/  STG.E.U8 desc[UR12][R34.64], R63 ;  /* 0x0000003f22007986 */ /* 0x0005e2000c10110c */
[-C--:B------:R-:W-:Y:S01]  /*122a0*/  IADD3 R38, P3, PT, R39, R2.reuse, RZ ;  /* 0x0000000227267210 */ /* 0x080fe20007f7e0ff */
[----:B0-----:R-:W-:Y:S01]  /*122b0*/  IMAD R45, R0, 0x2, R51 ;  /* 0x00000002002d7824 */ /* 0x001fe200078e0233 */
[----:B------:R-:W-:Y:S01]  /*122c0*/  IADD3 R42, P2, PT, R51, R2, RZ ;  /* 0x00000002332a7210 */ /* 0x000fe20007f5e0ff */
[----:B------:R0:W-:Y:S01]  /*122d0*/  STG.E.U8 desc[UR12][R36.64], R61 ;  /* 0x0000003d24007986 */ /* 0x0001e2000c10110c */
[----:B------:R-:W-:-:S02]  /*122e0*/  LEA.HI.X.SX32 R39, R39, R3, 0x1, P3 ;  /* 0x0000000327277211 */ /* 0x000fc400018f0eff */
[-C--:B------:R-:W-:Y:S01]  /*122f0*/  LEA.HI.X.SX32 R43, R51, R3.reuse, 0x1, P2 ;  /* 0x00000003332b7211 */ /* 0x080fe200010f0eff */
[C---:B-1----:R-:W-:Y:S01]  /*12300*/  IMAD R47, R0.reuse, 0x2, R45 ;  /* 0x00000002002f7824 */ /* 0x042fe200078e022d */
[-C--:B------:R-:W-:Y:S01]  /*12310*/  IADD3 R44, P2, PT, R45, R2.reuse, RZ ;  /* 0x000000022d2c7210 */ /* 0x080fe20007f5e0ff */
[----:B------:R1:W-:Y:S01]  /*12320*/  STG.E.U8 desc[UR12][R38.64], R59 ;  /* 0x0000003b26007986 */ /* 0x0003e2000c10110c */
[----:B------:R-:W-:Y:S01]  /*12330*/  PRMT R20, R7, 0x7771, RZ ;  /* 0x0000777107147816 */ /* 0x000fe200000000ff */
[C---:B------:R-:W-:Y:S01]  /*12340*/  IMAD R49, R0.reuse, 0x2, R47 ;  /* 0x0000000200317824 */ /* 0x040fe200078e022f */
[-C--:B------:R-:W-:Y:S01]  /*12350*/  LEA.HI.X.SX32 R45, R45, R3.reuse, 0x1, P2 ;  /* 0x000000032d2d7211 */ /* 0x080fe200010f0eff */
[----:B------:R3:W-:Y:S01]  /*12360*/  STG.E.U8 desc[UR12][R42.64], R57 ;  /* 0x000000392a007986 */ /* 0x0007e2000c10110c */
[-C--:B--2---:R-:W-:Y:S01]  /*12370*/  IADD3 R34, P2, PT, R47, R2.reuse, RZ ;  /* 0x000000022f227210 */ /* 0x084fe20007f5e0ff */
[----:B------:R-:W-:Y:S01]  /*12380*/  IMAD R51, R0, 0x2, R49 ;  /* 0x0000000200337824 */ /* 0x000fe200078e0231 */
[----:B------:R-:W-:Y:S01]  /*12390*/  IADD3 R46, P3, PT, R49, R2, RZ ;  /* 0x00000002312e7210 */ /* 0x000fe20007f7e0ff */
[----:B------:R2:W-:Y:S01]  /*123a0*/  STG.E.U8 desc[UR12][R44.64], R55 ;  /* 0x000000372c007986 */ /* 0x0005e2000c10110c */
[----:B------:R-:W-:-:S02]  /*123b0*/  LEA.HI.X.SX32 R35, R47, R3, 0x1, P2 ;  /* 0x000000032f237211 */ /* 0x000fc400010f0eff */
[-C--:B0-----:R-:W-:Y:S01]  /*123c0*/  IADD3 R36, P2, PT, R51, R2.reuse, RZ ;  /* 0x0000000233247210 */ /* 0x081fe20007f5e0ff */
[C---:B-1----:R-:W-:Y:S01]  /*123d0*/  IMAD R39, R0.reuse, 0x2, R51 ;  /* 0x0000000200277824 */ /* 0x042fe200078e0233 */
[-C--:B------:R-:W-:Y:S01]  /*123e0*/  LEA.HI.X.SX32 R47, R49, R3.reuse, 0x1, P3 ;  /* 0x00000003312f7211 */ /* 0x080fe200018f0eff */
[----:B------:R0:W-:Y:S01]  /*123f0*/  STG.E.U8 desc[UR12][R34.64], R89 ;  /* 0x0000005922007986 */ /* 0x0001e2000c10110c */
[-C--:B------:R-:W-:Y:S01]  /*12400*/  LEA.HI.X.SX32 R37, R51, R3.reuse, 0x1, P2 ;  /* 0x0000000333257211 */ /* 0x080fe200010f0eff */
[C---:B---3--:R-:W-:Y:S01]  /*12410*/  IMAD R43, R0.reuse, 0x2, R39 ;  /* 0x00000002002b7824 */ /* 0x048fe200078e0227 */
[-C--:B------:R-:W-:Y:S01]  /*12420*/  IADD3 R38, P2, PT, R39, R2.reuse, RZ ;  /* 0x0000000227267210 */ /* 0x080fe20007f5e0ff */
[----:B------:R1:W-:Y:S01]  /*12430*/  STG.E.U8 desc[UR12][R46.64], R87 ;  /* 0x000000572e007986 */ /* 0x0003e2000c10110c */
[----:B------:R-:W-:Y:S01]  /*12440*/  PRMT R7, R7, 0x7770, RZ ;  /* 0x0000777007077816 */ /* 0x000fe200000000ff */
[C---:B------:R-:W-:Y:S01]  /*12450*/  IMAD R49, R0.reuse, 0x2, R43 ;  /* 0x0000000200317824 */ /* 0x040fe200078e022b */
[-C--:B------:R-:W-:Y:S01]  /*12460*/  LEA.HI.X.SX32 R39, R39, R3.reuse, 0x1, P2 ;  /* 0x0000000327277211 */ /* 0x080fe200010f0eff */
[----:B------:R3:W-:Y:S01]  /*12470*/  STG.E.U8 desc[UR12][R36.64], R41 ;  /* 0x0000002924007986 */ /* 0x0007e2000c10110c */
[-C--:B------:R-:W-:Y:S01]  /*12480*/  IADD3 R42, P3, PT, R43, R2.reuse, RZ ;  /* 0x000000022b2a7210 */ /* 0x080fe20007f7e0ff */
[C---:B--2---:R-:W-:Y:S01]  /*12490*/  IMAD R45, R0.reuse, 0x2, R49 ;  /* 0x00000002002d7824 */ /* 0x044fe200078e0231 */
[----:B0-----:R-:W-:Y:S01]  /*124a0*/  IADD3 R34, P2, PT, R49, R2, RZ ;  /* 0x0000000231227210 */ /* 0x001fe20007f5e0ff */
[----:B------:R-:W-:Y:S02]  /*124b0*/  STG.E.U8 desc[UR12][R38.64], R33 ;  /* 0x0000002126007986 */ /* 0x000fe4000c10110c */
[----:B------:R-:W-:Y:S01]  /*124c0*/  IMAD R51, R0, 0x2, R45 ;  /* 0x0000000200337824 */ /* 0x000fe200078e022d */
[----:B------:R-:W-:-:S02]  /*124d0*/  LEA.HI.X.SX32 R43, R43, R3, 0x1, P3 ;  /* 0x000000032b2b7211 */ /* 0x000fc400018f0eff */
[-C--:B------:R-:W-:Y:S01]  /*124e0*/  LEA.HI.X.SX32 R35, R49, R3.reuse, 0x1, P2 ;  /* 0x0000000331237211 */ /* 0x080fe200010f0eff */
[C---:B------:R-:W-:Y:S01]  /*124f0*/  IMAD R49, R0.reuse, 0x2, R51 ;  /* 0x0000000200317824 */ /* 0x040fe200078e0233 */
[-C--:B-1----:R-:W-:Y:S01]  /*12500*/  IADD3 R46, P3, PT, R51, R2.reuse, RZ ;  /* 0x00000002332e7210 */ /* 0x082fe20007f7e0ff */
[----:B------:R0:W-:Y:S01]  /*12510*/  STG.E.U8 desc[UR12][R42.64], R32 ;  /* 0x000000202a007986 */ /* 0x0001e2000c10110c */
[-C--:B------:R-:W-:Y:S01]  /*12520*/  IADD3 R44, P2, PT, R45, R2.reuse, RZ ;  /* 0x000000022d2c7210 */ /* 0x080fe20007f5e0ff */
[C---:B------:R-:W-:Y:S01]  /*12530*/  IMAD R55, R0.reuse, 0x2, R49 ;  /* 0x0000000200377824 */ /* 0x040fe200078e0231 */
[-C--:B------:R-:W-:Y:S01]  /*12540*/  LEA.HI.X.SX32 R47, R51, R3.reuse, 0x1, P3 ;  /* 0x00000003332f7211 */ /* 0x080fe200018f0eff */
[----:B------:R1:W-:Y:S01]  /*12550*/  STG.E.U8 desc[UR12][R34.64], R31 ;  /* 0x0000001f22007986 */ /* 0x0003e2000c10110c */
[----:B------:R-:W-:Y:S01]  /*12560*/  LEA.HI.X.SX32 R45, R45, R3, 0x1, P2 ;  /* 0x000000032d2d7211 */ /* 0x000fe200010f0eff */
[----:B---3--:R-:W-:Y:S01]  /*12570*/  IMAD R41, R0, 0x2, R55 ;  /* 0x0000000200297824 */ /* 0x008fe200078e0237 */
[----:B------:R-:W-:-:S03]  /*12580*/  IADD3 R36, P2, PT, R49, R2, RZ ;  /* 0x0000000231247210 */ /* 0x000fc60007f5e0ff */
[C---:B------:R-:W-:Y:S01]  /*12590*/  IMAD R51, R0.reuse, 0x2, R41 ;  /* 0x0000000200337824 */ /* 0x040fe200078e0229 */
[-C--:B------:R-:W-:Y:S01]  /*125a0*/  LEA.HI.X.SX32 R37, R49, R3.reuse, 0x1, P2 ;  /* 0x0000000331257211 */ /* 0x080fe200010f0eff */
[----:B------:R2:W-:Y:S01]  /*125b0*/  STG.E.U8 desc[UR12][R44.64], R29 ;  /* 0x0000001d2c007986 */ /* 0x0005e2000c10110c */
[-C--:B0-----:R-:W-:Y:S01]  /*125c0*/  IADD3 R32, P2, PT, R55, R2.reuse, RZ ;  /* 0x0000000237207210 */ /* 0x081fe20007f5e0ff */
[C---:B------:R-:W-:Y:S01]  /*125d0*/  IMAD R43, R0.reuse, 0x2, R51 ;  /* 0x00000002002b7824 */ /* 0x040fe200078e0233 */
[-C--:B------:R-:W-:Y:S01]  /*125e0*/  IADD3 R38, P3, PT, R41, R2.reuse, RZ ;  /* 0x0000000229267210 */ /* 0x080fe20007f7e0ff */
[----:B------:R0:W-:Y:S01]  /*125f0*/  STG.E.U8 desc[UR12][R46.64], R30 ;  /* 0x0000001e2e007986 */ /* 0x0001e2000c10110c */
[-C--:B------:R-:W-:Y:S01]  /*12600*/  LEA.HI.X.SX32 R33, R55, R3.reuse, 0x1, P2 ;  /* 0x0000000337217211 */ /* 0x080fe200010f0eff */
[C---:B------:R-:W-:Y:S01]  /*12610*/  IMAD R49, R0.reuse, 0x2, R43 ;  /* 0x0000000200317824 */ /* 0x040fe200078e022b */
[-C--:B------:R-:W-:Y:S01]  /*12620*/  LEA.HI.X.SX32 R39, R41, R3.reuse, 0x1, P3 ;  /* 0x0000000329277211 */ /* 0x080fe200018f0eff */
[----:B------:R-:W-:Y:S01]  /*12630*/  STG.E.U8 desc[UR12][R36.64], R27 ;  /* 0x0000001b24007986 */ /* 0x000fe2000c10110c */
[-C--:B-1----:R-:W-:Y:S01]  /*12640*/  IADD3 R34, P2, PT, R51, R2.reuse, RZ ;  /* 0x0000000233227210 */ /* 0x082fe20007f5e0ff */
[C---:B------:R-:W-:Y:S01]  /*12650*/  IMAD R55, R0.reuse, 0x2, R49 ;  /* 0x0000000200377824 */ /* 0x040fe200078e0231 */
[-C--:B------:R-:W-:Y:S01]  /*12660*/  IADD3 R42, P3, PT, R49, R2.reuse, RZ ;  /* 0x00000002312a7210 */ /* 0x080fe20007f7e0ff */
[----:B------:R1:W-:Y:S01]  /*12670*/  STG.E.U8 desc[UR12][R32.64], R26 ;  /* 0x0000001a20007986 */ /* 0x0003e2000c10110c */
[-C--:B------:R-:W-:Y:S01]  /*12680*/  LEA.HI.X.SX32 R35, R51, R3.reuse, 0x1, P2 ;  /* 0x0000000333237211 */ /* 0x080fe200010f0eff */
[C---:B--2---:R-:W-:Y:S01]  /*12690*/  IMAD R29, R0.reuse, 0x2, R55 ;  /* 0x00000002001d7824 */ /* 0x044fe200078e0237 */
[C---:B0-----:R-:W-:Y:S01]  /*126a0*/  IADD3 R30, P2, PT, R43.reuse, R2, RZ ;  /* 0x000000022b1e7210 */ /* 0x041fe20007f5e0ff */
[----:B------:R0:W-:Y:S02]  /*126b0*/  STG.E.U8 desc[UR12][R38.64], R28 ;  /* 0x0000001c26007986 */ /* 0x0001e4000c10110c */
[C---:B------:R-:W-:Y:S01]  /*126c0*/  IMAD R41, R0.reuse, 0x2, R29 ;  /* 0x0000000200297824 */ /* 0x040fe200078e021d */
[-C--:B------:R-:W-:Y:S01]  /*126d0*/  LEA.HI.X.SX32 R31, R43, R3.reuse, 0x1, P2 ;  /* 0x000000032b1f7211 */ /* 0x080fe200010f0eff */
[----:B------:R2:W-:Y:S02]  /*126e0*/  STG.E.U8 desc[UR12][R34.64], R25 ;  /* 0x0000001922007986 */ /* 0x0005e4000c10110c */
[----:B------:R-:W-:Y:S01]  /*126f0*/  IMAD R45, R0, 0x2, R41 ;  /* 0x00000002002d7824 */ /* 0x000fe200078e0229 */
[----:B------:R-:W-:-:S02]  /*12700*/  LEA.HI.X.SX32 R43, R49, R3, 0x1, P3 ;  /* 0x00000003312b7211 */ /* 0x000fc400018f0eff */
[-C--:B-1----:R-:W-:Y:S01]  /*12710*/  IADD3 R26, P2, PT, R55, R2.reuse, RZ ;  /* 0x00000002371a7210 */ /* 0x082fe20007f5e0ff */
[C---:B------:R-:W-:Y:S01]  /*12720*/  IMAD R37, R0.reuse, 0x2, R45 ;  /* 0x0000000200257824 */ /* 0x040fe200078e022d */
[-C--:B------:R-:W-:Y:S01]  /*12730*/  IADD3 R32, P3, PT, R41, R2.reuse, RZ ;  /* 0x0000000229207210 */ /* 0x080fe20007f7e0ff */
[----:B------:R1:W-:Y:S01]  /*12740*/  STG.E.U8 desc[UR12][R30.64], R23 ;  /* 0x000000171e007986 */ /* 0x0003e2000c10110c */
[-C--:B------:R-:W-:Y:S01]  /*12750*/  LEA.HI.X.SX32 R27, R55, R3.reuse, 0x1, P2 ;  /* 0x00000003371b7211 */ /* 0x080fe200010f0eff */
[C---:B------:R-:W-:Y:S01]  /*12760*/  IMAD R47, R0.reuse, 0x2, R37 ;  /* 0x00000002002f7824 */ /* 0x040fe200078e0225 */
[-C--:B0-----:R-:W-:Y:S01]  /*12770*/  IADD3 R28, P2, PT, R29, R2.reuse, RZ ;  /* 0x000000021d1c7210 */ /* 0x081fe20007f5e0ff */
[----:B------:R0:W-:Y:S01]  /*12780*/  STG.E.U8 desc[UR12][R42.64], R24 ;  /* 0x000000182a007986 */ /* 0x0001e2000c10110c */
[-C--:B------:R-:W-:Y:S01]  /*12790*/  LEA.HI.X.SX32 R33, R41, R3.reuse, 0x1, P3 ;  /* 0x0000000329217211 */ /* 0x080fe200018f0eff */
[C---:B------:R-:W-:Y:S01]  /*127a0*/  IMAD R39, R0.reuse, 0x2, R47 ;  /* 0x0000000200277824 */ /* 0x040fe200078e022f */
[-C--:B------:R-:W-:Y:S01]  /*127b0*/  LEA.HI.X.SX32 R29, R29, R3.reuse, 0x1, P2 ;  /* 0x000000031d1d7211 */ /* 0x080fe200010f0eff */
[----:B------:R3:W-:Y:S01]  /*127c0*/  STG.E.U8 desc[UR12][R26.64], R22 ;  /* 0x000000161a007986 */ /* 0x0007e2000c10110c */
[-C--:B--2---:R-:W-:Y:S01]  /*127d0*/  IADD3 R34, P3, PT, R47, R2.reuse, RZ ;  /* 0x000000022f227210 */ /* 0x084fe20007f7e0ff */
[C---:B------:R-:W-:Y:S01]  /*127e0*/  IMAD R49, R0.reuse, 0x2, R39 ;  /* 0x0000000200317824 */ /* 0x040fe200078e0227 */
[----:B-1----:R-:W-:Y:S01]  /*127f0*/  IADD3 R30, P2, PT, R45, R2, RZ ;  /* 0x000000022d1e7210 */ /* 0x002fe20007f5e0ff */
[----:B------:R-:W-:Y:S02]  /*12800*/  STG.E.U8 desc[UR12][R28.64], R21 ;  /* 0x000000151c007986 */ /* 0x000fe4000c10110c */
[----:B------:R-:W-:Y:S01]  /*12810*/  IMAD R51, R0, 0x2, R49 ;  /* 0x0000000200337824 */ /* 0x000fe200078e0231 */
[----:B------:R-:W-:-:S02]  /*12820*/  LEA.HI.X.SX32 R35, R47, R3, 0x1, P3 ;  /* 0x000000032f237211 */ /* 0x000fc400018f0eff */
[-C--:B------:R-:W-:Y:S01]  /*12830*/  LEA.HI.X.SX32 R31, R45, R3.reuse, 0x1, P2 ;  /* 0x000000032d1f7211 */ /* 0x080fe200010f0eff */
[C---:B------:R-:W-:Y:S01]  /*12840*/  IMAD R41, R0.reuse, 0x2, R51 ;  /* 0x0000000200297824 */ /* 0x040fe200078e0233 */
[CC--:B0-----:R-:W-:Y:S01]  /*12850*/  IADD3 R24, P2, PT, R37.reuse, R2.reuse, RZ ;  /* 0x0000000225187210 */ /* 0x0c1fe20007f5e0ff */
[----:B------:R0:W-:Y:S02]  /*12860*/  STG.E.U8 desc[UR12][R32.64], R4 ;  /* 0x0000000420007986 */ /* 0x0001e4000c10110c */
[C---:B------:R-:W-:Y:S01]  /*12870*/  IMAD R43, R0.reuse, 0x2, R41 ;  /* 0x00000002002b7824 */ /* 0x040fe200078e0229 */
[-C--:B------:R-:W-:Y:S01]  /*12880*/  LEA.HI.X.SX32 R25, R37, R3.reuse, 0x1, P2 ;  /* 0x0000000325197211 */ /* 0x080fe200010f0eff */
[----:B------:R1:W-:Y:S01]  /*12890*/  STG.E.U8 desc[UR12][R30.64], R5 ;  /* 0x000000051e007986 */ /* 0x0003e2000c10110c */
[CC--:B---3--:R-:W-:Y:S01]  /*128a0*/  IADD3 R22, P2, PT, R39.reuse, R2.reuse, RZ ;  /* 0x0000000227167210 */ /* 0x0c8fe20007f5e0ff */
[C---:B------:R-:W-:Y:S02]  /*128b0*/  IMAD R45, R0.reuse, 0x2, R43 ;  /* 0x00000002002d7824 */ /* 0x040fe400078e022b */
[----:B------:R2:W-:Y:S01]  /*128c0*/  STG.E.U8 desc[UR12][R24.64], R6 ;  /* 0x0000000618007986 */ /* 0x0005e2000c10110c */
[-C--:B------:R-:W-:Y:S01]  /*128d0*/  LEA.HI.X.SX32 R23, R39, R3.reuse, 0x1, P2 ;  /* 0x0000000327177211 */ /* 0x080fe200010f0eff */
[C---:B------:R-:W-:Y:S01]  /*128e0*/  IMAD R37, R0.reuse, 0x2, R45 ;  /* 0x0000000200257824 */ /* 0x040fe200078e022d */
[-C--:B------:R-:W-:Y:S01]  /*128f0*/  IADD3 R26, P2, PT, R49, R2.reuse, RZ ;  /* 0x00000002311a7210 */ /* 0x080fe20007f5e0ff */
[----:B------:R-:W-:Y:S01]  /*12900*/  STG.E.U8 desc[UR12][R34.64], R7 ;  /* 0x0000000722007986 */ /* 0x000fe2000c10110c */
[-C--:B0-----:R-:W-:Y:S01]  /*12910*/  IADD3 R32, P3, PT, R41, R2.reuse, RZ ;  /* 0x0000000229207210 */ /* 0x081fe20007f7e0ff */
[C---:B------:R-:W-:Y:S01]  /*12920*/  IMAD R21, R0.reuse, 0x2, R37 ;  /* 0x0000000200157824 */ /* 0x040fe200078e0225 */
[-C--:B------:R-:W-:Y:S01]  /*12930*/  LEA.HI.X.SX32 R27, R49, R3.reuse, 0x1, P2 ;  /* 0x00000003311b7211 */ /* 0x080fe200010f0eff */
[----:B------:R0:W-:Y:S01]  /*12940*/  STG.E.U8 desc[UR12][R22.64], R18 ;  /* 0x0000001216007986 */ /* 0x0001e2000c10110c */
[-C--:B-1----:R-:W-:Y:S01]  /*12950*/  IADD3 R30, P2, PT, R51, R2.reuse, RZ ;  /* 0x00000002331e7210 */ /* 0x082fe20007f5e0ff */
[C---:B------:R-:W-:Y:S01]  /*12960*/  IMAD R39, R0.reuse, 0x2, R21 ;  /* 0x0000000200277824 */ /* 0x040fe200078e0215 */
[-C--:B------:R-:W-:Y:S01]  /*12970*/  LEA.HI.X.SX32 R33, R41, R3.reuse, 0x1, P3 ;  /* 0x0000000329217211 */ /* 0x080fe200018f0eff */
[----:B------:R1:W-:Y:S01]  /*12980*/  STG.E.U8 desc[UR12][R26.64], R17 ;  /* 0x000000111a007986 */ /* 0x0003e2000c10110c */
[-C--:B------:R-:W-:Y:S01]  /*12990*/  LEA.HI.X.SX32 R31, R51, R3.reuse, 0x1, P2 ;  /* 0x00000003331f7211 */ /* 0x080fe200010f0eff */
[C---:B------:R-:W-:Y:S01]  /*129a0*/  IMAD R47, R0.reuse, 0x2, R39 ;  /* 0x00000002002f7824 */ /* 0x040fe200078e0227 */
[CC--:B--2---:R-:W-:Y:S01]  /*129b0*/  IADD3 R24, P2, PT, R43.reuse, R2.reuse, RZ ;  /* 0x000000022b187210 */ /* 0x0c4fe20007f5e0ff */
[----:B------:R-:W2:Y:S02]  /*129c0*/  LDS.128 R4, [R16] ;  /* 0x0000000010047984 */ /* 0x000ea40000000c00 */
[C---:B------:R-:W-:Y:S01]  /*129d0*/  IMAD R49, R0.reuse, 0x2, R47 ;  /* 0x0000000200317824 */ /* 0x040fe200078e022f */
[-C--:B------:R-:W-:Y:S01]  /*129e0*/  LEA.HI.X.SX32 R25, R43, R3.reuse, 0x1, P2 ;  /* 0x000000032b197211 */ /* 0x080fe200010f0eff */
[----:B------:R3:W-:Y:S01]  /*129f0*/  STG.E.U8 desc[UR12][R30.64], R19 ;  /* 0x000000131e007986 */ /* 0x0007e2000c10110c */
[-C--:B0-----:R-:W-:Y:S01]  /*12a00*/  IADD3 R18, P4, PT, R39, R2.reuse, RZ ;  /* 0x0000000227127210 */ /* 0x081fe20007f9e0ff */
[C---:B------:R-:W-:Y:S01]  /*12a10*/  IMAD R51, R0.reuse, 0x2, R49 ;  /* 0x0000000200337824 */ /* 0x040fe200078e0231 */
[-C--:B------:R-:W-:Y:S01]  /*12a20*/  IADD3 R22, P3, PT, R45, R2.reuse, RZ ;  /* 0x000000022d167210 */ /* 0x080fe20007f7e0ff */
[----:B------:R0:W-:Y:S01]  /*12a30*/  STG.E.U8 desc[UR12][R32.64], R20 ;  /* 0x0000001420007986 */ /* 0x0001e2000c10110c */
[-C--:B------:R-:W-:Y:S01]  /*12a40*/  IADD3 R28, P2, PT, R37, R2.reuse, RZ ;  /* 0x00000002251c7210 */ /* 0x080fe20007f5e0ff */
[C---:B------:R-:W-:Y:S01]  /*12a50*/  IMAD R35, R0.reuse, 0x2, R51 ;  /* 0x0000000200237824 */ /* 0x040fe200078e0233 */
[-C--:B------:R-:W-:Y:S01]  /*12a60*/  LEA.HI.X.SX32 R23, R45, R3.reuse, 0x1, P3 ;  /* 0x000000032d177211 */ /* 0x080fe200018f0eff */
[----:B------:R-:W-:Y:S01]  /*12a70*/  STG.E.U8 desc[UR12][R24.64], R8 ;  /* 0x0000000818007986 */ /* 0x000fe2000c10110c */
[-C--:B-1----:R-:W-:Y:S01]  /*12a80*/  IADD3 R26, P3, PT, R21, R2.reuse, RZ ;  /* 0x00000002151a7210 */ /* 0x082fe20007f7e0ff */
[C---:B------:R-:W-:Y:S01]  /*12a90*/  IMAD R41, R0.reuse, 0x2, R35 ;  /* 0x0000000200297824 */ /* 0x040fe200078e0223 */
[-C--:B------:R-:W-:Y:S01]  /*12aa0*/  LEA.HI.X.SX32 R29, R37, R3.reuse, 0x1, P2 ;  /* 0x00000003251d7211 */ /* 0x080fe200010f0eff */
[----:B------:R-:W-:Y:S01]  /*12ab0*/  STG.E.U8 desc[UR12][R22.64], R9 ;  /* 0x0000000916007986 */ /* 0x000fe2000c10110c */
[-C--:B---3--:R-:W-:Y:S01]  /*12ac0*/  LEA.HI.X.SX32 R19, R39, R3.reuse, 0x1, P4 ;  /* 0x0000000327137211 */ /* 0x088fe200020f0eff */
[C---:B------:R-:W-:Y:S01]  /*12ad0*/  IMAD R55, R0.reuse, 0x2, R41 ;  /* 0x0000000200377824 */ /* 0x040fe200078e0229 */
[-C--:B------:R-:W-:Y:S01]  /*12ae0*/  IADD3 R30, P2, PT, R47, R2.reuse, RZ ;  /* 0x000000022f1e7210 */ /* 0x080fe20007f5e0ff */
[----:B------:R-:W-:Y:S01]  /*12af0*/  STG.E.U8 desc[UR12][R28.64], R13 ;  /* 0x0000000d1c007986 */ /* 0x000fe2000c10110c */
[----:B------:R-:W-:Y:S01]  /*12b00*/  LEA.HI.X.SX32 R27, R21, R3, 0x1, P3 ;  /* 0x00000003151b7211 */ /* 0x000fe200018f0eff */
[----:B------:R-:W-:Y:S01]  /*12b10*/  IMAD R43, R0, 0x2, R55 ;  /* 0x00000002002b7824 */ /* 0x000fe200078e0237 */
[----:B0-----:R-:W-:-:S02]  /*12b20*/  IADD3 R20, P3, PT, R49, R2, RZ ;  /* 0x0000000231147210 */ /* 0x001fc40007f7e0ff */
[-C--:B------:R-:W-:Y:S01]  /*12b30*/  LEA.HI.X.SX32 R31, R47, R3.reuse, 0x1, P2 ;  /* 0x000000032f1f7211 */ /* 0x080fe200010f0eff */
[C---:B------:R-:W-:Y:S01]  /*12b40*/  IMAD R57, R0.reuse, 0x2, R43 ;  /* 0x0000000200397824 */ /* 0x040fe200078e022b */
[-C--:B------:R-:W-:Y:S01]  /*12b50*/  IADD3 R16, P4, PT, R51, R2.reuse, RZ ;  /* 0x0000000233107210 */ /* 0x080fe20007f9e0ff */
[----:B------:R-:W-:Y:S01]  /*12b60*/  STG.E.U8 desc[UR12][R26.64], R12 ;  /* 0x0000000c1a007986 */ /* 0x000fe2000c10110c */
[-C--:B------:R-:W-:Y:S01]  /*12b70*/  LEA.HI.X.SX32 R21, R49, R3.reuse, 0x1, P3 ;  /* 0x0000000331157211 */ /* 0x080fe200018f0eff */
[C---:B------:R-:W-:Y:S01]  /*12b80*/  IMAD R39, R0.reuse, 0x2, R57 ;  /* 0x0000000200277824 */ /* 0x040fe200078e0239 */
[-C--:B------:R-:W-:Y:S01]  /*12b90*/  IADD3 R36, P2, PT, R35, R2.reuse, RZ ;  /* 0x0000000223247210 */ /* 0x080fe20007f5e0ff */
[----:B------:R-:W-:Y:S01]  /*12ba0*/  STG.E.U8 desc[UR12][R18.64], R10 ;  /* 0x0000000a12007986 */ /* 0x000fe2000c10110c */
[-C--:B------:R-:W-:Y:S01]  /*12bb0*/  IADD3 R34, P3, PT, R41, R2.reuse, RZ ;  /* 0x0000000229227210 */ /* 0x080fe20007f7e0ff */
[C---:B------:R-:W-:Y:S01]  /*12bc0*/  IMAD R59, R0.reuse, 0x2, R39 ;  /* 0x00000002003b7824 */ /* 0x040fe200078e0227 */
[-C--:B------:R-:W-:Y:S01]  /*12bd0*/  LEA.HI.X.SX32 R17, R51, R3.reuse, 0x1, P4 ;  /* 0x0000000333117211 */ /* 0x080fe200020f0eff */
[----:B------:R-:W-:Y:S01]  /*12be0*/  STG.E.U8 desc[UR12][R30.64], R11 ;  /* 0x0000000b1e007986 */ /* 0x000fe2000c10110c */
[-C--:B------:R-:W-:Y:S01]  /*12bf0*/  LEA.HI.X.SX32 R37, R35, R3.reuse, 0x1, P2 ;  /* 0x0000000323257211 */ /* 0x080fe200010f0eff */
[C---:B------:R-:W-:Y:S01]  /*12c00*/  IMAD R47, R0.reuse, 0x2, R59 ;  /* 0x00000002002f7824 */ /* 0x040fe200078e023b */
[-C--:B------:R-:W-:Y:S01]  /*12c10*/  IADD3 R32, P4, PT, R55, R2.reuse, RZ ;  /* 0x0000000237207210 */ /* 0x080fe20007f9e0ff */
[----:B------:R0:W-:Y:S01]  /*12c20*/  STG.E.U8 desc[UR12][R20.64], R14 ;  /* 0x0000000e14007986 */ /* 0x0001e2000c10110c */
[-C--:B------:R-:W-:Y:S01]  /*12c30*/  LEA.HI.X.SX32 R35, R41, R3.reuse, 0x1, P3 ;  /* 0x0000000329237211 */ /* 0x080fe200018f0eff */
[C---:B------:R-:W-:Y:S01]  /*12c40*/  IMAD R61, R0.reuse, 0x2, R47 ;  /* 0x00000002003d7824 */ /* 0x040fe200078e022f */
[----:B------:R-:W-:Y:S01]  /*12c50*/  LEA.HI.X.SX32 R33, R55, R3, 0x1, P4 ;  /* 0x0000000337217211 */ /* 0x000fe200020f0eff */
[----:B------:R1:W-:Y:S01]  /*12c60*/  STG.E.U8 desc[UR12][R16.64], R15 ;  /* 0x0000000f10007986 */ /* 0x0003e2000c10110c */
[-C--:B------:R-:W-:Y:S01]  /*12c70*/  IADD3 R44, P2, PT, R43, R2.reuse, RZ ;  /* 0x000000022b2c7210 */ /* 0x080fe20007f5e0ff */
[----:B------:R-:W-:Y:S01]  /*12c80*/  IMAD R41, R0, 0x2, R61 ;  /* 0x0000000200297824 */ /* 0x000fe200078e023d */
[----:B------:R-:W-:-:S02]  /*12c90*/  IADD3 R42, P3, PT, R57, R2, RZ ;  /* 0x00000002392a7210 */ /* 0x000fc40007f7e0ff */
[-C--:B------:R-:W-:Y:S01]  /*12ca0*/  IADD3 R38, P4, PT, R39, R2.reuse, RZ ;  /* 0x0000000227267210 */ /* 0x080fe20007f9e0ff */
[C---:B------:R-:W-:Y:S01]  /*12cb0*/  IMAD R55, R0.reuse, 0x2, R41 ;  /* 0x0000000200377824 */ /* 0x040fe200078e0229 */
[-C--:B------:R-:W-:Y:S01]  /*12cc0*/  LEA.HI.X.SX32 R45, R43, R3.reuse, 0x1, P2 ;  /* 0x000000032b2d7211 */ /* 0x080fe200010f0eff */
[----:B0-----:R-:W0:Y:S01]  /*12cd0*/  LDC.64 R20, c[0x0][0x3a0] ;  /* 0x0000e800ff147b82 */ /* 0x001e220000000a00 */
[-C--:B------:R-:W-:Y:S01]  /*12ce0*/  LEA.HI.X.SX32 R43, R57, R3.reuse, 0x1, P3 ;  /* 0x00000003392b7211 */ /* 0x080fe200018f0eff */
[C---:B------:R-:W-:Y:S01]  /*12cf0*/  IMAD R63, R0.reuse, 0x2, R55 ;  /* 0x00000002003f7824 */ /* 0x040fe200078e0237 */
[----:B------:R-:W-:Y:S02]  /*12d00*/  LEA.HI.X.SX32 R39, R39, R3, 0x1, P4 ;  /* 0x0000000327277211 */ /* 0x000fe400020f0eff */
[-C--:B------:R-:W-:Y:S01]  /*12d10*/  IADD3 R50, P2, PT, R59, R2.reuse, RZ ;  /* 0x000000023b327210 */ /* 0x080fe20007f5e0ff */
[----:B------:R-:W-:Y:S01]  /*12d20*/  IMAD R65, R0, 0x2, R63 ;  /* 0x0000000200417824 */ /* 0x000fe200078e023f */
[----:B------:R-:W-:-:S02]  /*12d30*/  IADD3 R48, P3, PT, R47, R2, RZ ;  /* 0x000000022f307210 */ /* 0x000fc40007f7e0ff */
[-C--:B------:R-:W-:Y:S01]  /*12d40*/  IADD3 R46, P4, PT, R61, R2.reuse, RZ ;  /* 0x000000023d2e7210 */ /* 0x080fe20007f9e0ff */
[C---:B------:R-:W-:Y:S01]  /*12d50*/  IMAD R69, R0.reuse, 0x2, R65 ;  /* 0x0000000200457824 */ /* 0x040fe200078e0241 */
[-C--:B------:R-:W-:Y:S02]  /*12d60*/  LEA.HI.X.SX32 R51, R59, R3.reuse, 0x1, P2 ;  /* 0x000000033b337211 */ /* 0x080fe400010f0eff */
[-C--:B------:R-:W-:Y:S01]  /*12d70*/  LEA.HI.X.SX32 R49, R47, R3.reuse, 0x1, P3 ;  /* 0x000000032f317211 */ /* 0x080fe200018f0eff */
[C---:B------:R-:W-:Y:S01]  /*12d80*/  IMAD R71, R0.reuse, 0x2, R69 ;  /* 0x0000000200477824 */ /* 0x040fe200078e0245 */
[----:B------:R-:W-:Y:S02]  /*12d90*/  LEA.HI.X.SX32 R47, R61, R3, 0x1, P4 ;  /* 0x000000033d2f7211 */ /* 0x000fe400020f0eff */
[-C--:B------:R-:W-:Y:S01]  /*12da0*/  IADD3 R60, P2, PT, R41, R2.reuse, RZ ;  /* 0x00000002293c7210 */ /* 0x080fe20007f5e0ff */
[----:B------:R-:W-:Y:S01]  /*12db0*/  IMAD R0, R0, 0x2, R71 ;  /* 0x0000000200007824 */ /* 0x000fe200078e0247 */
[----:B------:R-:W-:-:S02]  /*12dc0*/  IADD3 R58, P4, PT, R63, R2, RZ ;  /* 0x000000023f3a7210 */ /* 0x000fc40007f9e0ff */
[-C--:B------:R-:W-:Y:S02]  /*12dd0*/  LEA.HI.X.SX32 R61, R41, R3.reuse, 0x1, P2 ;  /* 0x00000003293d7211 */ /* 0x080fe400010f0eff */
[-C--:B------:R-:W-:Y:S02]  /*12de0*/  IADD3 R56, P3, PT, R55, R2.reuse, RZ ;  /* 0x0000000237387210 */ /* 0x080fe40007f7e0ff */
[-C--:B------:R-:W-:Y:S02]  /*12df0*/  LEA.HI.X.SX32 R59, R63, R3.reuse, 0x1, P4 ;  /* 0x000000033f3b7211 */ /* 0x080fe400020f0eff */
[-C--:B------:R-:W-:Y:S02]  /*12e00*/  IADD3 R66, P2, PT, R65, R2.reuse, RZ ;  /* 0x0000000241427210 */ /* 0x080fe40007f5e0ff */
[----:B------:R-:W-:Y:S02]  /*12e10*/  IADD3 R64, P4, PT, R71, R2, RZ ;  /* 0x0000000247407210 */ /* 0x000fe40007f9e0ff */
[----:B------:R-:W-:-:S02]  /*12e20*/  LEA.HI.X.SX32 R57, R55, R3, 0x1, P3 ;  /* 0x0000000337397211 */ /* 0x000fc400018f0eff */
[-C--:B------:R-:W-:Y:S02]  /*12e30*/  LEA.HI.X.SX32 R67, R65, R3.reuse, 0x1, P2 ;  /* 0x0000000341437211 */ /* 0x080fe400010f0eff */
[----:B------:R-:W-:Y:S02]  /*12e40*/  IADD3 R62, P3, PT, R69, R2, RZ ;  /* 0x00000002453e7210 */ /* 0x000fe40007f7e0ff */
[----:B------:R-:W-:Y:S02]  /*12e50*/  LEA.HI.X.SX32 R65, R71, R3, 0x1, P4 ;  /* 0x0000000347417211 */ /* 0x000fe400020f0eff */
[----:B--2---:R-:W-:Y:S02]  /*12e60*/  PRMT R71, R4, 0x7770, RZ ;  /* 0x0000777004477816 */ /* 0x004fe400000000ff */
[----:B------:R-:W-:Y:S02]  /*12e70*/  PRMT R29, R5, 0x7770, RZ ;  /* 0x00007770051d7816 */ /* 0x000fe400000000ff */
[----:B------:R-:W-:Y:S01]  /*12e80*/  PRMT R19, R6, 0x7770, RZ ;  /* 0x0000777006137816 */ /* 0x000fe200000000ff */
[----:B------:R-:W-:Y:S01]  /*12e90*/  STG.E.U8 desc[UR12][R36.64], R71 ;  /* 0x0000004724007986 */ /* 0x000fe2000c10110c */
[----:B------:R-:W-:-:S02]  /*12ea0*/  PRMT R9, R7, 0x7773, RZ ;  /* 0x0000777307097816 */ /* 0x000fc400000000ff */
[C---:B------:R-:W-:Y:S01]  /*12eb0*/  PRMT R11, R7.reuse, 0x7772, RZ ;  /* 0x00007772070b7816 */ /* 0x040fe200000000ff */
[----:B------:R-:W-:Y:S01]  /*12ec0*/  STG.E.U8 desc[UR12][R34.64], R29 ;  /* 0x0000001d22007986 */ /* 0x000fe2000c10110c */
[----:B-1----:R-:W-:Y:S02]  /*12ed0*/  PRMT R15, R7, 0x7771, RZ ;  /* 0x00007771070f7816 */ /* 0x002fe400000000ff */
[----:B------:R-:W-:Y:S01]  /*12ee0*/  LEA.HI.X.SX32 R63, R69, R3, 0x1, P3 ;  /* 0x00000003453f7211 */ /* 0x000fe200018f0eff */
[----:B------:R-:W-:Y:S01]  /*12ef0*/  STG.E.U8 desc[UR12][R32.64], R19 ;  /* 0x0000001320007986 */ /* 0x000fe2000c10110c */
[----:B------:R-:W-:Y:S02]  /*12f00*/  PRMT R7, R7, 0x7770, RZ ;  /* 0x0000777007077816 */ /* 0x000fe400000000ff */
[----:B------:R-:W-:Y:S02]  /*12f10*/  PRMT R69, R4, 0x7771, RZ ;  /* 0x0000777104457816 */ /* 0x000fe400000000ff */
[----:B------:R-:W-:Y:S01]  /*12f20*/  PRMT R27, R5, 0x7771, RZ ;  /* 0x00007771051b7816 */ /* 0x000fe200000000ff */
[----:B------:R1:W-:Y:S01]  /*12f30*/  STG.E.U8 desc[UR12][R44.64], R7 ;  /* 0x000000072c007986 */ /* 0x0003e2000c10110c */
[----:B------:R-:W-:-:S02]  /*12f40*/  PRMT R17, R6, 0x7771, RZ ;  /* 0x0000777106117816 */ /* 0x000fc400000000ff */
[----:B------:R-:W-:Y:S01]  /*12f50*/  PRMT R55, R4, 0x7772, RZ ;  /* 0x0000777204377816 */ /* 0x000fe200000000ff */
[----:B------:R-:W-:Y:S01]  /*12f60*/  STG.E.U8 desc[UR12][R42.64], R69 ;  /* 0x000000452a007986 */ /* 0x000fe2000c10110c */
[C---:B------:R-:W-:Y:S02]  /*12f70*/  PRMT R25, R5.reuse, 0x7772, RZ ;  /* 0x0000777205197816 */ /* 0x040fe400000000ff */
[----:B------:R-:W-:Y:S01]  /*12f80*/  PRMT R13, R6, 0x7772, RZ ;  /* 0x00007772060d7816 */ /* 0x000fe200000000ff */
[----:B------:R-:W-:Y:S01]  /*12f90*/  STG.E.U8 desc[UR12][R38.64], R27 ;  /* 0x0000001b26007986 */ /* 0x000fe2000c10110c */
[----:B------:R-:W-:Y:S02]  /*12fa0*/  IADD3 R2, P5, PT, R0, R2, RZ ;  /* 0x0000000200027210 */ /* 0x000fe40007fbe0ff */
[----:B------:R-:W-:Y:S01]  /*12fb0*/  PRMT R41, R4, 0x7773, RZ ;  /* 0x0000777304297816 */ /* 0x000fe200000000ff */
[----:B------:R-:W-:Y:S01]  /*12fc0*/  STG.E.U8 desc[UR12][R50.64], R17 ;  /* 0x0000001132007986 */ /* 0x000fe2000c10110c */
[----:B------:R-:W-:Y:S01]  /*12fd0*/  PRMT R23, R5, 0x7773, RZ ;  /* 0x0000777305177816 */ /* 0x000fe200000000ff */
[----:B-1----:R-:W-:Y:S01]  /*12fe0*/  IMAD.SHL.U32 R7, R84, 0x4, RZ ;  /* 0x0000000454077824 */ /* 0x002fe200078e00ff */
[----:B------:R-:W-:Y:S01]  /*12ff0*/  PRMT R5, R6, 0x7773, RZ ;  /* 0x0000777306057816 */ /* 0x000fe200000000ff */
[----:B------:R-:W-:Y:S01]  /*13000*/  STG.E.U8 desc[UR12][R48.64], R15 ;  /* 0x0000000f30007986 */ /* 0x000fe2000c10110c */
[----:B------:R-:W-:Y:S01]  /*13010*/  LEA.HI.X.SX32 R3, R0, R3, 0x1, P5 ;  /* 0x0000000300037211 */ /* 0x000fe200028f0eff */
[----:B------:R-:W-:Y:S01]  /*13020*/  IMAD.SHL.U32 R6, R86, 0x2, RZ ;  /* 0x0000000256067824 */ /* 0x000fe200078e00ff */
[----:B0-----:R-:W-:Y:S01]  /*13030*/  IADD3 R4, P1, P2, R7, UR6, R20 ;  /* 0x0000000607047c10 */ /* 0x001fe2000fa3e014 */
[----:B------:R-:W-:Y:S01]  /*13040*/  STG.E.U8 desc[UR12][R46.64], R55 ;  /* 0x000000372e007986 */ /* 0x000fe2000c10110c */
[----:B------:R-:W-:-:S02]  /*13050*/  IMAD.HI R0, R84, 0x4, RZ ;  /* 0x0000000454007827 */ /* 0x000fc400078e02ff */
[----:B------:R-:W-:Y:S01]  /*13060*/  LOP3.LUT R6, R6, 0x3f8, RZ, 0xc0, !PT ;  /* 0x000003f806067812 */ /* 0x000fe200078ec0ff */
[----:B------:R-:W-:Y:S04]  /*13070*/  STG.E.U8 desc[UR12][R60.64], R25 ;  /* 0x000000193c007986 */ /* 0x000fe8000c10110c */
[----:B------:R-:W-:Y:S04]  /*13080*/  STG.E.U8 desc[UR12][R56.64], R13 ;  /* 0x0000000d38007986 */ /* 0x000fe8000c10110c */
[----:B------:R-:W-:Y:S04]  /*13090*/  STG.E.U8 desc[UR12][R58.64], R11 ;  /* 0x0000000b3a007986 */ /* 0x000fe8000c10110c */
[----:B------:R-:W-:Y:S04]  /*130a0*/  STG.E.U8 desc[UR12][R66.64], R41 ;  /* 0x0000002942007986 */ /* 0x000fe8000c10110c */
[----:B------:R-:W-:Y:S04]  /*130b0*/  STG.E.U8 desc[UR12][R62.64], R23 ;  /* 0x000000173e007986 */ /* 0x000fe8000c10110c */
[----:B------:R0:W-:Y:S04]  /*130c0*/  STG.E.U8 desc[UR12][R64.64], R5 ;  /* 0x0000000540007986 */ /* 0x0001e8000c10110c */
[----:B------:R1:W-:Y:S01]  /*130d0*/  STG.E.U8 desc[UR12][R2.64], R9 ;  /* 0x0000000902007986 */ /* 0x0003e2000c10110c */
[----:B------:R-:W-:Y:S01]  /*130e0*/  BAR.SYNC.DEFER_BLOCKING 0x0 ;  /* 0x0000000000007b1d */ /* 0x000fe20000010000 */
[----:B0-----:R-:W-:-:S05]  /*130f0*/  IADD3.X R5, PT, PT, R0, UR5, R21, P1, P2 ;  /* 0x0000000500057c10 */ /* 0x001fca0008fe4415 */
[----:B------:R1:W-:Y:S02]  /*13100*/  STS.64 [R6+UR7], R52 ;  /* 0x0000003406007988 */ /* 0x0003e40008000a07 */
[----:B------:R-:W-:Y:S06]  /*13110*/  BAR.SYNC.DEFER_BLOCKING 0x0 ;  /* 0x0000000000007b1d */ /* 0x000fec0000010000 */
[----:B------:R-:W-:Y:S05]  /*13120*/  @P0 EXIT ;  /* 0x000000000000094d */ /* 0x000fea0003800000 */
[----:B-1----:R-:W0:Y:S04]  /*13130*/  LDS R3, [R40] ;  /* 0x0000000028037984 */ /* 0x002e280000000800 */
[----:B0-----:R-:W-:Y:S01]  /*13140*/  STG.E desc[UR12][R4.64], R3 ;  /* 0x0000000304007986 */ /* 0x001fe2000c10190c */
[----:B------:R-:W-:Y:S05]  /*13150*/  EXIT ;  /* 0x000000000000794d */ /* 0x000fea0003800000 */
.L_x_2:
[----:B------:R-:W-:-:S00]  /*13160*/  BRA `(.L_x_2) ;  /* 0xfffffffc00fc7947 */ /* 0x000fc0000383ffff */
[----:B------:R-:W-:-:S00]  /*13170*/  NOP ;  /* 0x0000000000007918 */ /* 0x000fc00000000000 */
        /* <DEDUP_REMOVED lines=8> */
.L_x_3:


//--------------------- .nv.global.init           --------------------------
	.section	.nv.global.init,"aw",@progbits
.nv.global.init:
	.type		_$_str,@object
	.size		_$_str,(.L_0 - _$_str)
_$_str:
        /*0000*/ 	.byte	0x5f, 0x5f, 0x43, 0x55, 0x44, 0x41, 0x5f, 0x46, 0x54, 0x5a, 0x00
.L_0:


//--------------------- .nv.shared.attn_fwd       --------------------------
	.section	.nv.shared.attn_fwd,"aw",@nobits
	.sectionflags	@""
	.align	16
	.zero		1024


//--------------------- .nv.shared.reserved.0     --------------------------
	.section	.nv.shared.reserved.0,"aw",@nobits
	.weak		__nv_reservedSMEM_offset_0_alias
	.size		__nv_reservedSMEM_offset_0_alias, 0, 64
	.other		__nv_reservedSMEM_offset_0_alias,@"STO_CUDA_RESERVED_SHARED STV_DEFAULT"
__nv_reservedSMEM_offset_0_alias:
	.zero		0
	.zero		64


//--------------------- .nv.constant0.attn_fwd    --------------------------
	.section	.nv.constant0.attn_fwd,"a",@progbits
	.sectionflags	@""
	.align	4
.nv.constant0.attn_fwd:
	.zero		1032


//--------------------- SYMBOLS --------------------------

	.type		.nv.reservedSmem.offset0,@object
	.size		.nv.reservedSmem.offset0,0x4
	.type		.nv.reservedSmem.cap,@object
	.size		.nv.reservedSmem.cap,0x4
